//
// Generated by NVIDIA NVVM Compiler
//
// Compiler Build ID: CL-36424714
// Cuda compilation tools, release 13.0, V13.0.88
// Based on NVVM 20.0.0
//

.version 9.0
.target sm_100
.address_size 64

	// .globl	_Z21differencingOperationPfS_S_i
.extern .func  (.param .b64 func_retval0) malloc
(
	.param .b64 malloc_param_0
)
;
.extern .func free
(
	.param .b64 free_param_0
)
;
// _ZZ21differencingOperationPfS_S_iE3seq has been demoted
// _ZZN3cub18CUB_300001_SM_10006detail6reduce28DeviceReduceSingleTileKernelINS2_10policy_hubIfjN4cuda3std3__44plusIfEEE10Policy1000EN6thrust24THRUST_300001_SM_1000_NS6detail15normal_iteratorINSD_10device_ptrIfEEEEPfjS9_ffNS7_10__identityEEEvT0_T1_T2_T3_T4_T6_E12temp_storage has been demoted
// _ZZN3cub18CUB_300001_SM_10006detail6reduce18DeviceReduceKernelINS2_10policy_hubIfjN4cuda3std3__44plusIfEEE10Policy1000EN6thrust24THRUST_300001_SM_1000_NS6detail15normal_iteratorINSD_10device_ptrIfEEEEjS9_fNS7_10__identityEEEvT0_PT3_T1_NS0_13GridEvenShareISN_EET2_T4_E12temp_storage has been demoted
// _ZZN3cub18CUB_300001_SM_10006detail6reduce28DeviceReduceSingleTileKernelINS2_10policy_hubIfjN4cuda3std3__44plusIfEEE10Policy1000EPfSC_iS9_ffNS7_10__identityEEEvT0_T1_T2_T3_T4_T6_E12temp_storage has been demoted
// _ZZN3cub18CUB_300001_SM_10006detail6reduce28DeviceReduceSingleTileKernelINS2_10policy_hubIfyN4cuda3std3__44plusIfEEE10Policy1000EN6thrust24THRUST_300001_SM_1000_NS6detail15normal_iteratorINSD_10device_ptrIfEEEEPfyS9_ffNS7_10__identityEEEvT0_T1_T2_T3_T4_T6_E12temp_storage has been demoted
// _ZZN3cub18CUB_300001_SM_10006detail6reduce18DeviceReduceKernelINS2_10policy_hubIfyN4cuda3std3__44plusIfEEE10Policy1000EN6thrust24THRUST_300001_SM_1000_NS6detail15normal_iteratorINSD_10device_ptrIfEEEEyS9_fNS7_10__identityEEEvT0_PT3_T1_NS0_13GridEvenShareISN_EET2_T4_E12temp_storage has been demoted
// _ZZN3cub18CUB_300001_SM_10006detail6reduce28DeviceReduceSingleTileKernelINS2_10policy_hubIfyN4cuda3std3__44plusIfEEE10Policy1000EPfSC_iS9_ffNS7_10__identityEEEvT0_T1_T2_T3_T4_T6_E12temp_storage has been demoted
.global .align 1 .b8 _ZN34_INTERNAL_212438d1_4_k_cu_85aced2d4cuda3std3__45__cpo5beginE[1];
.global .align 1 .b8 _ZN34_INTERNAL_212438d1_4_k_cu_85aced2d4cuda3std3__45__cpo3endE[1];
.global .align 1 .b8 _ZN34_INTERNAL_212438d1_4_k_cu_85aced2d4cuda3std3__45__cpo6cbeginE[1];
.global .align 1 .b8 _ZN34_INTERNAL_212438d1_4_k_cu_85aced2d4cuda3std3__45__cpo4cendE[1];
.global .align 1 .b8 _ZN34_INTERNAL_212438d1_4_k_cu_85aced2d4cuda3std3__45__cpo6rbeginE[1];
.global .align 1 .b8 _ZN34_INTERNAL_212438d1_4_k_cu_85aced2d4cuda3std3__45__cpo4rendE[1];
.global .align 1 .b8 _ZN34_INTERNAL_212438d1_4_k_cu_85aced2d4cuda3std3__45__cpo7crbeginE[1];
.global .align 1 .b8 _ZN34_INTERNAL_212438d1_4_k_cu_85aced2d4cuda3std3__45__cpo5crendE[1];
.global .align 1 .b8 _ZN34_INTERNAL_212438d1_4_k_cu_85aced2d4cuda3std3__436_GLOBAL__N__212438d1_4_k_cu_85aced2d6ignoreE[1];
.global .align 1 .b8 _ZN34_INTERNAL_212438d1_4_k_cu_85aced2d4cuda3std3__419piecewise_constructE[1];
.global .align 1 .b8 _ZN34_INTERNAL_212438d1_4_k_cu_85aced2d4cuda3std3__48in_placeE[1];
.global .align 1 .b8 _ZN34_INTERNAL_212438d1_4_k_cu_85aced2d4cuda3std3__420unreachable_sentinelE[1];
.global .align 1 .b8 _ZN34_INTERNAL_212438d1_4_k_cu_85aced2d4cuda3std3__47nulloptE[1];
.global .align 1 .b8 _ZN34_INTERNAL_212438d1_4_k_cu_85aced2d4cuda3std3__48unexpectE[1];
.global .align 1 .b8 _ZN34_INTERNAL_212438d1_4_k_cu_85aced2d4cuda3std6ranges3__45__cpo4swapE[1];
.global .align 1 .b8 _ZN34_INTERNAL_212438d1_4_k_cu_85aced2d4cuda3std6ranges3__45__cpo9iter_moveE[1];
.global .align 1 .b8 _ZN34_INTERNAL_212438d1_4_k_cu_85aced2d4cuda3std6ranges3__45__cpo5beginE[1];
.global .align 1 .b8 _ZN34_INTERNAL_212438d1_4_k_cu_85aced2d4cuda3std6ranges3__45__cpo3endE[1];
.global .align 1 .b8 _ZN34_INTERNAL_212438d1_4_k_cu_85aced2d4cuda3std6ranges3__45__cpo6cbeginE[1];
.global .align 1 .b8 _ZN34_INTERNAL_212438d1_4_k_cu_85aced2d4cuda3std6ranges3__45__cpo4cendE[1];
.global .align 1 .b8 _ZN34_INTERNAL_212438d1_4_k_cu_85aced2d4cuda3std6ranges3__45__cpo7advanceE[1];
.global .align 1 .b8 _ZN34_INTERNAL_212438d1_4_k_cu_85aced2d4cuda3std6ranges3__45__cpo9iter_swapE[1];
.global .align 1 .b8 _ZN34_INTERNAL_212438d1_4_k_cu_85aced2d4cuda3std6ranges3__45__cpo4nextE[1];
.global .align 1 .b8 _ZN34_INTERNAL_212438d1_4_k_cu_85aced2d4cuda3std6ranges3__45__cpo4prevE[1];
.global .align 1 .b8 _ZN34_INTERNAL_212438d1_4_k_cu_85aced2d4cuda3std6ranges3__45__cpo4dataE[1];
.global .align 1 .b8 _ZN34_INTERNAL_212438d1_4_k_cu_85aced2d4cuda3std6ranges3__45__cpo5cdataE[1];
.global .align 1 .b8 _ZN34_INTERNAL_212438d1_4_k_cu_85aced2d4cuda3std6ranges3__45__cpo4sizeE[1];
.global .align 1 .b8 _ZN34_INTERNAL_212438d1_4_k_cu_85aced2d4cuda3std6ranges3__45__cpo5ssizeE[1];
.global .align 1 .b8 _ZN34_INTERNAL_212438d1_4_k_cu_85aced2d4cuda3std6ranges3__45__cpo8distanceE[1];
.global .align 1 .b8 _ZN34_INTERNAL_212438d1_4_k_cu_85aced2d6thrust24THRUST_300001_SM_1000_NS8cuda_cub3parE[1];
.global .align 1 .b8 _ZN34_INTERNAL_212438d1_4_k_cu_85aced2d6thrust24THRUST_300001_SM_1000_NS8cuda_cub10par_nosyncE[1];
.global .align 1 .b8 _ZN34_INTERNAL_212438d1_4_k_cu_85aced2d6thrust24THRUST_300001_SM_1000_NS6system6detail10sequential3seqE[1];
.global .align 1 .b8 _ZN34_INTERNAL_212438d1_4_k_cu_85aced2d6thrust24THRUST_300001_SM_1000_NS6system3cpp3parE[1];
.global .align 1 .b8 _ZN34_INTERNAL_212438d1_4_k_cu_85aced2d6thrust24THRUST_300001_SM_1000_NS12placeholders2_1E[1];
.global .align 1 .b8 _ZN34_INTERNAL_212438d1_4_k_cu_85aced2d6thrust24THRUST_300001_SM_1000_NS12placeholders2_2E[1];
.global .align 1 .b8 _ZN34_INTERNAL_212438d1_4_k_cu_85aced2d6thrust24THRUST_300001_SM_1000_NS12placeholders2_3E[1];
.global .align 1 .b8 _ZN34_INTERNAL_212438d1_4_k_cu_85aced2d6thrust24THRUST_300001_SM_1000_NS12placeholders2_4E[1];
.global .align 1 .b8 _ZN34_INTERNAL_212438d1_4_k_cu_85aced2d6thrust24THRUST_300001_SM_1000_NS12placeholders2_5E[1];
.global .align 1 .b8 _ZN34_INTERNAL_212438d1_4_k_cu_85aced2d6thrust24THRUST_300001_SM_1000_NS12placeholders2_6E[1];
.global .align 1 .b8 _ZN34_INTERNAL_212438d1_4_k_cu_85aced2d6thrust24THRUST_300001_SM_1000_NS12placeholders2_7E[1];
.global .align 1 .b8 _ZN34_INTERNAL_212438d1_4_k_cu_85aced2d6thrust24THRUST_300001_SM_1000_NS12placeholders2_8E[1];
.global .align 1 .b8 _ZN34_INTERNAL_212438d1_4_k_cu_85aced2d6thrust24THRUST_300001_SM_1000_NS12placeholders2_9E[1];
.global .align 1 .b8 _ZN34_INTERNAL_212438d1_4_k_cu_85aced2d6thrust24THRUST_300001_SM_1000_NS12placeholders3_10E[1];
.global .align 1 .b8 _ZN34_INTERNAL_212438d1_4_k_cu_85aced2d6thrust24THRUST_300001_SM_1000_NS3seqE[1];
.global .align 1 .b8 _ZN34_INTERNAL_212438d1_4_k_cu_85aced2d6thrust24THRUST_300001_SM_1000_NS6deviceE[1];

.visible .entry _Z21differencingOperationPfS_S_i(
	.param .u64 .ptr .align 1 _Z21differencingOperationPfS_S_i_param_0,
	.param .u64 .ptr .align 1 _Z21differencingOperationPfS_S_i_param_1,
	.param .u64 .ptr .align 1 _Z21differencingOperationPfS_S_i_param_2,
	.param .u32 _Z21differencingOperationPfS_S_i_param_3
)
{
	.reg .pred 	%p<35>;
	.reg .b32 	%r<24>;
	.reg .b32 	%f<200>;
	.reg .b64 	%rd<54>;
	// demoted variable
	.shared .align 4 .u32 _ZZ21differencingOperationPfS_S_iE3seq;
	ld.param.u64 	%rd5, [_Z21differencingOperationPfS_S_i_param_0];
	ld.param.u64 	%rd6, [_Z21differencingOperationPfS_S_i_param_1];
	ld.param.u64 	%rd7, [_Z21differencingOperationPfS_S_i_param_2];
	ld.param.u32 	%r6, [_Z21differencingOperationPfS_S_i_param_3];
	cvta.to.global.u64 	%rd1, %rd5;
	cvta.to.global.u64 	%rd2, %rd6;
	cvta.to.global.u64 	%rd3, %rd7;
	mov.u32 	%r7, %ctaid.x;
	mov.u32 	%r8, %ntid.x;
	mov.u32 	%r9, %tid.x;
	mad.lo.s32 	%r1, %r7, %r8, %r9;
	mov.u32 	%r10, %ctaid.y;
	mov.u32 	%r11, %ntid.y;
	mov.u32 	%r12, %tid.y;
	mad.lo.s32 	%r2, %r10, %r11, %r12;
	shl.b32 	%r13, %r2, 9;
	add.s32 	%r3, %r13, %r1;
	{ // callseq 0, 0
	.param .b64 param0;
	st.param.b64 	[param0], 8;
	.param .b64 retval0;
	call.uni (retval0), 
	malloc, 
	(
	param0
	);
	ld.param.b64 	%rd8, [retval0];
	} // callseq 0
	add.s32 	%r14, %r6, %r2;
	and.b32  	%r4, %r14, 1;
	setp.eq.s32 	%p1, %r4, 0;
	selp.b32 	%r5, -1, 1, %p1;
	st.shared.u32 	[_ZZ21differencingOperationPfS_S_iE3seq], %r5;
	setp.gt.s32 	%p2, %r3, 524287;
	@%p2 bra 	$L__BB0_54;
	setp.eq.s32 	%p3, %r2, 1023;
	@%p3 bra 	$L__BB0_24;
	setp.ne.s32 	%p4, %r2, 0;
	@%p4 bra 	$L__BB0_45;
	or.b32  	%r18, %r6, %r1;
	setp.ne.s32 	%p18, %r18, 0;
	@%p18 bra 	$L__BB0_12;
	ld.global.f32 	%f1, [%rd3+8];
	ld.global.f32 	%f2, [%rd3+12];
	ld.global.f32 	%f3, [%rd3+16];
	setp.leu.f32 	%p26, %f1, 0f00000000;
	@%p26 bra 	$L__BB0_8;
	setp.leu.f32 	%p28, %f2, 0f00000000;
	@%p28 bra 	$L__BB0_7;
	add.f32 	%f126, %f3, %f3;
	add.f32 	%f127, %f1, %f2;
	mul.f32 	%f192, %f127, %f126;
	st.f32 	[%rd8], %f192;
	mul.f32 	%f193, %f3, 0f40800000;
	st.f32 	[%rd8+4], %f193;
	bra.uni 	$L__BB0_11;
$L__BB0_7:
	add.f32 	%f193, %f3, %f3;
	mul.f32 	%f192, %f1, %f193;
	st.f32 	[%rd8], %f192;
	st.f32 	[%rd8+4], %f193;
	bra.uni 	$L__BB0_11;
$L__BB0_8:
	setp.leu.f32 	%p27, %f2, 0f00000000;
	@%p27 bra 	$L__BB0_10;
	add.f32 	%f193, %f3, %f3;
	mul.f32 	%f192, %f2, %f193;
	st.f32 	[%rd8], %f192;
	st.f32 	[%rd8+4], %f193;
	bra.uni 	$L__BB0_11;
$L__BB0_10:
	mov.b32 	%r20, 0;
	st.u32 	[%rd8], %r20;
	st.u32 	[%rd8+4], %r20;
	mov.f32 	%f192, 0f00000000;
	mov.f32 	%f193, %f192;
$L__BB0_11:
	ld.global.f32 	%f128, [%rd3+16];
	fma.rn.f32 	%f129, %f128, 0f40000000, %f193;
	mul.wide.u32 	%rd34, %r3, 4;
	add.s64 	%rd35, %rd2, %rd34;
	ld.global.f32 	%f130, [%rd35];
	ld.global.f32 	%f131, [%rd35+2048];
	add.f32 	%f132, %f130, %f131;
	fma.rn.f32 	%f133, %f128, %f132, %f192;
	div.rn.f32 	%f134, %f133, %f129;
	add.s64 	%rd36, %rd1, %rd34;
	st.global.f32 	[%rd36], %f134;
	bra.uni 	$L__BB0_54;
$L__BB0_12:
	setp.ne.s32 	%p19, %r1, 511;
	setp.ne.s32 	%p20, %r6, 1;
	or.pred  	%p21, %p19, %p20;
	@%p21 bra 	$L__BB0_21;
	ld.global.f32 	%f12, [%rd3+8];
	ld.global.f32 	%f13, [%rd3+4];
	ld.global.f32 	%f14, [%rd3+16];
	setp.leu.f32 	%p23, %f12, 0f00000000;
	@%p23 bra 	$L__BB0_17;
	setp.leu.f32 	%p25, %f13, 0f00000000;
	@%p25 bra 	$L__BB0_16;
	add.f32 	%f116, %f14, %f14;
	add.f32 	%f117, %f12, %f13;
	mul.f32 	%f194, %f117, %f116;
	st.f32 	[%rd8], %f194;
	mul.f32 	%f195, %f14, 0f40800000;
	st.f32 	[%rd8+4], %f195;
	bra.uni 	$L__BB0_20;
$L__BB0_16:
	add.f32 	%f195, %f14, %f14;
	mul.f32 	%f194, %f12, %f195;
	st.f32 	[%rd8], %f194;
	st.f32 	[%rd8+4], %f195;
	bra.uni 	$L__BB0_20;
$L__BB0_17:
	setp.leu.f32 	%p24, %f13, 0f00000000;
	@%p24 bra 	$L__BB0_19;
	add.f32 	%f195, %f14, %f14;
	mul.f32 	%f194, %f13, %f195;
	st.f32 	[%rd8], %f194;
	st.f32 	[%rd8+4], %f195;
	bra.uni 	$L__BB0_20;
$L__BB0_19:
	mov.b32 	%r19, 0;
	st.u32 	[%rd8], %r19;
	st.u32 	[%rd8+4], %r19;
	mov.f32 	%f194, 0f00000000;
	mov.f32 	%f195, %f194;
$L__BB0_20:
	ld.global.f32 	%f118, [%rd3+16];
	fma.rn.f32 	%f119, %f118, 0f40000000, %f195;
	mul.wide.u32 	%rd31, %r3, 4;
	add.s64 	%rd32, %rd2, %rd31;
	ld.global.f32 	%f120, [%rd32];
	ld.global.f32 	%f121, [%rd32+2048];
	add.f32 	%f122, %f120, %f121;
	fma.rn.f32 	%f123, %f118, %f122, %f194;
	div.rn.f32 	%f124, %f123, %f119;
	add.s64 	%rd33, %rd1, %rd31;
	st.global.f32 	[%rd33], %f124;
	bra.uni 	$L__BB0_54;
$L__BB0_21:
	ld.global.f32 	%f23, [%rd3+8];
	setp.leu.f32 	%p22, %f23, 0f00000000;
	@%p22 bra 	$L__BB0_23;
	ld.global.f32 	%f101, [%rd3+16];
	add.f32 	%f102, %f101, %f101;
	mul.f32 	%f103, %f102, %f23;
	st.f32 	[%rd8], %f103;
	ld.global.f32 	%f104, [%rd3+16];
	add.f32 	%f105, %f104, %f104;
	st.f32 	[%rd8+4], %f105;
	ld.global.f32 	%f106, [%rd3+16];
	fma.rn.f32 	%f107, %f106, 0f40400000, %f105;
	mul.wide.s32 	%rd28, %r3, 4;
	add.s64 	%rd29, %rd2, %rd28;
	ld.global.f32 	%f108, [%rd29];
	ld.global.f32 	%f109, [%rd29+2048];
	add.f32 	%f110, %f108, %f109;
	ld.global.f32 	%f111, [%rd29+4];
	add.f32 	%f112, %f110, %f111;
	fma.rn.f32 	%f113, %f106, %f112, %f103;
	div.rn.f32 	%f114, %f113, %f107;
	add.s64 	%rd30, %rd1, %rd28;
	st.global.f32 	[%rd30], %f114;
	bra.uni 	$L__BB0_54;
$L__BB0_23:
	ld.global.f32 	%f92, [%rd3+16];
	mul.f32 	%f93, %f92, 0f40400000;
	mul.wide.s32 	%rd25, %r3, 4;
	add.s64 	%rd26, %rd2, %rd25;
	ld.global.f32 	%f94, [%rd26];
	ld.global.f32 	%f95, [%rd26+2048];
	add.f32 	%f96, %f94, %f95;
	ld.global.f32 	%f97, [%rd26+4];
	add.f32 	%f98, %f96, %f97;
	mul.f32 	%f99, %f92, %f98;
	div.rn.f32 	%f100, %f99, %f93;
	add.s64 	%rd27, %rd1, %rd25;
	st.global.f32 	[%rd27], %f100;
	bra.uni 	$L__BB0_54;
$L__BB0_24:
	setp.ne.s32 	%p5, %r1, 511;
	setp.ne.s32 	%p6, %r6, 0;
	or.pred  	%p7, %p5, %p6;
	@%p7 bra 	$L__BB0_33;
	ld.global.f32 	%f24, [%rd3];
	ld.global.f32 	%f25, [%rd3+4];
	ld.global.f32 	%f26, [%rd3+16];
	setp.leu.f32 	%p15, %f24, 0f00000000;
	@%p15 bra 	$L__BB0_29;
	setp.leu.f32 	%p17, %f25, 0f00000000;
	@%p17 bra 	$L__BB0_28;
	add.f32 	%f83, %f26, %f26;
	add.f32 	%f84, %f24, %f25;
	mul.f32 	%f196, %f84, %f83;
	st.f32 	[%rd8], %f196;
	mul.f32 	%f197, %f26, 0f40800000;
	st.f32 	[%rd8+4], %f197;
	bra.uni 	$L__BB0_32;
$L__BB0_28:
	add.f32 	%f197, %f26, %f26;
	mul.f32 	%f196, %f24, %f197;
	st.f32 	[%rd8], %f196;
	st.f32 	[%rd8+4], %f197;
	bra.uni 	$L__BB0_32;
$L__BB0_29:
	setp.leu.f32 	%p16, %f25, 0f00000000;
	@%p16 bra 	$L__BB0_31;
	add.f32 	%f197, %f26, %f26;
	mul.f32 	%f196, %f25, %f197;
	st.f32 	[%rd8], %f196;
	st.f32 	[%rd8+4], %f197;
	bra.uni 	$L__BB0_32;
$L__BB0_31:
	mov.b32 	%r17, 0;
	st.u32 	[%rd8], %r17;
	st.u32 	[%rd8+4], %r17;
	mov.f32 	%f196, 0f00000000;
	mov.f32 	%f197, %f196;
$L__BB0_32:
	ld.global.f32 	%f85, [%rd3+16];
	fma.rn.f32 	%f86, %f85, 0f40000000, %f197;
	mul.wide.u32 	%rd22, %r3, 4;
	add.s64 	%rd23, %rd2, %rd22;
	ld.global.f32 	%f87, [%rd23];
	ld.global.f32 	%f88, [%rd23+-2048];
	add.f32 	%f89, %f87, %f88;
	fma.rn.f32 	%f90, %f85, %f89, %f196;
	div.rn.f32 	%f91, %f90, %f86;
	add.s64 	%rd24, %rd1, %rd22;
	st.global.f32 	[%rd24], %f91;
	bra.uni 	$L__BB0_54;
$L__BB0_33:
	setp.ne.s32 	%p8, %r1, 0;
	setp.ne.s32 	%p9, %r6, 1;
	or.pred  	%p10, %p8, %p9;
	@%p10 bra 	$L__BB0_42;
	ld.global.f32 	%f35, [%rd3];
	ld.global.f32 	%f36, [%rd3+12];
	ld.global.f32 	%f37, [%rd3+16];
	setp.leu.f32 	%p12, %f35, 0f00000000;
	@%p12 bra 	$L__BB0_38;
	setp.leu.f32 	%p14, %f36, 0f00000000;
	@%p14 bra 	$L__BB0_37;
	add.f32 	%f73, %f37, %f37;
	add.f32 	%f74, %f35, %f36;
	mul.f32 	%f198, %f74, %f73;
	st.f32 	[%rd8], %f198;
	mul.f32 	%f199, %f37, 0f40800000;
	st.f32 	[%rd8+4], %f199;
	bra.uni 	$L__BB0_41;
$L__BB0_37:
	add.f32 	%f199, %f37, %f37;
	mul.f32 	%f198, %f35, %f199;
	st.f32 	[%rd8], %f198;
	st.f32 	[%rd8+4], %f199;
	bra.uni 	$L__BB0_41;
$L__BB0_38:
	setp.leu.f32 	%p13, %f36, 0f00000000;
	@%p13 bra 	$L__BB0_40;
	add.f32 	%f199, %f37, %f37;
	mul.f32 	%f198, %f36, %f199;
	st.f32 	[%rd8], %f198;
	st.f32 	[%rd8+4], %f199;
	bra.uni 	$L__BB0_41;
$L__BB0_40:
	mov.b32 	%r16, 0;
	st.u32 	[%rd8], %r16;
	st.u32 	[%rd8+4], %r16;
	mov.f32 	%f198, 0f00000000;
	mov.f32 	%f199, %f198;
$L__BB0_41:
	ld.global.f32 	%f75, [%rd3+16];
	fma.rn.f32 	%f76, %f75, 0f40000000, %f199;
	mul.wide.u32 	%rd19, %r3, 4;
	add.s64 	%rd20, %rd2, %rd19;
	ld.global.f32 	%f77, [%rd20];
	ld.global.f32 	%f78, [%rd20+-2048];
	add.f32 	%f79, %f77, %f78;
	fma.rn.f32 	%f80, %f75, %f79, %f198;
	div.rn.f32 	%f81, %f80, %f76;
	add.s64 	%rd21, %rd1, %rd19;
	st.global.f32 	[%rd21], %f81;
	bra.uni 	$L__BB0_54;
$L__BB0_42:
	ld.global.f32 	%f46, [%rd3];
	setp.leu.f32 	%p11, %f46, 0f00000000;
	@%p11 bra 	$L__BB0_44;
	ld.global.f32 	%f58, [%rd3+16];
	add.f32 	%f59, %f58, %f58;
	mul.f32 	%f60, %f59, %f46;
	st.f32 	[%rd8], %f60;
	ld.global.f32 	%f61, [%rd3+16];
	add.f32 	%f62, %f61, %f61;
	st.f32 	[%rd8+4], %f62;
	ld.global.f32 	%f63, [%rd3+16];
	fma.rn.f32 	%f64, %f63, 0f40400000, %f62;
	mul.wide.s32 	%rd14, %r3, 4;
	add.s64 	%rd15, %rd2, %rd14;
	ld.global.f32 	%f65, [%rd15];
	ld.global.f32 	%f66, [%rd15+-2048];
	add.f32 	%f67, %f65, %f66;
	ld.shared.u32 	%r15, [_ZZ21differencingOperationPfS_S_iE3seq];
	mul.wide.s32 	%rd16, %r15, 4;
	add.s64 	%rd17, %rd15, %rd16;
	ld.global.f32 	%f68, [%rd17];
	add.f32 	%f69, %f67, %f68;
	fma.rn.f32 	%f70, %f63, %f69, %f60;
	div.rn.f32 	%f71, %f70, %f64;
	add.s64 	%rd18, %rd1, %rd14;
	st.global.f32 	[%rd18], %f71;
	bra.uni 	$L__BB0_54;
$L__BB0_44:
	ld.global.f32 	%f49, [%rd3+16];
	mul.f32 	%f50, %f49, 0f40400000;
	mul.wide.s32 	%rd9, %r3, 4;
	add.s64 	%rd10, %rd2, %rd9;
	ld.global.f32 	%f51, [%rd10];
	ld.global.f32 	%f52, [%rd10+-2048];
	add.f32 	%f53, %f51, %f52;
	mul.wide.s32 	%rd11, %r5, 4;
	add.s64 	%rd12, %rd10, %rd11;
	ld.global.f32 	%f54, [%rd12];
	add.f32 	%f55, %f53, %f54;
	mul.f32 	%f56, %f49, %f55;
	div.rn.f32 	%f57, %f56, %f50;
	add.s64 	%rd13, %rd1, %rd9;
	st.global.f32 	[%rd13], %f57;
	bra.uni 	$L__BB0_54;
$L__BB0_45:
	or.b32  	%r22, %r1, %r4;
	setp.ne.s32 	%p29, %r22, 0;
	@%p29 bra 	$L__BB0_49;
	ld.global.f32 	%f47, [%rd3+12];
	setp.leu.f32 	%p34, %f47, 0f00000000;
	@%p34 bra 	$L__BB0_48;
	ld.global.f32 	%f178, [%rd3+16];
	add.f32 	%f179, %f178, %f178;
	mul.f32 	%f180, %f179, %f47;
	st.f32 	[%rd8], %f180;
	ld.global.f32 	%f181, [%rd3+16];
	add.f32 	%f182, %f181, %f181;
	st.f32 	[%rd8+4], %f182;
	ld.global.f32 	%f183, [%rd3+16];
	fma.rn.f32 	%f184, %f183, 0f40400000, %f182;
	mul.wide.u32 	%rd51, %r3, 4;
	add.s64 	%rd52, %rd2, %rd51;
	ld.global.f32 	%f185, [%rd52];
	ld.global.f32 	%f186, [%rd52+2048];
	add.f32 	%f187, %f185, %f186;
	ld.global.f32 	%f188, [%rd52+-2048];
	add.f32 	%f189, %f187, %f188;
	fma.rn.f32 	%f190, %f183, %f189, %f180;
	div.rn.f32 	%f191, %f190, %f184;
	add.s64 	%rd53, %rd1, %rd51;
	st.global.f32 	[%rd53], %f191;
	bra.uni 	$L__BB0_54;
$L__BB0_48:
	ld.global.f32 	%f169, [%rd3+16];
	mul.f32 	%f170, %f169, 0f40400000;
	mul.wide.u32 	%rd48, %r3, 4;
	add.s64 	%rd49, %rd2, %rd48;
	ld.global.f32 	%f171, [%rd49];
	ld.global.f32 	%f172, [%rd49+2048];
	add.f32 	%f173, %f171, %f172;
	ld.global.f32 	%f174, [%rd49+-2048];
	add.f32 	%f175, %f173, %f174;
	mul.f32 	%f176, %f169, %f175;
	div.rn.f32 	%f177, %f176, %f170;
	add.s64 	%rd50, %rd1, %rd48;
	st.global.f32 	[%rd50], %f177;
	bra.uni 	$L__BB0_54;
$L__BB0_49:
	setp.eq.s32 	%p30, %r4, 0;
	setp.ne.s32 	%p31, %r1, 511;
	or.pred  	%p32, %p31, %p30;
	@%p32 bra 	$L__BB0_53;
	ld.global.f32 	%f48, [%rd3+4];
	setp.leu.f32 	%p33, %f48, 0f00000000;
	@%p33 bra 	$L__BB0_52;
	ld.global.f32 	%f144, [%rd3+16];
	add.f32 	%f145, %f144, %f144;
	mul.f32 	%f146, %f145, %f48;
	st.f32 	[%rd8], %f146;
	ld.global.f32 	%f147, [%rd3+16];
	add.f32 	%f148, %f147, %f147;
	st.f32 	[%rd8+4], %f148;
	ld.global.f32 	%f149, [%rd3+16];
	fma.rn.f32 	%f150, %f149, 0f40400000, %f148;
	mul.wide.u32 	%rd40, %r3, 4;
	add.s64 	%rd41, %rd2, %rd40;
	ld.global.f32 	%f151, [%rd41];
	ld.global.f32 	%f152, [%rd41+2048];
	add.f32 	%f153, %f151, %f152;
	ld.global.f32 	%f154, [%rd41+-2048];
	add.f32 	%f155, %f153, %f154;
	fma.rn.f32 	%f156, %f149, %f155, %f146;
	div.rn.f32 	%f157, %f156, %f150;
	add.s64 	%rd42, %rd1, %rd40;
	st.global.f32 	[%rd42], %f157;
	bra.uni 	$L__BB0_54;
$L__BB0_52:
	ld.global.f32 	%f135, [%rd3+16];
	mul.f32 	%f136, %f135, 0f40400000;
	mul.wide.u32 	%rd37, %r3, 4;
	add.s64 	%rd38, %rd2, %rd37;
	ld.global.f32 	%f137, [%rd38];
	ld.global.f32 	%f138, [%rd38+2048];
	add.f32 	%f139, %f137, %f138;
	ld.global.f32 	%f140, [%rd38+-2048];
	add.f32 	%f141, %f139, %f140;
	mul.f32 	%f142, %f135, %f141;
	div.rn.f32 	%f143, %f142, %f136;
	add.s64 	%rd39, %rd1, %rd37;
	st.global.f32 	[%rd39], %f143;
	bra.uni 	$L__BB0_54;
$L__BB0_53:
	ld.global.f32 	%f158, [%rd3+16];
	mul.f32 	%f159, %f158, 0f40800000;
	mul.wide.s32 	%rd43, %r3, 4;
	add.s64 	%rd44, %rd2, %rd43;
	ld.global.f32 	%f160, [%rd44];
	ld.global.f32 	%f161, [%rd44+2048];
	add.f32 	%f162, %f160, %f161;
	ld.global.f32 	%f163, [%rd44+-2048];
	add.f32 	%f164, %f162, %f163;
	mul.wide.s32 	%rd45, %r5, 4;
	add.s64 	%rd46, %rd44, %rd45;
	ld.global.f32 	%f165, [%rd46];
	add.f32 	%f166, %f164, %f165;
	mul.f32 	%f167, %f158, %f166;
	div.rn.f32 	%f168, %f167, %f159;
	add.s64 	%rd47, %rd1, %rd43;
	st.global.f32 	[%rd47], %f168;
$L__BB0_54:
	{ // callseq 1, 0
	.param .b64 param0;
	st.param.b64 	[param0], %rd8;
	call.uni 
	free, 
	(
	param0
	);
	} // callseq 1
	ret;

}
	// .globl	_ZN3cub18CUB_300001_SM_10006detail11EmptyKernelIvEEvv
.visible .entry _ZN3cub18CUB_300001_SM_10006detail11EmptyKernelIvEEvv()
{


	ret;

}
	// .globl	_ZN3cub18CUB_300001_SM_10006detail6reduce28DeviceReduceSingleTileKernelINS2_10policy_hubIfjN4cuda3std3__44plusIfEEE10Policy1000EN6thrust24THRUST_300001_SM_1000_NS6detail15normal_iteratorINSD_10device_ptrIfEEEEPfjS9_ffNS7_10__identityEEEvT0_T1_T2_T3_T4_T6_
.visible .entry _ZN3cub18CUB_300001_SM_10006detail6reduce28DeviceReduceSingleTileKernelINS2_10policy_hubIfjN4cuda3std3__44plusIfEEE10Policy1000EN6thrust24THRUST_300001_SM_1000_NS6detail15normal_iteratorINSD_10device_ptrIfEEEEPfjS9_ffNS7_10__identityEEEvT0_T1_T2_T3_T4_T6_(
	.param .align 8 .b8 _ZN3cub18CUB_300001_SM_10006detail6reduce28DeviceReduceSingleTileKernelINS2_10policy_hubIfjN4cuda3std3__44plusIfEEE10Policy1000EN6thrust24THRUST_300001_SM_1000_NS6detail15normal_iteratorINSD_10device_ptrIfEEEEPfjS9_ffNS7_10__identityEEEvT0_T1_T2_T3_T4_T6__param_0[8],
	.param .u64 .ptr .align 1 _ZN3cub18CUB_300001_SM_10006detail6reduce28DeviceReduceSingleTileKernelINS2_10policy_hubIfjN4cuda3std3__44plusIfEEE10Policy1000EN6thrust24THRUST_300001_SM_1000_NS6detail15normal_iteratorINSD_10device_ptrIfEEEEPfjS9_ffNS7_10__identityEEEvT0_T1_T2_T3_T4_T6__param_1,
	.param .u32 _ZN3cub18CUB_300001_SM_10006detail6reduce28DeviceReduceSingleTileKernelINS2_10policy_hubIfjN4cuda3std3__44plusIfEEE10Policy1000EN6thrust24THRUST_300001_SM_1000_NS6detail15normal_iteratorINSD_10device_ptrIfEEEEPfjS9_ffNS7_10__identityEEEvT0_T1_T2_T3_T4_T6__param_2,
	.param .align 1 .b8 _ZN3cub18CUB_300001_SM_10006detail6reduce28DeviceReduceSingleTileKernelINS2_10policy_hubIfjN4cuda3std3__44plusIfEEE10Policy1000EN6thrust24THRUST_300001_SM_1000_NS6detail15normal_iteratorINSD_10device_ptrIfEEEEPfjS9_ffNS7_10__identityEEEvT0_T1_T2_T3_T4_T6__param_3[1],
	.param .f32 _ZN3cub18CUB_300001_SM_10006detail6reduce28DeviceReduceSingleTileKernelINS2_10policy_hubIfjN4cuda3std3__44plusIfEEE10Policy1000EN6thrust24THRUST_300001_SM_1000_NS6detail15normal_iteratorINSD_10device_ptrIfEEEEPfjS9_ffNS7_10__identityEEEvT0_T1_T2_T3_T4_T6__param_4,
	.param .align 1 .b8 _ZN3cub18CUB_300001_SM_10006detail6reduce28DeviceReduceSingleTileKernelINS2_10policy_hubIfjN4cuda3std3__44plusIfEEE10Policy1000EN6thrust24THRUST_300001_SM_1000_NS6detail15normal_iteratorINSD_10device_ptrIfEEEEPfjS9_ffNS7_10__identityEEEvT0_T1_T2_T3_T4_T6__param_5[1]
)
.maxntid 512
.minnctapersm 1
{
	.reg .pred 	%p<67>;
	.reg .b32 	%r<211>;
	.reg .b32 	%f<384>;
	.reg .b64 	%rd<84>;
	// demoted variable
	.shared .align 4 .b8 _ZZN3cub18CUB_300001_SM_10006detail6reduce28DeviceReduceSingleTileKernelINS2_10policy_hubIfjN4cuda3std3__44plusIfEEE10Policy1000EN6thrust24THRUST_300001_SM_1000_NS6detail15normal_iteratorINSD_10device_ptrIfEEEEPfjS9_ffNS7_10__identityEEEvT0_T1_T2_T3_T4_T6_E12temp_storage[84];
	ld.param.u64 	%rd9, [_ZN3cub18CUB_300001_SM_10006detail6reduce28DeviceReduceSingleTileKernelINS2_10policy_hubIfjN4cuda3std3__44plusIfEEE10Policy1000EN6thrust24THRUST_300001_SM_1000_NS6detail15normal_iteratorINSD_10device_ptrIfEEEEPfjS9_ffNS7_10__identityEEEvT0_T1_T2_T3_T4_T6__param_0];
	ld.param.u64 	%rd10, [_ZN3cub18CUB_300001_SM_10006detail6reduce28DeviceReduceSingleTileKernelINS2_10policy_hubIfjN4cuda3std3__44plusIfEEE10Policy1000EN6thrust24THRUST_300001_SM_1000_NS6detail15normal_iteratorINSD_10device_ptrIfEEEEPfjS9_ffNS7_10__identityEEEvT0_T1_T2_T3_T4_T6__param_1];
	ld.param.u32 	%r51, [_ZN3cub18CUB_300001_SM_10006detail6reduce28DeviceReduceSingleTileKernelINS2_10policy_hubIfjN4cuda3std3__44plusIfEEE10Policy1000EN6thrust24THRUST_300001_SM_1000_NS6detail15normal_iteratorINSD_10device_ptrIfEEEEPfjS9_ffNS7_10__identityEEEvT0_T1_T2_T3_T4_T6__param_2];
	ld.param.f32 	%f42, [_ZN3cub18CUB_300001_SM_10006detail6reduce28DeviceReduceSingleTileKernelINS2_10policy_hubIfjN4cuda3std3__44plusIfEEE10Policy1000EN6thrust24THRUST_300001_SM_1000_NS6detail15normal_iteratorINSD_10device_ptrIfEEEEPfjS9_ffNS7_10__identityEEEvT0_T1_T2_T3_T4_T6__param_4];
	cvta.to.global.u64 	%rd1, %rd10;
	setp.ne.s32 	%p1, %r51, 0;
	@%p1 bra 	$L__BB2_3;
	mov.u32 	%r193, %tid.x;
	setp.ne.s32 	%p66, %r193, 0;
	@%p66 bra 	$L__BB2_52;
	st.global.f32 	[%rd1], %f42;
	bra.uni 	$L__BB2_52;
$L__BB2_3:
	cvta.to.global.u64 	%rd2, %rd9;
	setp.gt.u32 	%p2, %r51, 8191;
	@%p2 bra 	$L__BB2_28;
	mov.u32 	%r1, %tid.x;
	setp.ge.u32 	%p24, %r1, %r51;
	mov.f32 	%f371, 0f00000000;
	mov.u32 	%r197, %r1;
	@%p24 bra 	$L__BB2_6;
	mul.wide.u32 	%rd73, %r1, 4;
	add.s64 	%rd74, %rd2, %rd73;
	ld.global.f32 	%f371, [%rd74];
	add.s32 	%r197, %r1, 512;
$L__BB2_6:
	setp.ge.u32 	%p25, %r197, %r51;
	@%p25 bra 	$L__BB2_19;
	not.b32 	%r120, %r197;
	add.s32 	%r121, %r51, %r120;
	shr.u32 	%r122, %r121, 9;
	add.s32 	%r4, %r122, 1;
	and.b32  	%r5, %r4, 15;
	setp.lt.u32 	%p26, %r121, 7680;
	@%p26 bra 	$L__BB2_10;
	and.b32  	%r123, %r4, 16777200;
	neg.s32 	%r195, %r123;
	mul.wide.u32 	%rd75, %r197, 4;
	add.s64 	%rd76, %rd75, %rd2;
	add.s64 	%rd82, %rd76, 16384;
$L__BB2_9:
	.pragma "nounroll";
	ld.global.f32 	%f205, [%rd82+-16384];
	add.f32 	%f206, %f371, %f205;
	ld.global.f32 	%f207, [%rd82+-14336];
	add.f32 	%f208, %f206, %f207;
	ld.global.f32 	%f209, [%rd82+-12288];
	add.f32 	%f210, %f208, %f209;
	ld.global.f32 	%f211, [%rd82+-10240];
	add.f32 	%f212, %f210, %f211;
	ld.global.f32 	%f213, [%rd82+-8192];
	add.f32 	%f214, %f212, %f213;
	ld.global.f32 	%f215, [%rd82+-6144];
	add.f32 	%f216, %f214, %f215;
	ld.global.f32 	%f217, [%rd82+-4096];
	add.f32 	%f218, %f216, %f217;
	ld.global.f32 	%f219, [%rd82+-2048];
	add.f32 	%f220, %f218, %f219;
	ld.global.f32 	%f221, [%rd82];
	add.f32 	%f222, %f220, %f221;
	ld.global.f32 	%f223, [%rd82+2048];
	add.f32 	%f224, %f222, %f223;
	ld.global.f32 	%f225, [%rd82+4096];
	add.f32 	%f226, %f224, %f225;
	ld.global.f32 	%f227, [%rd82+6144];
	add.f32 	%f228, %f226, %f227;
	ld.global.f32 	%f229, [%rd82+8192];
	add.f32 	%f230, %f228, %f229;
	ld.global.f32 	%f231, [%rd82+10240];
	add.f32 	%f232, %f230, %f231;
	ld.global.f32 	%f233, [%rd82+12288];
	add.f32 	%f234, %f232, %f233;
	ld.global.f32 	%f235, [%rd82+14336];
	add.f32 	%f371, %f234, %f235;
	add.s32 	%r197, %r197, 8192;
	add.s32 	%r195, %r195, 16;
	add.s64 	%rd82, %rd82, 32768;
	setp.ne.s32 	%p27, %r195, 0;
	@%p27 bra 	$L__BB2_9;
$L__BB2_10:
	setp.eq.s32 	%p28, %r5, 0;
	@%p28 bra 	$L__BB2_19;
	and.b32  	%r12, %r4, 7;
	setp.lt.u32 	%p29, %r5, 8;
	@%p29 bra 	$L__BB2_13;
	mul.wide.u32 	%rd77, %r197, 4;
	add.s64 	%rd78, %rd2, %rd77;
	ld.global.f32 	%f237, [%rd78];
	add.f32 	%f238, %f371, %f237;
	ld.global.f32 	%f239, [%rd78+2048];
	add.f32 	%f240, %f238, %f239;
	ld.global.f32 	%f241, [%rd78+4096];
	add.f32 	%f242, %f240, %f241;
	ld.global.f32 	%f243, [%rd78+6144];
	add.f32 	%f244, %f242, %f243;
	ld.global.f32 	%f245, [%rd78+8192];
	add.f32 	%f246, %f244, %f245;
	ld.global.f32 	%f247, [%rd78+10240];
	add.f32 	%f248, %f246, %f247;
	ld.global.f32 	%f249, [%rd78+12288];
	add.f32 	%f250, %f248, %f249;
	ld.global.f32 	%f251, [%rd78+14336];
	add.f32 	%f371, %f250, %f251;
	add.s32 	%r197, %r197, 4096;
$L__BB2_13:
	setp.eq.s32 	%p30, %r12, 0;
	@%p30 bra 	$L__BB2_19;
	and.b32  	%r15, %r4, 3;
	setp.lt.u32 	%p31, %r12, 4;
	@%p31 bra 	$L__BB2_16;
	mul.wide.u32 	%rd79, %r197, 4;
	add.s64 	%rd80, %rd2, %rd79;
	ld.global.f32 	%f253, [%rd80];
	add.f32 	%f254, %f371, %f253;
	ld.global.f32 	%f255, [%rd80+2048];
	add.f32 	%f256, %f254, %f255;
	ld.global.f32 	%f257, [%rd80+4096];
	add.f32 	%f258, %f256, %f257;
	ld.global.f32 	%f259, [%rd80+6144];
	add.f32 	%f371, %f258, %f259;
	add.s32 	%r197, %r197, 2048;
$L__BB2_16:
	setp.eq.s32 	%p32, %r15, 0;
	@%p32 bra 	$L__BB2_19;
	mul.wide.u32 	%rd81, %r197, 4;
	add.s64 	%rd83, %rd2, %rd81;
	neg.s32 	%r200, %r15;
$L__BB2_18:
	.pragma "nounroll";
	ld.global.f32 	%f260, [%rd83];
	add.f32 	%f371, %f371, %f260;
	add.s64 	%rd83, %rd83, 2048;
	add.s32 	%r200, %r200, 1;
	setp.ne.s32 	%p33, %r200, 0;
	@%p33 bra 	$L__BB2_18;
$L__BB2_19:
	setp.lt.u32 	%p34, %r51, 512;
	@%p34 bra 	$L__BB2_24;
	// begin inline asm
	mov.u32 %r162, %laneid;
	// end inline asm
	mov.b32 	%r164, %f371;
	mov.b32 	%r165, 1;
	mov.b32 	%r186, 31;
	mov.b32 	%r187, -1;
	// begin inline asm
	shfl.sync.down.b32 %r163, %r164, %r165, %r186, %r187;
	// end inline asm
	setp.gt.s32 	%p58, %r162, 30;
	mov.b32 	%f319, %r163;
	add.f32 	%f320, %f371, %f319;
	selp.f32 	%f321, %f371, %f320, %p58;
	mov.b32 	%r169, %f321;
	mov.b32 	%r170, 2;
	// begin inline asm
	shfl.sync.down.b32 %r168, %r169, %r170, %r186, %r187;
	// end inline asm
	setp.gt.s32 	%p59, %r162, 29;
	mov.b32 	%f322, %r168;
	add.f32 	%f323, %f321, %f322;
	selp.f32 	%f324, %f321, %f323, %p59;
	mov.b32 	%r174, %f324;
	mov.b32 	%r175, 4;
	// begin inline asm
	shfl.sync.down.b32 %r173, %r174, %r175, %r186, %r187;
	// end inline asm
	setp.gt.s32 	%p60, %r162, 27;
	mov.b32 	%f325, %r173;
	add.f32 	%f326, %f324, %f325;
	selp.f32 	%f327, %f324, %f326, %p60;
	mov.b32 	%r179, %f327;
	mov.b32 	%r180, 8;
	// begin inline asm
	shfl.sync.down.b32 %r178, %r179, %r180, %r186, %r187;
	// end inline asm
	setp.gt.s32 	%p61, %r162, 23;
	mov.b32 	%f328, %r178;
	add.f32 	%f329, %f327, %f328;
	selp.f32 	%f330, %f327, %f329, %p61;
	mov.b32 	%r184, %f330;
	mov.b32 	%r185, 16;
	// begin inline asm
	shfl.sync.down.b32 %r183, %r184, %r185, %r186, %r187;
	// end inline asm
	setp.gt.s32 	%p62, %r162, 15;
	mov.b32 	%f331, %r183;
	add.f32 	%f16, %f330, %f331;
	selp.f32 	%f383, %f330, %f16, %p62;
	setp.ne.s32 	%p63, %r162, 0;
	@%p63 bra 	$L__BB2_22;
	shr.u32 	%r188, %r1, 3;
	and.b32  	%r189, %r188, 124;
	mov.u32 	%r190, _ZZN3cub18CUB_300001_SM_10006detail6reduce28DeviceReduceSingleTileKernelINS2_10policy_hubIfjN4cuda3std3__44plusIfEEE10Policy1000EN6thrust24THRUST_300001_SM_1000_NS6detail15normal_iteratorINSD_10device_ptrIfEEEEPfjS9_ffNS7_10__identityEEEvT0_T1_T2_T3_T4_T6_E12temp_storage;
	add.s32 	%r191, %r190, %r189;
	st.shared.f32 	[%r191+16], %f16;
$L__BB2_22:
	bar.sync 	0;
	setp.ne.s32 	%p64, %r1, 0;
	@%p64 bra 	$L__BB2_50;
	ld.shared.f32 	%f332, [_ZZN3cub18CUB_300001_SM_10006detail6reduce28DeviceReduceSingleTileKernelINS2_10policy_hubIfjN4cuda3std3__44plusIfEEE10Policy1000EN6thrust24THRUST_300001_SM_1000_NS6detail15normal_iteratorINSD_10device_ptrIfEEEEPfjS9_ffNS7_10__identityEEEvT0_T1_T2_T3_T4_T6_E12temp_storage+20];
	add.f32 	%f333, %f383, %f332;
	ld.shared.f32 	%f334, [_ZZN3cub18CUB_300001_SM_10006detail6reduce28DeviceReduceSingleTileKernelINS2_10policy_hubIfjN4cuda3std3__44plusIfEEE10Policy1000EN6thrust24THRUST_300001_SM_1000_NS6detail15normal_iteratorINSD_10device_ptrIfEEEEPfjS9_ffNS7_10__identityEEEvT0_T1_T2_T3_T4_T6_E12temp_storage+24];
	add.f32 	%f335, %f333, %f334;
	ld.shared.f32 	%f336, [_ZZN3cub18CUB_300001_SM_10006detail6reduce28DeviceReduceSingleTileKernelINS2_10policy_hubIfjN4cuda3std3__44plusIfEEE10Policy1000EN6thrust24THRUST_300001_SM_1000_NS6detail15normal_iteratorINSD_10device_ptrIfEEEEPfjS9_ffNS7_10__identityEEEvT0_T1_T2_T3_T4_T6_E12temp_storage+28];
	add.f32 	%f337, %f335, %f336;
	ld.shared.f32 	%f338, [_ZZN3cub18CUB_300001_SM_10006detail6reduce28DeviceReduceSingleTileKernelINS2_10policy_hubIfjN4cuda3std3__44plusIfEEE10Policy1000EN6thrust24THRUST_300001_SM_1000_NS6detail15normal_iteratorINSD_10device_ptrIfEEEEPfjS9_ffNS7_10__identityEEEvT0_T1_T2_T3_T4_T6_E12temp_storage+32];
	add.f32 	%f339, %f337, %f338;
	ld.shared.f32 	%f340, [_ZZN3cub18CUB_300001_SM_10006detail6reduce28DeviceReduceSingleTileKernelINS2_10policy_hubIfjN4cuda3std3__44plusIfEEE10Policy1000EN6thrust24THRUST_300001_SM_1000_NS6detail15normal_iteratorINSD_10device_ptrIfEEEEPfjS9_ffNS7_10__identityEEEvT0_T1_T2_T3_T4_T6_E12temp_storage+36];
	add.f32 	%f341, %f339, %f340;
	ld.shared.f32 	%f342, [_ZZN3cub18CUB_300001_SM_10006detail6reduce28DeviceReduceSingleTileKernelINS2_10policy_hubIfjN4cuda3std3__44plusIfEEE10Policy1000EN6thrust24THRUST_300001_SM_1000_NS6detail15normal_iteratorINSD_10device_ptrIfEEEEPfjS9_ffNS7_10__identityEEEvT0_T1_T2_T3_T4_T6_E12temp_storage+40];
	add.f32 	%f343, %f341, %f342;
	ld.shared.f32 	%f344, [_ZZN3cub18CUB_300001_SM_10006detail6reduce28DeviceReduceSingleTileKernelINS2_10policy_hubIfjN4cuda3std3__44plusIfEEE10Policy1000EN6thrust24THRUST_300001_SM_1000_NS6detail15normal_iteratorINSD_10device_ptrIfEEEEPfjS9_ffNS7_10__identityEEEvT0_T1_T2_T3_T4_T6_E12temp_storage+44];
	add.f32 	%f345, %f343, %f344;
	ld.shared.f32 	%f346, [_ZZN3cub18CUB_300001_SM_10006detail6reduce28DeviceReduceSingleTileKernelINS2_10policy_hubIfjN4cuda3std3__44plusIfEEE10Policy1000EN6thrust24THRUST_300001_SM_1000_NS6detail15normal_iteratorINSD_10device_ptrIfEEEEPfjS9_ffNS7_10__identityEEEvT0_T1_T2_T3_T4_T6_E12temp_storage+48];
	add.f32 	%f347, %f345, %f346;
	ld.shared.f32 	%f348, [_ZZN3cub18CUB_300001_SM_10006detail6reduce28DeviceReduceSingleTileKernelINS2_10policy_hubIfjN4cuda3std3__44plusIfEEE10Policy1000EN6thrust24THRUST_300001_SM_1000_NS6detail15normal_iteratorINSD_10device_ptrIfEEEEPfjS9_ffNS7_10__identityEEEvT0_T1_T2_T3_T4_T6_E12temp_storage+52];
	add.f32 	%f349, %f347, %f348;
	ld.shared.f32 	%f350, [_ZZN3cub18CUB_300001_SM_10006detail6reduce28DeviceReduceSingleTileKernelINS2_10policy_hubIfjN4cuda3std3__44plusIfEEE10Policy1000EN6thrust24THRUST_300001_SM_1000_NS6detail15normal_iteratorINSD_10device_ptrIfEEEEPfjS9_ffNS7_10__identityEEEvT0_T1_T2_T3_T4_T6_E12temp_storage+56];
	add.f32 	%f351, %f349, %f350;
	ld.shared.f32 	%f352, [_ZZN3cub18CUB_300001_SM_10006detail6reduce28DeviceReduceSingleTileKernelINS2_10policy_hubIfjN4cuda3std3__44plusIfEEE10Policy1000EN6thrust24THRUST_300001_SM_1000_NS6detail15normal_iteratorINSD_10device_ptrIfEEEEPfjS9_ffNS7_10__identityEEEvT0_T1_T2_T3_T4_T6_E12temp_storage+60];
	add.f32 	%f353, %f351, %f352;
	ld.shared.f32 	%f354, [_ZZN3cub18CUB_300001_SM_10006detail6reduce28DeviceReduceSingleTileKernelINS2_10policy_hubIfjN4cuda3std3__44plusIfEEE10Policy1000EN6thrust24THRUST_300001_SM_1000_NS6detail15normal_iteratorINSD_10device_ptrIfEEEEPfjS9_ffNS7_10__identityEEEvT0_T1_T2_T3_T4_T6_E12temp_storage+64];
	add.f32 	%f355, %f353, %f354;
	ld.shared.f32 	%f356, [_ZZN3cub18CUB_300001_SM_10006detail6reduce28DeviceReduceSingleTileKernelINS2_10policy_hubIfjN4cuda3std3__44plusIfEEE10Policy1000EN6thrust24THRUST_300001_SM_1000_NS6detail15normal_iteratorINSD_10device_ptrIfEEEEPfjS9_ffNS7_10__identityEEEvT0_T1_T2_T3_T4_T6_E12temp_storage+68];
	add.f32 	%f357, %f355, %f356;
	ld.shared.f32 	%f358, [_ZZN3cub18CUB_300001_SM_10006detail6reduce28DeviceReduceSingleTileKernelINS2_10policy_hubIfjN4cuda3std3__44plusIfEEE10Policy1000EN6thrust24THRUST_300001_SM_1000_NS6detail15normal_iteratorINSD_10device_ptrIfEEEEPfjS9_ffNS7_10__identityEEEvT0_T1_T2_T3_T4_T6_E12temp_storage+72];
	add.f32 	%f359, %f357, %f358;
	ld.shared.f32 	%f360, [_ZZN3cub18CUB_300001_SM_10006detail6reduce28DeviceReduceSingleTileKernelINS2_10policy_hubIfjN4cuda3std3__44plusIfEEE10Policy1000EN6thrust24THRUST_300001_SM_1000_NS6detail15normal_iteratorINSD_10device_ptrIfEEEEPfjS9_ffNS7_10__identityEEEvT0_T1_T2_T3_T4_T6_E12temp_storage+76];
	add.f32 	%f383, %f359, %f360;
	bra.uni 	$L__BB2_50;
$L__BB2_24:
	// begin inline asm
	mov.u32 %r124, %laneid;
	// end inline asm
	and.b32  	%r150, %r1, 992;
	add.s32 	%r151, %r150, 32;
	setp.gt.u32 	%p35, %r151, %r51;
	not.b32 	%r152, %r150;
	add.s32 	%r153, %r51, %r152;
	selp.b32 	%r148, %r153, 31, %p35;
	mov.b32 	%r126, %f371;
	mov.b32 	%r127, 1;
	mov.b32 	%r149, -1;
	// begin inline asm
	shfl.sync.down.b32 %r125, %r126, %r127, %r148, %r149;
	// end inline asm
	setp.lt.s32 	%p36, %r124, %r148;
	mov.b32 	%f261, %r125;
	add.f32 	%f262, %f371, %f261;
	selp.f32 	%f263, %f262, %f371, %p36;
	mov.b32 	%r131, %f263;
	mov.b32 	%r132, 2;
	// begin inline asm
	shfl.sync.down.b32 %r130, %r131, %r132, %r148, %r149;
	// end inline asm
	add.s32 	%r154, %r124, 2;
	setp.gt.s32 	%p37, %r154, %r148;
	mov.b32 	%f264, %r130;
	add.f32 	%f265, %f263, %f264;
	selp.f32 	%f266, %f263, %f265, %p37;
	mov.b32 	%r136, %f266;
	mov.b32 	%r137, 4;
	// begin inline asm
	shfl.sync.down.b32 %r135, %r136, %r137, %r148, %r149;
	// end inline asm
	add.s32 	%r155, %r124, 4;
	setp.gt.s32 	%p38, %r155, %r148;
	mov.b32 	%f267, %r135;
	add.f32 	%f268, %f266, %f267;
	selp.f32 	%f269, %f266, %f268, %p38;
	mov.b32 	%r141, %f269;
	mov.b32 	%r142, 8;
	// begin inline asm
	shfl.sync.down.b32 %r140, %r141, %r142, %r148, %r149;
	// end inline asm
	add.s32 	%r156, %r124, 8;
	setp.gt.s32 	%p39, %r156, %r148;
	mov.b32 	%f270, %r140;
	add.f32 	%f271, %f269, %f270;
	selp.f32 	%f272, %f269, %f271, %p39;
	mov.b32 	%r146, %f272;
	mov.b32 	%r147, 16;
	// begin inline asm
	shfl.sync.down.b32 %r145, %r146, %r147, %r148, %r149;
	// end inline asm
	add.s32 	%r157, %r124, 16;
	setp.gt.s32 	%p40, %r157, %r148;
	mov.b32 	%f273, %r145;
	add.f32 	%f274, %f272, %f273;
	selp.f32 	%f383, %f272, %f274, %p40;
	setp.ne.s32 	%p41, %r124, 0;
	@%p41 bra 	$L__BB2_26;
	shr.u32 	%r158, %r1, 3;
	and.b32  	%r159, %r158, 124;
	mov.u32 	%r160, _ZZN3cub18CUB_300001_SM_10006detail6reduce28DeviceReduceSingleTileKernelINS2_10policy_hubIfjN4cuda3std3__44plusIfEEE10Policy1000EN6thrust24THRUST_300001_SM_1000_NS6detail15normal_iteratorINSD_10device_ptrIfEEEEPfjS9_ffNS7_10__identityEEEvT0_T1_T2_T3_T4_T6_E12temp_storage;
	add.s32 	%r161, %r160, %r159;
	st.shared.f32 	[%r161+16], %f383;
$L__BB2_26:
	bar.sync 	0;
	setp.ne.s32 	%p42, %r1, 0;
	@%p42 bra 	$L__BB2_50;
	setp.gt.u32 	%p43, %r51, 32;
	ld.shared.f32 	%f275, [_ZZN3cub18CUB_300001_SM_10006detail6reduce28DeviceReduceSingleTileKernelINS2_10policy_hubIfjN4cuda3std3__44plusIfEEE10Policy1000EN6thrust24THRUST_300001_SM_1000_NS6detail15normal_iteratorINSD_10device_ptrIfEEEEPfjS9_ffNS7_10__identityEEEvT0_T1_T2_T3_T4_T6_E12temp_storage+20];
	add.f32 	%f276, %f383, %f275;
	selp.f32 	%f277, %f276, %f383, %p43;
	setp.gt.u32 	%p44, %r51, 64;
	ld.shared.f32 	%f278, [_ZZN3cub18CUB_300001_SM_10006detail6reduce28DeviceReduceSingleTileKernelINS2_10policy_hubIfjN4cuda3std3__44plusIfEEE10Policy1000EN6thrust24THRUST_300001_SM_1000_NS6detail15normal_iteratorINSD_10device_ptrIfEEEEPfjS9_ffNS7_10__identityEEEvT0_T1_T2_T3_T4_T6_E12temp_storage+24];
	add.f32 	%f279, %f278, %f277;
	selp.f32 	%f280, %f279, %f277, %p44;
	setp.gt.u32 	%p45, %r51, 96;
	ld.shared.f32 	%f281, [_ZZN3cub18CUB_300001_SM_10006detail6reduce28DeviceReduceSingleTileKernelINS2_10policy_hubIfjN4cuda3std3__44plusIfEEE10Policy1000EN6thrust24THRUST_300001_SM_1000_NS6detail15normal_iteratorINSD_10device_ptrIfEEEEPfjS9_ffNS7_10__identityEEEvT0_T1_T2_T3_T4_T6_E12temp_storage+28];
	add.f32 	%f282, %f281, %f280;
	selp.f32 	%f283, %f282, %f280, %p45;
	setp.gt.u32 	%p46, %r51, 128;
	ld.shared.f32 	%f284, [_ZZN3cub18CUB_300001_SM_10006detail6reduce28DeviceReduceSingleTileKernelINS2_10policy_hubIfjN4cuda3std3__44plusIfEEE10Policy1000EN6thrust24THRUST_300001_SM_1000_NS6detail15normal_iteratorINSD_10device_ptrIfEEEEPfjS9_ffNS7_10__identityEEEvT0_T1_T2_T3_T4_T6_E12temp_storage+32];
	add.f32 	%f285, %f284, %f283;
	selp.f32 	%f286, %f285, %f283, %p46;
	setp.gt.u32 	%p47, %r51, 160;
	ld.shared.f32 	%f287, [_ZZN3cub18CUB_300001_SM_10006detail6reduce28DeviceReduceSingleTileKernelINS2_10policy_hubIfjN4cuda3std3__44plusIfEEE10Policy1000EN6thrust24THRUST_300001_SM_1000_NS6detail15normal_iteratorINSD_10device_ptrIfEEEEPfjS9_ffNS7_10__identityEEEvT0_T1_T2_T3_T4_T6_E12temp_storage+36];
	add.f32 	%f288, %f287, %f286;
	selp.f32 	%f289, %f288, %f286, %p47;
	setp.gt.u32 	%p48, %r51, 192;
	ld.shared.f32 	%f290, [_ZZN3cub18CUB_300001_SM_10006detail6reduce28DeviceReduceSingleTileKernelINS2_10policy_hubIfjN4cuda3std3__44plusIfEEE10Policy1000EN6thrust24THRUST_300001_SM_1000_NS6detail15normal_iteratorINSD_10device_ptrIfEEEEPfjS9_ffNS7_10__identityEEEvT0_T1_T2_T3_T4_T6_E12temp_storage+40];
	add.f32 	%f291, %f290, %f289;
	selp.f32 	%f292, %f291, %f289, %p48;
	setp.gt.u32 	%p49, %r51, 224;
	ld.shared.f32 	%f293, [_ZZN3cub18CUB_300001_SM_10006detail6reduce28DeviceReduceSingleTileKernelINS2_10policy_hubIfjN4cuda3std3__44plusIfEEE10Policy1000EN6thrust24THRUST_300001_SM_1000_NS6detail15normal_iteratorINSD_10device_ptrIfEEEEPfjS9_ffNS7_10__identityEEEvT0_T1_T2_T3_T4_T6_E12temp_storage+44];
	add.f32 	%f294, %f293, %f292;
	selp.f32 	%f295, %f294, %f292, %p49;
	setp.gt.u32 	%p50, %r51, 256;
	ld.shared.f32 	%f296, [_ZZN3cub18CUB_300001_SM_10006detail6reduce28DeviceReduceSingleTileKernelINS2_10policy_hubIfjN4cuda3std3__44plusIfEEE10Policy1000EN6thrust24THRUST_300001_SM_1000_NS6detail15normal_iteratorINSD_10device_ptrIfEEEEPfjS9_ffNS7_10__identityEEEvT0_T1_T2_T3_T4_T6_E12temp_storage+48];
	add.f32 	%f297, %f296, %f295;
	selp.f32 	%f298, %f297, %f295, %p50;
	setp.gt.u32 	%p51, %r51, 288;
	ld.shared.f32 	%f299, [_ZZN3cub18CUB_300001_SM_10006detail6reduce28DeviceReduceSingleTileKernelINS2_10policy_hubIfjN4cuda3std3__44plusIfEEE10Policy1000EN6thrust24THRUST_300001_SM_1000_NS6detail15normal_iteratorINSD_10device_ptrIfEEEEPfjS9_ffNS7_10__identityEEEvT0_T1_T2_T3_T4_T6_E12temp_storage+52];
	add.f32 	%f300, %f299, %f298;
	selp.f32 	%f301, %f300, %f298, %p51;
	setp.gt.u32 	%p52, %r51, 320;
	ld.shared.f32 	%f302, [_ZZN3cub18CUB_300001_SM_10006detail6reduce28DeviceReduceSingleTileKernelINS2_10policy_hubIfjN4cuda3std3__44plusIfEEE10Policy1000EN6thrust24THRUST_300001_SM_1000_NS6detail15normal_iteratorINSD_10device_ptrIfEEEEPfjS9_ffNS7_10__identityEEEvT0_T1_T2_T3_T4_T6_E12temp_storage+56];
	add.f32 	%f303, %f302, %f301;
	selp.f32 	%f304, %f303, %f301, %p52;
	setp.gt.u32 	%p53, %r51, 352;
	ld.shared.f32 	%f305, [_ZZN3cub18CUB_300001_SM_10006detail6reduce28DeviceReduceSingleTileKernelINS2_10policy_hubIfjN4cuda3std3__44plusIfEEE10Policy1000EN6thrust24THRUST_300001_SM_1000_NS6detail15normal_iteratorINSD_10device_ptrIfEEEEPfjS9_ffNS7_10__identityEEEvT0_T1_T2_T3_T4_T6_E12temp_storage+60];
	add.f32 	%f306, %f305, %f304;
	selp.f32 	%f307, %f306, %f304, %p53;
	setp.gt.u32 	%p54, %r51, 384;
	ld.shared.f32 	%f308, [_ZZN3cub18CUB_300001_SM_10006detail6reduce28DeviceReduceSingleTileKernelINS2_10policy_hubIfjN4cuda3std3__44plusIfEEE10Policy1000EN6thrust24THRUST_300001_SM_1000_NS6detail15normal_iteratorINSD_10device_ptrIfEEEEPfjS9_ffNS7_10__identityEEEvT0_T1_T2_T3_T4_T6_E12temp_storage+64];
	add.f32 	%f309, %f308, %f307;
	selp.f32 	%f310, %f309, %f307, %p54;
	setp.gt.u32 	%p55, %r51, 416;
	ld.shared.f32 	%f311, [_ZZN3cub18CUB_300001_SM_10006detail6reduce28DeviceReduceSingleTileKernelINS2_10policy_hubIfjN4cuda3std3__44plusIfEEE10Policy1000EN6thrust24THRUST_300001_SM_1000_NS6detail15normal_iteratorINSD_10device_ptrIfEEEEPfjS9_ffNS7_10__identityEEEvT0_T1_T2_T3_T4_T6_E12temp_storage+68];
	add.f32 	%f312, %f311, %f310;
	selp.f32 	%f313, %f312, %f310, %p55;
	setp.gt.u32 	%p56, %r51, 448;
	ld.shared.f32 	%f314, [_ZZN3cub18CUB_300001_SM_10006detail6reduce28DeviceReduceSingleTileKernelINS2_10policy_hubIfjN4cuda3std3__44plusIfEEE10Policy1000EN6thrust24THRUST_300001_SM_1000_NS6detail15normal_iteratorINSD_10device_ptrIfEEEEPfjS9_ffNS7_10__identityEEEvT0_T1_T2_T3_T4_T6_E12temp_storage+72];
	add.f32 	%f315, %f314, %f313;
	selp.f32 	%f316, %f315, %f313, %p56;
	setp.gt.u32 	%p57, %r51, 480;
	ld.shared.f32 	%f317, [_ZZN3cub18CUB_300001_SM_10006detail6reduce28DeviceReduceSingleTileKernelINS2_10policy_hubIfjN4cuda3std3__44plusIfEEE10Policy1000EN6thrust24THRUST_300001_SM_1000_NS6detail15normal_iteratorINSD_10device_ptrIfEEEEPfjS9_ffNS7_10__identityEEEvT0_T1_T2_T3_T4_T6_E12temp_storage+76];
	add.f32 	%f318, %f317, %f316;
	selp.f32 	%f383, %f318, %f316, %p57;
	bra.uni 	$L__BB2_50;
$L__BB2_28:
	mov.u32 	%r21, %tid.x;
	mul.wide.u32 	%rd11, %r21, 4;
	add.s64 	%rd12, %rd2, %rd11;
	ld.global.f32 	%f43, [%rd12];
	ld.global.f32 	%f44, [%rd12+2048];
	ld.global.f32 	%f45, [%rd12+4096];
	ld.global.f32 	%f46, [%rd12+6144];
	ld.global.f32 	%f47, [%rd12+8192];
	ld.global.f32 	%f48, [%rd12+10240];
	ld.global.f32 	%f49, [%rd12+12288];
	ld.global.f32 	%f50, [%rd12+14336];
	ld.global.f32 	%f51, [%rd12+16384];
	ld.global.f32 	%f52, [%rd12+18432];
	ld.global.f32 	%f53, [%rd12+20480];
	ld.global.f32 	%f54, [%rd12+22528];
	ld.global.f32 	%f55, [%rd12+24576];
	ld.global.f32 	%f56, [%rd12+26624];
	ld.global.f32 	%f57, [%rd12+28672];
	ld.global.f32 	%f58, [%rd12+30720];
	add.f32 	%f59, %f43, %f44;
	add.f32 	%f60, %f45, %f46;
	add.f32 	%f61, %f47, %f48;
	add.f32 	%f62, %f49, %f50;
	add.f32 	%f63, %f51, %f52;
	add.f32 	%f64, %f53, %f54;
	add.f32 	%f65, %f55, %f56;
	add.f32 	%f66, %f57, %f58;
	add.f32 	%f67, %f59, %f60;
	add.f32 	%f68, %f61, %f62;
	add.f32 	%f69, %f63, %f64;
	add.f32 	%f70, %f65, %f66;
	add.f32 	%f71, %f67, %f68;
	add.f32 	%f72, %f69, %f70;
	add.f32 	%f382, %f71, %f72;
	add.s32 	%r22, %r51, -8192;
	setp.lt.u32 	%p3, %r22, 8192;
	mov.b32 	%r202, 8192;
	@%p3 bra 	$L__BB2_32;
	mov.b32 	%r202, 8192;
$L__BB2_30:
	add.s32 	%r54, %r21, %r202;
	mul.wide.u32 	%rd13, %r54, 4;
	add.s64 	%rd14, %rd2, %rd13;
	ld.global.f32 	%f73, [%rd14];
	ld.global.f32 	%f74, [%rd14+2048];
	ld.global.f32 	%f75, [%rd14+4096];
	ld.global.f32 	%f76, [%rd14+6144];
	ld.global.f32 	%f77, [%rd14+8192];
	ld.global.f32 	%f78, [%rd14+10240];
	ld.global.f32 	%f79, [%rd14+12288];
	ld.global.f32 	%f80, [%rd14+14336];
	ld.global.f32 	%f81, [%rd14+16384];
	ld.global.f32 	%f82, [%rd14+18432];
	ld.global.f32 	%f83, [%rd14+20480];
	ld.global.f32 	%f84, [%rd14+22528];
	ld.global.f32 	%f85, [%rd14+24576];
	ld.global.f32 	%f86, [%rd14+26624];
	ld.global.f32 	%f87, [%rd14+28672];
	ld.global.f32 	%f88, [%rd14+30720];
	add.f32 	%f89, %f382, %f73;
	add.f32 	%f90, %f74, %f75;
	add.f32 	%f91, %f76, %f77;
	add.f32 	%f92, %f78, %f79;
	add.f32 	%f93, %f80, %f81;
	add.f32 	%f94, %f82, %f83;
	add.f32 	%f95, %f84, %f85;
	add.f32 	%f96, %f86, %f87;
	add.f32 	%f97, %f89, %f90;
	add.f32 	%f98, %f91, %f92;
	add.f32 	%f99, %f93, %f94;
	add.f32 	%f100, %f95, %f96;
	add.f32 	%f101, %f97, %f98;
	add.f32 	%f102, %f99, %f100;
	add.f32 	%f103, %f101, %f102;
	add.f32 	%f382, %f103, %f88;
	sub.s32 	%r55, %r51, %r202;
	setp.lt.u32 	%p4, %r55, 8192;
	@%p4 bra 	$L__BB2_46;
	add.s32 	%r202, %r202, 8192;
	setp.le.u32 	%p5, %r202, %r22;
	@%p5 bra 	$L__BB2_30;
$L__BB2_32:
	setp.le.u32 	%p6, %r51, %r202;
	sub.s32 	%r56, %r51, %r202;
	setp.ge.s32 	%p7, %r21, %r56;
	or.pred  	%p8, %p6, %p7;
	@%p8 bra 	$L__BB2_46;
	not.b32 	%r58, %r21;
	add.s32 	%r59, %r51, %r58;
	sub.s32 	%r60, %r59, %r202;
	shr.u32 	%r61, %r60, 9;
	add.s32 	%r26, %r61, 1;
	and.b32  	%r27, %r26, 15;
	setp.lt.u32 	%p9, %r60, 7680;
	mov.u32 	%r207, %r21;
	@%p9 bra 	$L__BB2_37;
	or.b32  	%r205, %r21, 4096;
	add.s32 	%r204, %r21, %r202;
	and.b32  	%r62, %r26, 16777200;
	neg.s32 	%r203, %r62;
$L__BB2_35:
	.pragma "nounroll";
	mul.wide.u32 	%rd15, %r204, 4;
	add.s64 	%rd16, %rd2, %rd15;
	ld.global.f32 	%f105, [%rd16];
	add.f32 	%f106, %f382, %f105;
	add.s32 	%r63, %r204, 512;
	mul.wide.u32 	%rd17, %r63, 4;
	add.s64 	%rd18, %rd2, %rd17;
	ld.global.f32 	%f107, [%rd18];
	add.f32 	%f108, %f106, %f107;
	add.s32 	%r64, %r204, 1024;
	mul.wide.u32 	%rd19, %r64, 4;
	add.s64 	%rd20, %rd2, %rd19;
	ld.global.f32 	%f109, [%rd20];
	add.f32 	%f110, %f108, %f109;
	add.s32 	%r65, %r204, 1536;
	mul.wide.u32 	%rd21, %r65, 4;
	add.s64 	%rd22, %rd2, %rd21;
	ld.global.f32 	%f111, [%rd22];
	add.f32 	%f112, %f110, %f111;
	add.s32 	%r66, %r204, 2048;
	mul.wide.u32 	%rd23, %r66, 4;
	add.s64 	%rd24, %rd2, %rd23;
	ld.global.f32 	%f113, [%rd24];
	add.f32 	%f114, %f112, %f113;
	add.s32 	%r67, %r204, 2560;
	mul.wide.u32 	%rd25, %r67, 4;
	add.s64 	%rd26, %rd2, %rd25;
	ld.global.f32 	%f115, [%rd26];
	add.f32 	%f116, %f114, %f115;
	add.s32 	%r68, %r204, 3072;
	mul.wide.u32 	%rd27, %r68, 4;
	add.s64 	%rd28, %rd2, %rd27;
	ld.global.f32 	%f117, [%rd28];
	add.f32 	%f118, %f116, %f117;
	add.s32 	%r69, %r204, 3584;
	mul.wide.u32 	%rd29, %r69, 4;
	add.s64 	%rd30, %rd2, %rd29;
	ld.global.f32 	%f119, [%rd30];
	add.f32 	%f120, %f118, %f119;
	add.s32 	%r70, %r204, 4096;
	mul.wide.u32 	%rd31, %r70, 4;
	add.s64 	%rd32, %rd2, %rd31;
	ld.global.f32 	%f121, [%rd32];
	add.f32 	%f122, %f120, %f121;
	add.s32 	%r71, %r204, 4608;
	mul.wide.u32 	%rd33, %r71, 4;
	add.s64 	%rd34, %rd2, %rd33;
	ld.global.f32 	%f123, [%rd34];
	add.f32 	%f124, %f122, %f123;
	add.s32 	%r72, %r204, 5120;
	mul.wide.u32 	%rd35, %r72, 4;
	add.s64 	%rd36, %rd2, %rd35;
	ld.global.f32 	%f125, [%rd36];
	add.f32 	%f126, %f124, %f125;
	add.s32 	%r73, %r204, 5632;
	mul.wide.u32 	%rd37, %r73, 4;
	add.s64 	%rd38, %rd2, %rd37;
	ld.global.f32 	%f127, [%rd38];
	add.f32 	%f128, %f126, %f127;
	add.s32 	%r74, %r204, 6144;
	mul.wide.u32 	%rd39, %r74, 4;
	add.s64 	%rd40, %rd2, %rd39;
	ld.global.f32 	%f129, [%rd40];
	add.f32 	%f130, %f128, %f129;
	add.s32 	%r75, %r204, 6656;
	mul.wide.u32 	%rd41, %r75, 4;
	add.s64 	%rd42, %rd2, %rd41;
	ld.global.f32 	%f131, [%rd42];
	add.f32 	%f132, %f130, %f131;
	add.s32 	%r76, %r204, 7168;
	mul.wide.u32 	%rd43, %r76, 4;
	add.s64 	%rd44, %rd2, %rd43;
	ld.global.f32 	%f133, [%rd44];
	add.f32 	%f134, %f132, %f133;
	add.s32 	%r77, %r204, 7680;
	mul.wide.u32 	%rd45, %r77, 4;
	add.s64 	%rd46, %rd2, %rd45;
	ld.global.f32 	%f135, [%rd46];
	add.f32 	%f382, %f134, %f135;
	add.s32 	%r205, %r205, 8192;
	add.s32 	%r204, %r204, 8192;
	add.s32 	%r203, %r203, 16;
	setp.ne.s32 	%p10, %r203, 0;
	@%p10 bra 	$L__BB2_35;
	add.s32 	%r207, %r205, -4096;
$L__BB2_37:
	setp.eq.s32 	%p11, %r27, 0;
	@%p11 bra 	$L__BB2_46;
	and.b32  	%r39, %r26, 7;
	setp.lt.u32 	%p12, %r27, 8;
	@%p12 bra 	$L__BB2_40;
	add.s32 	%r78, %r207, %r202;
	mul.wide.u32 	%rd47, %r78, 4;
	add.s64 	%rd48, %rd2, %rd47;
	ld.global.f32 	%f137, [%rd48];
	add.f32 	%f138, %f382, %f137;
	add.s32 	%r79, %r78, 512;
	mul.wide.u32 	%rd49, %r79, 4;
	add.s64 	%rd50, %rd2, %rd49;
	ld.global.f32 	%f139, [%rd50];
	add.f32 	%f140, %f138, %f139;
	add.s32 	%r80, %r78, 1024;
	mul.wide.u32 	%rd51, %r80, 4;
	add.s64 	%rd52, %rd2, %rd51;
	ld.global.f32 	%f141, [%rd52];
	add.f32 	%f142, %f140, %f141;
	add.s32 	%r81, %r78, 1536;
	mul.wide.u32 	%rd53, %r81, 4;
	add.s64 	%rd54, %rd2, %rd53;
	ld.global.f32 	%f143, [%rd54];
	add.f32 	%f144, %f142, %f143;
	add.s32 	%r82, %r78, 2048;
	mul.wide.u32 	%rd55, %r82, 4;
	add.s64 	%rd56, %rd2, %rd55;
	ld.global.f32 	%f145, [%rd56];
	add.f32 	%f146, %f144, %f145;
	add.s32 	%r83, %r78, 2560;
	mul.wide.u32 	%rd57, %r83, 4;
	add.s64 	%rd58, %rd2, %rd57;
	ld.global.f32 	%f147, [%rd58];
	add.f32 	%f148, %f146, %f147;
	add.s32 	%r84, %r78, 3072;
	mul.wide.u32 	%rd59, %r84, 4;
	add.s64 	%rd60, %rd2, %rd59;
	ld.global.f32 	%f149, [%rd60];
	add.f32 	%f150, %f148, %f149;
	add.s32 	%r85, %r78, 3584;
	mul.wide.u32 	%rd61, %r85, 4;
	add.s64 	%rd62, %rd2, %rd61;
	ld.global.f32 	%f151, [%rd62];
	add.f32 	%f382, %f150, %f151;
	add.s32 	%r207, %r207, 4096;
$L__BB2_40:
	setp.eq.s32 	%p13, %r39, 0;
	@%p13 bra 	$L__BB2_46;
	and.b32  	%r42, %r26, 3;
	setp.lt.u32 	%p14, %r39, 4;
	@%p14 bra 	$L__BB2_43;
	add.s32 	%r86, %r207, %r202;
	mul.wide.u32 	%rd63, %r86, 4;
	add.s64 	%rd64, %rd2, %rd63;
	ld.global.f32 	%f153, [%rd64];
	add.f32 	%f154, %f382, %f153;
	add.s32 	%r87, %r86, 512;
	mul.wide.u32 	%rd65, %r87, 4;
	add.s64 	%rd66, %rd2, %rd65;
	ld.global.f32 	%f155, [%rd66];
	add.f32 	%f156, %f154, %f155;
	add.s32 	%r88, %r86, 1024;
	mul.wide.u32 	%rd67, %r88, 4;
	add.s64 	%rd68, %rd2, %rd67;
	ld.global.f32 	%f157, [%rd68];
	add.f32 	%f158, %f156, %f157;
	add.s32 	%r89, %r86, 1536;
	mul.wide.u32 	%rd69, %r89, 4;
	add.s64 	%rd70, %rd2, %rd69;
	ld.global.f32 	%f159, [%rd70];
	add.f32 	%f382, %f158, %f159;
	add.s32 	%r207, %r207, 2048;
$L__BB2_43:
	setp.eq.s32 	%p15, %r42, 0;
	@%p15 bra 	$L__BB2_46;
	add.s32 	%r210, %r207, %r202;
	neg.s32 	%r209, %r42;
$L__BB2_45:
	.pragma "nounroll";
	mul.wide.u32 	%rd71, %r210, 4;
	add.s64 	%rd72, %rd2, %rd71;
	ld.global.f32 	%f160, [%rd72];
	add.f32 	%f382, %f382, %f160;
	add.s32 	%r210, %r210, 512;
	add.s32 	%r209, %r209, 1;
	setp.ne.s32 	%p16, %r209, 0;
	@%p16 bra 	$L__BB2_45;
$L__BB2_46:
	// begin inline asm
	mov.u32 %r90, %laneid;
	// end inline asm
	mov.b32 	%r92, %f382;
	mov.b32 	%r93, 1;
	mov.b32 	%r114, 31;
	mov.b32 	%r115, -1;
	// begin inline asm
	shfl.sync.down.b32 %r91, %r92, %r93, %r114, %r115;
	// end inline asm
	setp.gt.s32 	%p17, %r90, 30;
	mov.b32 	%f161, %r91;
	add.f32 	%f162, %f382, %f161;
	selp.f32 	%f163, %f382, %f162, %p17;
	mov.b32 	%r97, %f163;
	mov.b32 	%r98, 2;
	// begin inline asm
	shfl.sync.down.b32 %r96, %r97, %r98, %r114, %r115;
	// end inline asm
	setp.gt.s32 	%p18, %r90, 29;
	mov.b32 	%f164, %r96;
	add.f32 	%f165, %f163, %f164;
	selp.f32 	%f166, %f163, %f165, %p18;
	mov.b32 	%r102, %f166;
	mov.b32 	%r103, 4;
	// begin inline asm
	shfl.sync.down.b32 %r101, %r102, %r103, %r114, %r115;
	// end inline asm
	setp.gt.s32 	%p19, %r90, 27;
	mov.b32 	%f167, %r101;
	add.f32 	%f168, %f166, %f167;
	selp.f32 	%f169, %f166, %f168, %p19;
	mov.b32 	%r107, %f169;
	mov.b32 	%r108, 8;
	// begin inline asm
	shfl.sync.down.b32 %r106, %r107, %r108, %r114, %r115;
	// end inline asm
	setp.gt.s32 	%p20, %r90, 23;
	mov.b32 	%f170, %r106;
	add.f32 	%f171, %f169, %f170;
	selp.f32 	%f172, %f169, %f171, %p20;
	mov.b32 	%r112, %f172;
	mov.b32 	%r113, 16;
	// begin inline asm
	shfl.sync.down.b32 %r111, %r112, %r113, %r114, %r115;
	// end inline asm
	setp.gt.s32 	%p21, %r90, 15;
	mov.b32 	%f173, %r111;
	add.f32 	%f38, %f172, %f173;
	selp.f32 	%f383, %f172, %f38, %p21;
	setp.ne.s32 	%p22, %r90, 0;
	@%p22 bra 	$L__BB2_48;
	shr.u32 	%r116, %r21, 3;
	and.b32  	%r117, %r116, 124;
	mov.u32 	%r118, _ZZN3cub18CUB_300001_SM_10006detail6reduce28DeviceReduceSingleTileKernelINS2_10policy_hubIfjN4cuda3std3__44plusIfEEE10Policy1000EN6thrust24THRUST_300001_SM_1000_NS6detail15normal_iteratorINSD_10device_ptrIfEEEEPfjS9_ffNS7_10__identityEEEvT0_T1_T2_T3_T4_T6_E12temp_storage;
	add.s32 	%r119, %r118, %r117;
	st.shared.f32 	[%r119+16], %f38;
$L__BB2_48:
	bar.sync 	0;
	setp.ne.s32 	%p23, %r21, 0;
	@%p23 bra 	$L__BB2_50;
	ld.shared.f32 	%f174, [_ZZN3cub18CUB_300001_SM_10006detail6reduce28DeviceReduceSingleTileKernelINS2_10policy_hubIfjN4cuda3std3__44plusIfEEE10Policy1000EN6thrust24THRUST_300001_SM_1000_NS6detail15normal_iteratorINSD_10device_ptrIfEEEEPfjS9_ffNS7_10__identityEEEvT0_T1_T2_T3_T4_T6_E12temp_storage+20];
	add.f32 	%f175, %f383, %f174;
	ld.shared.f32 	%f176, [_ZZN3cub18CUB_300001_SM_10006detail6reduce28DeviceReduceSingleTileKernelINS2_10policy_hubIfjN4cuda3std3__44plusIfEEE10Policy1000EN6thrust24THRUST_300001_SM_1000_NS6detail15normal_iteratorINSD_10device_ptrIfEEEEPfjS9_ffNS7_10__identityEEEvT0_T1_T2_T3_T4_T6_E12temp_storage+24];
	add.f32 	%f177, %f175, %f176;
	ld.shared.f32 	%f178, [_ZZN3cub18CUB_300001_SM_10006detail6reduce28DeviceReduceSingleTileKernelINS2_10policy_hubIfjN4cuda3std3__44plusIfEEE10Policy1000EN6thrust24THRUST_300001_SM_1000_NS6detail15normal_iteratorINSD_10device_ptrIfEEEEPfjS9_ffNS7_10__identityEEEvT0_T1_T2_T3_T4_T6_E12temp_storage+28];
	add.f32 	%f179, %f177, %f178;
	ld.shared.f32 	%f180, [_ZZN3cub18CUB_300001_SM_10006detail6reduce28DeviceReduceSingleTileKernelINS2_10policy_hubIfjN4cuda3std3__44plusIfEEE10Policy1000EN6thrust24THRUST_300001_SM_1000_NS6detail15normal_iteratorINSD_10device_ptrIfEEEEPfjS9_ffNS7_10__identityEEEvT0_T1_T2_T3_T4_T6_E12temp_storage+32];
	add.f32 	%f181, %f179, %f180;
	ld.shared.f32 	%f182, [_ZZN3cub18CUB_300001_SM_10006detail6reduce28DeviceReduceSingleTileKernelINS2_10policy_hubIfjN4cuda3std3__44plusIfEEE10Policy1000EN6thrust24THRUST_300001_SM_1000_NS6detail15normal_iteratorINSD_10device_ptrIfEEEEPfjS9_ffNS7_10__identityEEEvT0_T1_T2_T3_T4_T6_E12temp_storage+36];
	add.f32 	%f183, %f181, %f182;
	ld.shared.f32 	%f184, [_ZZN3cub18CUB_300001_SM_10006detail6reduce28DeviceReduceSingleTileKernelINS2_10policy_hubIfjN4cuda3std3__44plusIfEEE10Policy1000EN6thrust24THRUST_300001_SM_1000_NS6detail15normal_iteratorINSD_10device_ptrIfEEEEPfjS9_ffNS7_10__identityEEEvT0_T1_T2_T3_T4_T6_E12temp_storage+40];
	add.f32 	%f185, %f183, %f184;
	ld.shared.f32 	%f186, [_ZZN3cub18CUB_300001_SM_10006detail6reduce28DeviceReduceSingleTileKernelINS2_10policy_hubIfjN4cuda3std3__44plusIfEEE10Policy1000EN6thrust24THRUST_300001_SM_1000_NS6detail15normal_iteratorINSD_10device_ptrIfEEEEPfjS9_ffNS7_10__identityEEEvT0_T1_T2_T3_T4_T6_E12temp_storage+44];
	add.f32 	%f187, %f185, %f186;
	ld.shared.f32 	%f188, [_ZZN3cub18CUB_300001_SM_10006detail6reduce28DeviceReduceSingleTileKernelINS2_10policy_hubIfjN4cuda3std3__44plusIfEEE10Policy1000EN6thrust24THRUST_300001_SM_1000_NS6detail15normal_iteratorINSD_10device_ptrIfEEEEPfjS9_ffNS7_10__identityEEEvT0_T1_T2_T3_T4_T6_E12temp_storage+48];
	add.f32 	%f189, %f187, %f188;
	ld.shared.f32 	%f190, [_ZZN3cub18CUB_300001_SM_10006detail6reduce28DeviceReduceSingleTileKernelINS2_10policy_hubIfjN4cuda3std3__44plusIfEEE10Policy1000EN6thrust24THRUST_300001_SM_1000_NS6detail15normal_iteratorINSD_10device_ptrIfEEEEPfjS9_ffNS7_10__identityEEEvT0_T1_T2_T3_T4_T6_E12temp_storage+52];
	add.f32 	%f191, %f189, %f190;
	ld.shared.f32 	%f192, [_ZZN3cub18CUB_300001_SM_10006detail6reduce28DeviceReduceSingleTileKernelINS2_10policy_hubIfjN4cuda3std3__44plusIfEEE10Policy1000EN6thrust24THRUST_300001_SM_1000_NS6detail15normal_iteratorINSD_10device_ptrIfEEEEPfjS9_ffNS7_10__identityEEEvT0_T1_T2_T3_T4_T6_E12temp_storage+56];
	add.f32 	%f193, %f191, %f192;
	ld.shared.f32 	%f194, [_ZZN3cub18CUB_300001_SM_10006detail6reduce28DeviceReduceSingleTileKernelINS2_10policy_hubIfjN4cuda3std3__44plusIfEEE10Policy1000EN6thrust24THRUST_300001_SM_1000_NS6detail15normal_iteratorINSD_10device_ptrIfEEEEPfjS9_ffNS7_10__identityEEEvT0_T1_T2_T3_T4_T6_E12temp_storage+60];
	add.f32 	%f195, %f193, %f194;
	ld.shared.f32 	%f196, [_ZZN3cub18CUB_300001_SM_10006detail6reduce28DeviceReduceSingleTileKernelINS2_10policy_hubIfjN4cuda3std3__44plusIfEEE10Policy1000EN6thrust24THRUST_300001_SM_1000_NS6detail15normal_iteratorINSD_10device_ptrIfEEEEPfjS9_ffNS7_10__identityEEEvT0_T1_T2_T3_T4_T6_E12temp_storage+64];
	add.f32 	%f197, %f195, %f196;
	ld.shared.f32 	%f198, [_ZZN3cub18CUB_300001_SM_10006detail6reduce28DeviceReduceSingleTileKernelINS2_10policy_hubIfjN4cuda3std3__44plusIfEEE10Policy1000EN6thrust24THRUST_300001_SM_1000_NS6detail15normal_iteratorINSD_10device_ptrIfEEEEPfjS9_ffNS7_10__identityEEEvT0_T1_T2_T3_T4_T6_E12temp_storage+68];
	add.f32 	%f199, %f197, %f198;
	ld.shared.f32 	%f200, [_ZZN3cub18CUB_300001_SM_10006detail6reduce28DeviceReduceSingleTileKernelINS2_10policy_hubIfjN4cuda3std3__44plusIfEEE10Policy1000EN6thrust24THRUST_300001_SM_1000_NS6detail15normal_iteratorINSD_10device_ptrIfEEEEPfjS9_ffNS7_10__identityEEEvT0_T1_T2_T3_T4_T6_E12temp_storage+72];
	add.f32 	%f201, %f199, %f200;
	ld.shared.f32 	%f202, [_ZZN3cub18CUB_300001_SM_10006detail6reduce28DeviceReduceSingleTileKernelINS2_10policy_hubIfjN4cuda3std3__44plusIfEEE10Policy1000EN6thrust24THRUST_300001_SM_1000_NS6detail15normal_iteratorINSD_10device_ptrIfEEEEPfjS9_ffNS7_10__identityEEEvT0_T1_T2_T3_T4_T6_E12temp_storage+76];
	add.f32 	%f383, %f201, %f202;
$L__BB2_50:
	mov.u32 	%r192, %tid.x;
	setp.ne.s32 	%p65, %r192, 0;
	@%p65 bra 	$L__BB2_52;
	add.f32 	%f361, %f42, %f383;
	st.global.f32 	[%rd1], %f361;
$L__BB2_52:
	ret;

}
	// .globl	_ZN3cub18CUB_300001_SM_10006detail6reduce18DeviceReduceKernelINS2_10policy_hubIfjN4cuda3std3__44plusIfEEE10Policy1000EN6thrust24THRUST_300001_SM_1000_NS6detail15normal_iteratorINSD_10device_ptrIfEEEEjS9_fNS7_10__identityEEEvT0_PT3_T1_NS0_13GridEvenShareISN_EET2_T4_
.visible .entry _ZN3cub18CUB_300001_SM_10006detail6reduce18DeviceReduceKernelINS2_10policy_hubIfjN4cuda3std3__44plusIfEEE10Policy1000EN6thrust24THRUST_300001_SM_1000_NS6detail15normal_iteratorINSD_10device_ptrIfEEEEjS9_fNS7_10__identityEEEvT0_PT3_T1_NS0_13GridEvenShareISN_EET2_T4_(
	.param .align 8 .b8 _ZN3cub18CUB_300001_SM_10006detail6reduce18DeviceReduceKernelINS2_10policy_hubIfjN4cuda3std3__44plusIfEEE10Policy1000EN6thrust24THRUST_300001_SM_1000_NS6detail15normal_iteratorINSD_10device_ptrIfEEEEjS9_fNS7_10__identityEEEvT0_PT3_T1_NS0_13GridEvenShareISN_EET2_T4__param_0[8],
	.param .u64 .ptr .align 1 _ZN3cub18CUB_300001_SM_10006detail6reduce18DeviceReduceKernelINS2_10policy_hubIfjN4cuda3std3__44plusIfEEE10Policy1000EN6thrust24THRUST_300001_SM_1000_NS6detail15normal_iteratorINSD_10device_ptrIfEEEEjS9_fNS7_10__identityEEEvT0_PT3_T1_NS0_13GridEvenShareISN_EET2_T4__param_1,
	.param .u32 _ZN3cub18CUB_300001_SM_10006detail6reduce18DeviceReduceKernelINS2_10policy_hubIfjN4cuda3std3__44plusIfEEE10Policy1000EN6thrust24THRUST_300001_SM_1000_NS6detail15normal_iteratorINSD_10device_ptrIfEEEEjS9_fNS7_10__identityEEEvT0_PT3_T1_NS0_13GridEvenShareISN_EET2_T4__param_2,
	.param .align 4 .b8 _ZN3cub18CUB_300001_SM_10006detail6reduce18DeviceReduceKernelINS2_10policy_hubIfjN4cuda3std3__44plusIfEEE10Policy1000EN6thrust24THRUST_300001_SM_1000_NS6detail15normal_iteratorINSD_10device_ptrIfEEEEjS9_fNS7_10__identityEEEvT0_PT3_T1_NS0_13GridEvenShareISN_EET2_T4__param_3[40],
	.param .align 1 .b8 _ZN3cub18CUB_300001_SM_10006detail6reduce18DeviceReduceKernelINS2_10policy_hubIfjN4cuda3std3__44plusIfEEE10Policy1000EN6thrust24THRUST_300001_SM_1000_NS6detail15normal_iteratorINSD_10device_ptrIfEEEEjS9_fNS7_10__identityEEEvT0_PT3_T1_NS0_13GridEvenShareISN_EET2_T4__param_4[1],
	.param .align 1 .b8 _ZN3cub18CUB_300001_SM_10006detail6reduce18DeviceReduceKernelINS2_10policy_hubIfjN4cuda3std3__44plusIfEEE10Policy1000EN6thrust24THRUST_300001_SM_1000_NS6detail15normal_iteratorINSD_10device_ptrIfEEEEjS9_fNS7_10__identityEEEvT0_PT3_T1_NS0_13GridEvenShareISN_EET2_T4__param_5[1]
)
.maxntid 512
{
	.reg .pred 	%p<65>;
	.reg .b16 	%rs<4>;
	.reg .b32 	%r<279>;
	.reg .b32 	%f<380>;
	.reg .b64 	%rd<130>;
	// demoted variable
	.shared .align 4 .b8 _ZZN3cub18CUB_300001_SM_10006detail6reduce18DeviceReduceKernelINS2_10policy_hubIfjN4cuda3std3__44plusIfEEE10Policy1000EN6thrust24THRUST_300001_SM_1000_NS6detail15normal_iteratorINSD_10device_ptrIfEEEEjS9_fNS7_10__identityEEEvT0_PT3_T1_NS0_13GridEvenShareISN_EET2_T4_E12temp_storage[84];
	ld.param.u32 	%r1, [_ZN3cub18CUB_300001_SM_10006detail6reduce18DeviceReduceKernelINS2_10policy_hubIfjN4cuda3std3__44plusIfEEE10Policy1000EN6thrust24THRUST_300001_SM_1000_NS6detail15normal_iteratorINSD_10device_ptrIfEEEEjS9_fNS7_10__identityEEEvT0_PT3_T1_NS0_13GridEvenShareISN_EET2_T4__param_3+20];
	ld.param.u32 	%r2, [_ZN3cub18CUB_300001_SM_10006detail6reduce18DeviceReduceKernelINS2_10policy_hubIfjN4cuda3std3__44plusIfEEE10Policy1000EN6thrust24THRUST_300001_SM_1000_NS6detail15normal_iteratorINSD_10device_ptrIfEEEEjS9_fNS7_10__identityEEEvT0_PT3_T1_NS0_13GridEvenShareISN_EET2_T4__param_3+24];
	ld.param.u64 	%rd3, [_ZN3cub18CUB_300001_SM_10006detail6reduce18DeviceReduceKernelINS2_10policy_hubIfjN4cuda3std3__44plusIfEEE10Policy1000EN6thrust24THRUST_300001_SM_1000_NS6detail15normal_iteratorINSD_10device_ptrIfEEEEjS9_fNS7_10__identityEEEvT0_PT3_T1_NS0_13GridEvenShareISN_EET2_T4__param_0];
	cvta.to.global.u64 	%rd1, %rd3;
	mov.u32 	%r3, %ctaid.x;
	shl.b32 	%r4, %r2, 13;
	shl.b32 	%r270, %r3, 13;
	sub.s32 	%r6, %r1, %r270;
	setp.gt.u32 	%p1, %r6, 8191;
	@%p1 bra 	$L__BB3_26;
	mov.u32 	%r7, %tid.x;
	setp.ge.u32 	%p23, %r7, %r6;
	mov.f32 	%f368, 0f00000000;
	mov.u32 	%r261, %r7;
	@%p23 bra 	$L__BB3_3;
	add.s32 	%r155, %r270, %r7;
	mul.wide.u32 	%rd66, %r155, 4;
	add.s64 	%rd67, %rd1, %rd66;
	ld.global.f32 	%f368, [%rd67];
	add.s32 	%r261, %r7, 512;
$L__BB3_3:
	setp.ge.u32 	%p24, %r261, %r6;
	@%p24 bra 	$L__BB3_17;
	not.b32 	%r156, %r261;
	add.s32 	%r157, %r1, %r156;
	sub.s32 	%r158, %r157, %r270;
	shr.u32 	%r159, %r158, 9;
	add.s32 	%r10, %r159, 1;
	and.b32  	%r11, %r10, 15;
	setp.lt.u32 	%p25, %r158, 7680;
	@%p25 bra 	$L__BB3_8;
	or.b32  	%r260, %r261, 4096;
	add.s32 	%r259, %r261, %r270;
	and.b32  	%r160, %r10, 16777200;
	neg.s32 	%r258, %r160;
$L__BB3_6:
	.pragma "nounroll";
	mul.wide.u32 	%rd68, %r259, 4;
	add.s64 	%rd69, %rd1, %rd68;
	ld.global.f32 	%f203, [%rd69];
	add.f32 	%f204, %f368, %f203;
	add.s32 	%r161, %r259, 512;
	mul.wide.u32 	%rd70, %r161, 4;
	add.s64 	%rd71, %rd1, %rd70;
	ld.global.f32 	%f205, [%rd71];
	add.f32 	%f206, %f204, %f205;
	add.s32 	%r162, %r259, 1024;
	mul.wide.u32 	%rd72, %r162, 4;
	add.s64 	%rd73, %rd1, %rd72;
	ld.global.f32 	%f207, [%rd73];
	add.f32 	%f208, %f206, %f207;
	add.s32 	%r163, %r259, 1536;
	mul.wide.u32 	%rd74, %r163, 4;
	add.s64 	%rd75, %rd1, %rd74;
	ld.global.f32 	%f209, [%rd75];
	add.f32 	%f210, %f208, %f209;
	add.s32 	%r164, %r259, 2048;
	mul.wide.u32 	%rd76, %r164, 4;
	add.s64 	%rd77, %rd1, %rd76;
	ld.global.f32 	%f211, [%rd77];
	add.f32 	%f212, %f210, %f211;
	add.s32 	%r165, %r259, 2560;
	mul.wide.u32 	%rd78, %r165, 4;
	add.s64 	%rd79, %rd1, %rd78;
	ld.global.f32 	%f213, [%rd79];
	add.f32 	%f214, %f212, %f213;
	add.s32 	%r166, %r259, 3072;
	mul.wide.u32 	%rd80, %r166, 4;
	add.s64 	%rd81, %rd1, %rd80;
	ld.global.f32 	%f215, [%rd81];
	add.f32 	%f216, %f214, %f215;
	add.s32 	%r167, %r259, 3584;
	mul.wide.u32 	%rd82, %r167, 4;
	add.s64 	%rd83, %rd1, %rd82;
	ld.global.f32 	%f217, [%rd83];
	add.f32 	%f218, %f216, %f217;
	add.s32 	%r168, %r259, 4096;
	mul.wide.u32 	%rd84, %r168, 4;
	add.s64 	%rd85, %rd1, %rd84;
	ld.global.f32 	%f219, [%rd85];
	add.f32 	%f220, %f218, %f219;
	add.s32 	%r169, %r259, 4608;
	mul.wide.u32 	%rd86, %r169, 4;
	add.s64 	%rd87, %rd1, %rd86;
	ld.global.f32 	%f221, [%rd87];
	add.f32 	%f222, %f220, %f221;
	add.s32 	%r170, %r259, 5120;
	mul.wide.u32 	%rd88, %r170, 4;
	add.s64 	%rd89, %rd1, %rd88;
	ld.global.f32 	%f223, [%rd89];
	add.f32 	%f224, %f222, %f223;
	add.s32 	%r171, %r259, 5632;
	mul.wide.u32 	%rd90, %r171, 4;
	add.s64 	%rd91, %rd1, %rd90;
	ld.global.f32 	%f225, [%rd91];
	add.f32 	%f226, %f224, %f225;
	add.s32 	%r172, %r259, 6144;
	mul.wide.u32 	%rd92, %r172, 4;
	add.s64 	%rd93, %rd1, %rd92;
	ld.global.f32 	%f227, [%rd93];
	add.f32 	%f228, %f226, %f227;
	add.s32 	%r173, %r259, 6656;
	mul.wide.u32 	%rd94, %r173, 4;
	add.s64 	%rd95, %rd1, %rd94;
	ld.global.f32 	%f229, [%rd95];
	add.f32 	%f230, %f228, %f229;
	add.s32 	%r174, %r259, 7168;
	mul.wide.u32 	%rd96, %r174, 4;
	add.s64 	%rd97, %rd1, %rd96;
	ld.global.f32 	%f231, [%rd97];
	add.f32 	%f232, %f230, %f231;
	add.s32 	%r175, %r259, 7680;
	mul.wide.u32 	%rd98, %r175, 4;
	add.s64 	%rd99, %rd1, %rd98;
	ld.global.f32 	%f233, [%rd99];
	add.f32 	%f368, %f232, %f233;
	add.s32 	%r260, %r260, 8192;
	add.s32 	%r259, %r259, 8192;
	add.s32 	%r258, %r258, 16;
	setp.ne.s32 	%p26, %r258, 0;
	@%p26 bra 	$L__BB3_6;
	add.s32 	%r261, %r260, -4096;
$L__BB3_8:
	setp.eq.s32 	%p27, %r11, 0;
	@%p27 bra 	$L__BB3_17;
	and.b32  	%r23, %r10, 7;
	setp.lt.u32 	%p28, %r11, 8;
	@%p28 bra 	$L__BB3_11;
	add.s32 	%r176, %r270, %r261;
	mul.wide.u32 	%rd100, %r176, 4;
	add.s64 	%rd101, %rd1, %rd100;
	ld.global.f32 	%f235, [%rd101];
	add.f32 	%f236, %f368, %f235;
	add.s32 	%r177, %r176, 512;
	mul.wide.u32 	%rd102, %r177, 4;
	add.s64 	%rd103, %rd1, %rd102;
	ld.global.f32 	%f237, [%rd103];
	add.f32 	%f238, %f236, %f237;
	add.s32 	%r178, %r176, 1024;
	mul.wide.u32 	%rd104, %r178, 4;
	add.s64 	%rd105, %rd1, %rd104;
	ld.global.f32 	%f239, [%rd105];
	add.f32 	%f240, %f238, %f239;
	add.s32 	%r179, %r176, 1536;
	mul.wide.u32 	%rd106, %r179, 4;
	add.s64 	%rd107, %rd1, %rd106;
	ld.global.f32 	%f241, [%rd107];
	add.f32 	%f242, %f240, %f241;
	add.s32 	%r180, %r176, 2048;
	mul.wide.u32 	%rd108, %r180, 4;
	add.s64 	%rd109, %rd1, %rd108;
	ld.global.f32 	%f243, [%rd109];
	add.f32 	%f244, %f242, %f243;
	add.s32 	%r181, %r176, 2560;
	mul.wide.u32 	%rd110, %r181, 4;
	add.s64 	%rd111, %rd1, %rd110;
	ld.global.f32 	%f245, [%rd111];
	add.f32 	%f246, %f244, %f245;
	add.s32 	%r182, %r176, 3072;
	mul.wide.u32 	%rd112, %r182, 4;
	add.s64 	%rd113, %rd1, %rd112;
	ld.global.f32 	%f247, [%rd113];
	add.f32 	%f248, %f246, %f247;
	add.s32 	%r183, %r176, 3584;
	mul.wide.u32 	%rd114, %r183, 4;
	add.s64 	%rd115, %rd1, %rd114;
	ld.global.f32 	%f249, [%rd115];
	add.f32 	%f368, %f248, %f249;
	add.s32 	%r261, %r261, 4096;
$L__BB3_11:
	setp.eq.s32 	%p29, %r23, 0;
	@%p29 bra 	$L__BB3_17;
	and.b32  	%r26, %r10, 3;
	setp.lt.u32 	%p30, %r23, 4;
	@%p30 bra 	$L__BB3_14;
	add.s32 	%r184, %r270, %r261;
	mul.wide.u32 	%rd116, %r184, 4;
	add.s64 	%rd117, %rd1, %rd116;
	ld.global.f32 	%f251, [%rd117];
	add.f32 	%f252, %f368, %f251;
	add.s32 	%r185, %r184, 512;
	mul.wide.u32 	%rd118, %r185, 4;
	add.s64 	%rd119, %rd1, %rd118;
	ld.global.f32 	%f253, [%rd119];
	add.f32 	%f254, %f252, %f253;
	add.s32 	%r186, %r184, 1024;
	mul.wide.u32 	%rd120, %r186, 4;
	add.s64 	%rd121, %rd1, %rd120;
	ld.global.f32 	%f255, [%rd121];
	add.f32 	%f256, %f254, %f255;
	add.s32 	%r187, %r184, 1536;
	mul.wide.u32 	%rd122, %r187, 4;
	add.s64 	%rd123, %rd1, %rd122;
	ld.global.f32 	%f257, [%rd123];
	add.f32 	%f368, %f256, %f257;
	add.s32 	%r261, %r261, 2048;
$L__BB3_14:
	setp.eq.s32 	%p31, %r26, 0;
	@%p31 bra 	$L__BB3_17;
	add.s32 	%r265, %r261, %r270;
	neg.s32 	%r264, %r26;
$L__BB3_16:
	.pragma "nounroll";
	mul.wide.u32 	%rd124, %r265, 4;
	add.s64 	%rd125, %rd1, %rd124;
	ld.global.f32 	%f258, [%rd125];
	add.f32 	%f368, %f368, %f258;
	add.s32 	%r265, %r265, 512;
	add.s32 	%r264, %r264, 1;
	setp.ne.s32 	%p32, %r264, 0;
	@%p32 bra 	$L__BB3_16;
$L__BB3_17:
	setp.lt.u32 	%p33, %r6, 512;
	@%p33 bra 	$L__BB3_22;
	// begin inline asm
	mov.u32 %r226, %laneid;
	// end inline asm
	mov.b32 	%r228, %f368;
	mov.b32 	%r229, 1;
	mov.b32 	%r250, 31;
	mov.b32 	%r251, -1;
	// begin inline asm
	shfl.sync.down.b32 %r227, %r228, %r229, %r250, %r251;
	// end inline asm
	setp.gt.s32 	%p57, %r226, 30;
	mov.b32 	%f317, %r227;
	add.f32 	%f318, %f368, %f317;
	selp.f32 	%f319, %f368, %f318, %p57;
	mov.b32 	%r233, %f319;
	mov.b32 	%r234, 2;
	// begin inline asm
	shfl.sync.down.b32 %r232, %r233, %r234, %r250, %r251;
	// end inline asm
	setp.gt.s32 	%p58, %r226, 29;
	mov.b32 	%f320, %r232;
	add.f32 	%f321, %f319, %f320;
	selp.f32 	%f322, %f319, %f321, %p58;
	mov.b32 	%r238, %f322;
	mov.b32 	%r239, 4;
	// begin inline asm
	shfl.sync.down.b32 %r237, %r238, %r239, %r250, %r251;
	// end inline asm
	setp.gt.s32 	%p59, %r226, 27;
	mov.b32 	%f323, %r237;
	add.f32 	%f324, %f322, %f323;
	selp.f32 	%f325, %f322, %f324, %p59;
	mov.b32 	%r243, %f325;
	mov.b32 	%r244, 8;
	// begin inline asm
	shfl.sync.down.b32 %r242, %r243, %r244, %r250, %r251;
	// end inline asm
	setp.gt.s32 	%p60, %r226, 23;
	mov.b32 	%f326, %r242;
	add.f32 	%f327, %f325, %f326;
	selp.f32 	%f328, %f325, %f327, %p60;
	mov.b32 	%r248, %f328;
	mov.b32 	%r249, 16;
	// begin inline asm
	shfl.sync.down.b32 %r247, %r248, %r249, %r250, %r251;
	// end inline asm
	setp.gt.s32 	%p61, %r226, 15;
	mov.b32 	%f329, %r247;
	add.f32 	%f16, %f328, %f329;
	selp.f32 	%f379, %f328, %f16, %p61;
	setp.ne.s32 	%p62, %r226, 0;
	@%p62 bra 	$L__BB3_20;
	shr.u32 	%r252, %r7, 3;
	and.b32  	%r253, %r252, 124;
	mov.u32 	%r254, _ZZN3cub18CUB_300001_SM_10006detail6reduce18DeviceReduceKernelINS2_10policy_hubIfjN4cuda3std3__44plusIfEEE10Policy1000EN6thrust24THRUST_300001_SM_1000_NS6detail15normal_iteratorINSD_10device_ptrIfEEEEjS9_fNS7_10__identityEEEvT0_PT3_T1_NS0_13GridEvenShareISN_EET2_T4_E12temp_storage;
	add.s32 	%r255, %r254, %r253;
	st.shared.f32 	[%r255+16], %f16;
$L__BB3_20:
	bar.sync 	0;
	setp.ne.s32 	%p63, %r7, 0;
	@%p63 bra 	$L__BB3_48;
	ld.shared.f32 	%f330, [_ZZN3cub18CUB_300001_SM_10006detail6reduce18DeviceReduceKernelINS2_10policy_hubIfjN4cuda3std3__44plusIfEEE10Policy1000EN6thrust24THRUST_300001_SM_1000_NS6detail15normal_iteratorINSD_10device_ptrIfEEEEjS9_fNS7_10__identityEEEvT0_PT3_T1_NS0_13GridEvenShareISN_EET2_T4_E12temp_storage+20];
	add.f32 	%f331, %f379, %f330;
	ld.shared.f32 	%f332, [_ZZN3cub18CUB_300001_SM_10006detail6reduce18DeviceReduceKernelINS2_10policy_hubIfjN4cuda3std3__44plusIfEEE10Policy1000EN6thrust24THRUST_300001_SM_1000_NS6detail15normal_iteratorINSD_10device_ptrIfEEEEjS9_fNS7_10__identityEEEvT0_PT3_T1_NS0_13GridEvenShareISN_EET2_T4_E12temp_storage+24];
	add.f32 	%f333, %f331, %f332;
	ld.shared.f32 	%f334, [_ZZN3cub18CUB_300001_SM_10006detail6reduce18DeviceReduceKernelINS2_10policy_hubIfjN4cuda3std3__44plusIfEEE10Policy1000EN6thrust24THRUST_300001_SM_1000_NS6detail15normal_iteratorINSD_10device_ptrIfEEEEjS9_fNS7_10__identityEEEvT0_PT3_T1_NS0_13GridEvenShareISN_EET2_T4_E12temp_storage+28];
	add.f32 	%f335, %f333, %f334;
	ld.shared.f32 	%f336, [_ZZN3cub18CUB_300001_SM_10006detail6reduce18DeviceReduceKernelINS2_10policy_hubIfjN4cuda3std3__44plusIfEEE10Policy1000EN6thrust24THRUST_300001_SM_1000_NS6detail15normal_iteratorINSD_10device_ptrIfEEEEjS9_fNS7_10__identityEEEvT0_PT3_T1_NS0_13GridEvenShareISN_EET2_T4_E12temp_storage+32];
	add.f32 	%f337, %f335, %f336;
	ld.shared.f32 	%f338, [_ZZN3cub18CUB_300001_SM_10006detail6reduce18DeviceReduceKernelINS2_10policy_hubIfjN4cuda3std3__44plusIfEEE10Policy1000EN6thrust24THRUST_300001_SM_1000_NS6detail15normal_iteratorINSD_10device_ptrIfEEEEjS9_fNS7_10__identityEEEvT0_PT3_T1_NS0_13GridEvenShareISN_EET2_T4_E12temp_storage+36];
	add.f32 	%f339, %f337, %f338;
	ld.shared.f32 	%f340, [_ZZN3cub18CUB_300001_SM_10006detail6reduce18DeviceReduceKernelINS2_10policy_hubIfjN4cuda3std3__44plusIfEEE10Policy1000EN6thrust24THRUST_300001_SM_1000_NS6detail15normal_iteratorINSD_10device_ptrIfEEEEjS9_fNS7_10__identityEEEvT0_PT3_T1_NS0_13GridEvenShareISN_EET2_T4_E12temp_storage+40];
	add.f32 	%f341, %f339, %f340;
	ld.shared.f32 	%f342, [_ZZN3cub18CUB_300001_SM_10006detail6reduce18DeviceReduceKernelINS2_10policy_hubIfjN4cuda3std3__44plusIfEEE10Policy1000EN6thrust24THRUST_300001_SM_1000_NS6detail15normal_iteratorINSD_10device_ptrIfEEEEjS9_fNS7_10__identityEEEvT0_PT3_T1_NS0_13GridEvenShareISN_EET2_T4_E12temp_storage+44];
	add.f32 	%f343, %f341, %f342;
	ld.shared.f32 	%f344, [_ZZN3cub18CUB_300001_SM_10006detail6reduce18DeviceReduceKernelINS2_10policy_hubIfjN4cuda3std3__44plusIfEEE10Policy1000EN6thrust24THRUST_300001_SM_1000_NS6detail15normal_iteratorINSD_10device_ptrIfEEEEjS9_fNS7_10__identityEEEvT0_PT3_T1_NS0_13GridEvenShareISN_EET2_T4_E12temp_storage+48];
	add.f32 	%f345, %f343, %f344;
	ld.shared.f32 	%f346, [_ZZN3cub18CUB_300001_SM_10006detail6reduce18DeviceReduceKernelINS2_10policy_hubIfjN4cuda3std3__44plusIfEEE10Policy1000EN6thrust24THRUST_300001_SM_1000_NS6detail15normal_iteratorINSD_10device_ptrIfEEEEjS9_fNS7_10__identityEEEvT0_PT3_T1_NS0_13GridEvenShareISN_EET2_T4_E12temp_storage+52];
	add.f32 	%f347, %f345, %f346;
	ld.shared.f32 	%f348, [_ZZN3cub18CUB_300001_SM_10006detail6reduce18DeviceReduceKernelINS2_10policy_hubIfjN4cuda3std3__44plusIfEEE10Policy1000EN6thrust24THRUST_300001_SM_1000_NS6detail15normal_iteratorINSD_10device_ptrIfEEEEjS9_fNS7_10__identityEEEvT0_PT3_T1_NS0_13GridEvenShareISN_EET2_T4_E12temp_storage+56];
	add.f32 	%f349, %f347, %f348;
	ld.shared.f32 	%f350, [_ZZN3cub18CUB_300001_SM_10006detail6reduce18DeviceReduceKernelINS2_10policy_hubIfjN4cuda3std3__44plusIfEEE10Policy1000EN6thrust24THRUST_300001_SM_1000_NS6detail15normal_iteratorINSD_10device_ptrIfEEEEjS9_fNS7_10__identityEEEvT0_PT3_T1_NS0_13GridEvenShareISN_EET2_T4_E12temp_storage+60];
	add.f32 	%f351, %f349, %f350;
	ld.shared.f32 	%f352, [_ZZN3cub18CUB_300001_SM_10006detail6reduce18DeviceReduceKernelINS2_10policy_hubIfjN4cuda3std3__44plusIfEEE10Policy1000EN6thrust24THRUST_300001_SM_1000_NS6detail15normal_iteratorINSD_10device_ptrIfEEEEjS9_fNS7_10__identityEEEvT0_PT3_T1_NS0_13GridEvenShareISN_EET2_T4_E12temp_storage+64];
	add.f32 	%f353, %f351, %f352;
	ld.shared.f32 	%f354, [_ZZN3cub18CUB_300001_SM_10006detail6reduce18DeviceReduceKernelINS2_10policy_hubIfjN4cuda3std3__44plusIfEEE10Policy1000EN6thrust24THRUST_300001_SM_1000_NS6detail15normal_iteratorINSD_10device_ptrIfEEEEjS9_fNS7_10__identityEEEvT0_PT3_T1_NS0_13GridEvenShareISN_EET2_T4_E12temp_storage+68];
	add.f32 	%f355, %f353, %f354;
	ld.shared.f32 	%f356, [_ZZN3cub18CUB_300001_SM_10006detail6reduce18DeviceReduceKernelINS2_10policy_hubIfjN4cuda3std3__44plusIfEEE10Policy1000EN6thrust24THRUST_300001_SM_1000_NS6detail15normal_iteratorINSD_10device_ptrIfEEEEjS9_fNS7_10__identityEEEvT0_PT3_T1_NS0_13GridEvenShareISN_EET2_T4_E12temp_storage+72];
	add.f32 	%f357, %f355, %f356;
	ld.shared.f32 	%f358, [_ZZN3cub18CUB_300001_SM_10006detail6reduce18DeviceReduceKernelINS2_10policy_hubIfjN4cuda3std3__44plusIfEEE10Policy1000EN6thrust24THRUST_300001_SM_1000_NS6detail15normal_iteratorINSD_10device_ptrIfEEEEjS9_fNS7_10__identityEEEvT0_PT3_T1_NS0_13GridEvenShareISN_EET2_T4_E12temp_storage+76];
	add.f32 	%f379, %f357, %f358;
	bra.uni 	$L__BB3_48;
$L__BB3_22:
	// begin inline asm
	mov.u32 %r188, %laneid;
	// end inline asm
	and.b32  	%r214, %r7, 992;
	add.s32 	%r215, %r214, 32;
	setp.gt.u32 	%p34, %r215, %r6;
	not.b32 	%r216, %r214;
	add.s32 	%r217, %r6, %r216;
	selp.b32 	%r212, %r217, 31, %p34;
	mov.b32 	%r190, %f368;
	mov.b32 	%r191, 1;
	mov.b32 	%r213, -1;
	// begin inline asm
	shfl.sync.down.b32 %r189, %r190, %r191, %r212, %r213;
	// end inline asm
	setp.lt.s32 	%p35, %r188, %r212;
	mov.b32 	%f259, %r189;
	add.f32 	%f260, %f368, %f259;
	selp.f32 	%f261, %f260, %f368, %p35;
	mov.b32 	%r195, %f261;
	mov.b32 	%r196, 2;
	// begin inline asm
	shfl.sync.down.b32 %r194, %r195, %r196, %r212, %r213;
	// end inline asm
	add.s32 	%r218, %r188, 2;
	setp.gt.s32 	%p36, %r218, %r212;
	mov.b32 	%f262, %r194;
	add.f32 	%f263, %f261, %f262;
	selp.f32 	%f264, %f261, %f263, %p36;
	mov.b32 	%r200, %f264;
	mov.b32 	%r201, 4;
	// begin inline asm
	shfl.sync.down.b32 %r199, %r200, %r201, %r212, %r213;
	// end inline asm
	add.s32 	%r219, %r188, 4;
	setp.gt.s32 	%p37, %r219, %r212;
	mov.b32 	%f265, %r199;
	add.f32 	%f266, %f264, %f265;
	selp.f32 	%f267, %f264, %f266, %p37;
	mov.b32 	%r205, %f267;
	mov.b32 	%r206, 8;
	// begin inline asm
	shfl.sync.down.b32 %r204, %r205, %r206, %r212, %r213;
	// end inline asm
	add.s32 	%r220, %r188, 8;
	setp.gt.s32 	%p38, %r220, %r212;
	mov.b32 	%f268, %r204;
	add.f32 	%f269, %f267, %f268;
	selp.f32 	%f270, %f267, %f269, %p38;
	mov.b32 	%r210, %f270;
	mov.b32 	%r211, 16;
	// begin inline asm
	shfl.sync.down.b32 %r209, %r210, %r211, %r212, %r213;
	// end inline asm
	add.s32 	%r221, %r188, 16;
	setp.gt.s32 	%p39, %r221, %r212;
	mov.b32 	%f271, %r209;
	add.f32 	%f272, %f270, %f271;
	selp.f32 	%f379, %f270, %f272, %p39;
	setp.ne.s32 	%p40, %r188, 0;
	@%p40 bra 	$L__BB3_24;
	shr.u32 	%r222, %r7, 3;
	and.b32  	%r223, %r222, 124;
	mov.u32 	%r224, _ZZN3cub18CUB_300001_SM_10006detail6reduce18DeviceReduceKernelINS2_10policy_hubIfjN4cuda3std3__44plusIfEEE10Policy1000EN6thrust24THRUST_300001_SM_1000_NS6detail15normal_iteratorINSD_10device_ptrIfEEEEjS9_fNS7_10__identityEEEvT0_PT3_T1_NS0_13GridEvenShareISN_EET2_T4_E12temp_storage;
	add.s32 	%r225, %r224, %r223;
	st.shared.f32 	[%r225+16], %f379;
$L__BB3_24:
	bar.sync 	0;
	setp.ne.s32 	%p41, %r7, 0;
	@%p41 bra 	$L__BB3_48;
	setp.gt.u32 	%p42, %r6, 32;
	ld.shared.f32 	%f273, [_ZZN3cub18CUB_300001_SM_10006detail6reduce18DeviceReduceKernelINS2_10policy_hubIfjN4cuda3std3__44plusIfEEE10Policy1000EN6thrust24THRUST_300001_SM_1000_NS6detail15normal_iteratorINSD_10device_ptrIfEEEEjS9_fNS7_10__identityEEEvT0_PT3_T1_NS0_13GridEvenShareISN_EET2_T4_E12temp_storage+20];
	add.f32 	%f274, %f379, %f273;
	selp.f32 	%f275, %f274, %f379, %p42;
	setp.gt.u32 	%p43, %r6, 64;
	ld.shared.f32 	%f276, [_ZZN3cub18CUB_300001_SM_10006detail6reduce18DeviceReduceKernelINS2_10policy_hubIfjN4cuda3std3__44plusIfEEE10Policy1000EN6thrust24THRUST_300001_SM_1000_NS6detail15normal_iteratorINSD_10device_ptrIfEEEEjS9_fNS7_10__identityEEEvT0_PT3_T1_NS0_13GridEvenShareISN_EET2_T4_E12temp_storage+24];
	add.f32 	%f277, %f276, %f275;
	selp.f32 	%f278, %f277, %f275, %p43;
	setp.gt.u32 	%p44, %r6, 96;
	ld.shared.f32 	%f279, [_ZZN3cub18CUB_300001_SM_10006detail6reduce18DeviceReduceKernelINS2_10policy_hubIfjN4cuda3std3__44plusIfEEE10Policy1000EN6thrust24THRUST_300001_SM_1000_NS6detail15normal_iteratorINSD_10device_ptrIfEEEEjS9_fNS7_10__identityEEEvT0_PT3_T1_NS0_13GridEvenShareISN_EET2_T4_E12temp_storage+28];
	add.f32 	%f280, %f279, %f278;
	selp.f32 	%f281, %f280, %f278, %p44;
	setp.gt.u32 	%p45, %r6, 128;
	ld.shared.f32 	%f282, [_ZZN3cub18CUB_300001_SM_10006detail6reduce18DeviceReduceKernelINS2_10policy_hubIfjN4cuda3std3__44plusIfEEE10Policy1000EN6thrust24THRUST_300001_SM_1000_NS6detail15normal_iteratorINSD_10device_ptrIfEEEEjS9_fNS7_10__identityEEEvT0_PT3_T1_NS0_13GridEvenShareISN_EET2_T4_E12temp_storage+32];
	add.f32 	%f283, %f282, %f281;
	selp.f32 	%f284, %f283, %f281, %p45;
	setp.gt.u32 	%p46, %r6, 160;
	ld.shared.f32 	%f285, [_ZZN3cub18CUB_300001_SM_10006detail6reduce18DeviceReduceKernelINS2_10policy_hubIfjN4cuda3std3__44plusIfEEE10Policy1000EN6thrust24THRUST_300001_SM_1000_NS6detail15normal_iteratorINSD_10device_ptrIfEEEEjS9_fNS7_10__identityEEEvT0_PT3_T1_NS0_13GridEvenShareISN_EET2_T4_E12temp_storage+36];
	add.f32 	%f286, %f285, %f284;
	selp.f32 	%f287, %f286, %f284, %p46;
	setp.gt.u32 	%p47, %r6, 192;
	ld.shared.f32 	%f288, [_ZZN3cub18CUB_300001_SM_10006detail6reduce18DeviceReduceKernelINS2_10policy_hubIfjN4cuda3std3__44plusIfEEE10Policy1000EN6thrust24THRUST_300001_SM_1000_NS6detail15normal_iteratorINSD_10device_ptrIfEEEEjS9_fNS7_10__identityEEEvT0_PT3_T1_NS0_13GridEvenShareISN_EET2_T4_E12temp_storage+40];
	add.f32 	%f289, %f288, %f287;
	selp.f32 	%f290, %f289, %f287, %p47;
	setp.gt.u32 	%p48, %r6, 224;
	ld.shared.f32 	%f291, [_ZZN3cub18CUB_300001_SM_10006detail6reduce18DeviceReduceKernelINS2_10policy_hubIfjN4cuda3std3__44plusIfEEE10Policy1000EN6thrust24THRUST_300001_SM_1000_NS6detail15normal_iteratorINSD_10device_ptrIfEEEEjS9_fNS7_10__identityEEEvT0_PT3_T1_NS0_13GridEvenShareISN_EET2_T4_E12temp_storage+44];
	add.f32 	%f292, %f291, %f290;
	selp.f32 	%f293, %f292, %f290, %p48;
	setp.gt.u32 	%p49, %r6, 256;
	ld.shared.f32 	%f294, [_ZZN3cub18CUB_300001_SM_10006detail6reduce18DeviceReduceKernelINS2_10policy_hubIfjN4cuda3std3__44plusIfEEE10Policy1000EN6thrust24THRUST_300001_SM_1000_NS6detail15normal_iteratorINSD_10device_ptrIfEEEEjS9_fNS7_10__identityEEEvT0_PT3_T1_NS0_13GridEvenShareISN_EET2_T4_E12temp_storage+48];
	add.f32 	%f295, %f294, %f293;
	selp.f32 	%f296, %f295, %f293, %p49;
	setp.gt.u32 	%p50, %r6, 288;
	ld.shared.f32 	%f297, [_ZZN3cub18CUB_300001_SM_10006detail6reduce18DeviceReduceKernelINS2_10policy_hubIfjN4cuda3std3__44plusIfEEE10Policy1000EN6thrust24THRUST_300001_SM_1000_NS6detail15normal_iteratorINSD_10device_ptrIfEEEEjS9_fNS7_10__identityEEEvT0_PT3_T1_NS0_13GridEvenShareISN_EET2_T4_E12temp_storage+52];
	add.f32 	%f298, %f297, %f296;
	selp.f32 	%f299, %f298, %f296, %p50;
	setp.gt.u32 	%p51, %r6, 320;
	ld.shared.f32 	%f300, [_ZZN3cub18CUB_300001_SM_10006detail6reduce18DeviceReduceKernelINS2_10policy_hubIfjN4cuda3std3__44plusIfEEE10Policy1000EN6thrust24THRUST_300001_SM_1000_NS6detail15normal_iteratorINSD_10device_ptrIfEEEEjS9_fNS7_10__identityEEEvT0_PT3_T1_NS0_13GridEvenShareISN_EET2_T4_E12temp_storage+56];
	add.f32 	%f301, %f300, %f299;
	selp.f32 	%f302, %f301, %f299, %p51;
	setp.gt.u32 	%p52, %r6, 352;
	ld.shared.f32 	%f303, [_ZZN3cub18CUB_300001_SM_10006detail6reduce18DeviceReduceKernelINS2_10policy_hubIfjN4cuda3std3__44plusIfEEE10Policy1000EN6thrust24THRUST_300001_SM_1000_NS6detail15normal_iteratorINSD_10device_ptrIfEEEEjS9_fNS7_10__identityEEEvT0_PT3_T1_NS0_13GridEvenShareISN_EET2_T4_E12temp_storage+60];
	add.f32 	%f304, %f303, %f302;
	selp.f32 	%f305, %f304, %f302, %p52;
	setp.gt.u32 	%p53, %r6, 384;
	ld.shared.f32 	%f306, [_ZZN3cub18CUB_300001_SM_10006detail6reduce18DeviceReduceKernelINS2_10policy_hubIfjN4cuda3std3__44plusIfEEE10Policy1000EN6thrust24THRUST_300001_SM_1000_NS6detail15normal_iteratorINSD_10device_ptrIfEEEEjS9_fNS7_10__identityEEEvT0_PT3_T1_NS0_13GridEvenShareISN_EET2_T4_E12temp_storage+64];
	add.f32 	%f307, %f306, %f305;
	selp.f32 	%f308, %f307, %f305, %p53;
	setp.gt.u32 	%p54, %r6, 416;
	ld.shared.f32 	%f309, [_ZZN3cub18CUB_300001_SM_10006detail6reduce18DeviceReduceKernelINS2_10policy_hubIfjN4cuda3std3__44plusIfEEE10Policy1000EN6thrust24THRUST_300001_SM_1000_NS6detail15normal_iteratorINSD_10device_ptrIfEEEEjS9_fNS7_10__identityEEEvT0_PT3_T1_NS0_13GridEvenShareISN_EET2_T4_E12temp_storage+68];
	add.f32 	%f310, %f309, %f308;
	selp.f32 	%f311, %f310, %f308, %p54;
	setp.gt.u32 	%p55, %r6, 448;
	ld.shared.f32 	%f312, [_ZZN3cub18CUB_300001_SM_10006detail6reduce18DeviceReduceKernelINS2_10policy_hubIfjN4cuda3std3__44plusIfEEE10Policy1000EN6thrust24THRUST_300001_SM_1000_NS6detail15normal_iteratorINSD_10device_ptrIfEEEEjS9_fNS7_10__identityEEEvT0_PT3_T1_NS0_13GridEvenShareISN_EET2_T4_E12temp_storage+72];
	add.f32 	%f313, %f312, %f311;
	selp.f32 	%f314, %f313, %f311, %p55;
	setp.gt.u32 	%p56, %r6, 480;
	ld.shared.f32 	%f315, [_ZZN3cub18CUB_300001_SM_10006detail6reduce18DeviceReduceKernelINS2_10policy_hubIfjN4cuda3std3__44plusIfEEE10Policy1000EN6thrust24THRUST_300001_SM_1000_NS6detail15normal_iteratorINSD_10device_ptrIfEEEEjS9_fNS7_10__identityEEEvT0_PT3_T1_NS0_13GridEvenShareISN_EET2_T4_E12temp_storage+76];
	add.f32 	%f316, %f315, %f314;
	selp.f32 	%f379, %f316, %f314, %p56;
	bra.uni 	$L__BB3_48;
$L__BB3_26:
	mov.u32 	%r35, %tid.x;
	add.s32 	%r72, %r35, %r270;
	mul.wide.u32 	%rd4, %r72, 4;
	add.s64 	%rd5, %rd1, %rd4;
	ld.global.f32 	%f41, [%rd5];
	ld.global.f32 	%f42, [%rd5+2048];
	ld.global.f32 	%f43, [%rd5+4096];
	ld.global.f32 	%f44, [%rd5+6144];
	ld.global.f32 	%f45, [%rd5+8192];
	ld.global.f32 	%f46, [%rd5+10240];
	ld.global.f32 	%f47, [%rd5+12288];
	ld.global.f32 	%f48, [%rd5+14336];
	ld.global.f32 	%f49, [%rd5+16384];
	ld.global.f32 	%f50, [%rd5+18432];
	ld.global.f32 	%f51, [%rd5+20480];
	ld.global.f32 	%f52, [%rd5+22528];
	ld.global.f32 	%f53, [%rd5+24576];
	ld.global.f32 	%f54, [%rd5+26624];
	ld.global.f32 	%f55, [%rd5+28672];
	ld.global.f32 	%f56, [%rd5+30720];
	add.f32 	%f57, %f41, %f42;
	add.f32 	%f58, %f43, %f44;
	add.f32 	%f59, %f45, %f46;
	add.f32 	%f60, %f47, %f48;
	add.f32 	%f61, %f49, %f50;
	add.f32 	%f62, %f51, %f52;
	add.f32 	%f63, %f53, %f54;
	add.f32 	%f64, %f55, %f56;
	add.f32 	%f65, %f57, %f58;
	add.f32 	%f66, %f59, %f60;
	add.f32 	%f67, %f61, %f62;
	add.f32 	%f68, %f63, %f64;
	add.f32 	%f69, %f65, %f66;
	add.f32 	%f70, %f67, %f68;
	add.f32 	%f378, %f69, %f70;
	setp.lt.u32 	%p2, %r6, %r4;
	@%p2 bra 	$L__BB3_44;
	add.s32 	%r36, %r4, %r270;
	not.b32 	%r74, %r35;
	add.s32 	%r75, %r74, %r1;
	sub.s32 	%r76, %r75, %r4;
	sub.s32 	%r267, %r76, %r270;
	add.s32 	%r77, %r36, %r35;
	add.s32 	%r266, %r77, 4096;
	mov.b32 	%r269, 0;
	mov.u32 	%r268, %r36;
$L__BB3_28:
	add.s32 	%r270, %r270, %r4;
	add.s32 	%r79, %r1, -8192;
	setp.gt.u32 	%p3, %r270, %r79;
	@%p3 bra 	$L__BB3_30;
	add.s32 	%r80, %r35, %r270;
	mul.wide.u32 	%rd6, %r80, 4;
	add.s64 	%rd7, %rd1, %rd6;
	ld.global.f32 	%f71, [%rd7];
	ld.global.f32 	%f72, [%rd7+2048];
	ld.global.f32 	%f73, [%rd7+4096];
	ld.global.f32 	%f74, [%rd7+6144];
	ld.global.f32 	%f75, [%rd7+8192];
	ld.global.f32 	%f76, [%rd7+10240];
	ld.global.f32 	%f77, [%rd7+12288];
	ld.global.f32 	%f78, [%rd7+14336];
	ld.global.f32 	%f79, [%rd7+16384];
	ld.global.f32 	%f80, [%rd7+18432];
	ld.global.f32 	%f81, [%rd7+20480];
	ld.global.f32 	%f82, [%rd7+22528];
	ld.global.f32 	%f83, [%rd7+24576];
	ld.global.f32 	%f84, [%rd7+26624];
	ld.global.f32 	%f85, [%rd7+28672];
	ld.global.f32 	%f86, [%rd7+30720];
	add.f32 	%f87, %f378, %f71;
	add.f32 	%f88, %f72, %f73;
	add.f32 	%f89, %f74, %f75;
	add.f32 	%f90, %f76, %f77;
	add.f32 	%f91, %f78, %f79;
	add.f32 	%f92, %f80, %f81;
	add.f32 	%f93, %f82, %f83;
	add.f32 	%f94, %f84, %f85;
	add.f32 	%f95, %f87, %f88;
	add.f32 	%f96, %f89, %f90;
	add.f32 	%f97, %f91, %f92;
	add.f32 	%f98, %f93, %f94;
	add.f32 	%f99, %f95, %f96;
	add.f32 	%f100, %f97, %f98;
	add.f32 	%f101, %f99, %f100;
	add.f32 	%f378, %f101, %f86;
	sub.s32 	%r81, %r1, %r270;
	setp.lt.u32 	%p4, %r81, %r4;
	add.s32 	%r269, %r269, 1;
	add.s32 	%r268, %r268, %r4;
	sub.s32 	%r267, %r267, %r4;
	add.s32 	%r266, %r266, %r4;
	@%p4 bra 	$L__BB3_44;
	bra.uni 	$L__BB3_28;
$L__BB3_30:
	setp.le.u32 	%p5, %r1, %r270;
	sub.s32 	%r83, %r1, %r270;
	setp.ge.s32 	%p6, %r35, %r83;
	or.pred  	%p7, %p5, %p6;
	@%p7 bra 	$L__BB3_44;
	not.b32 	%r85, %r35;
	add.s32 	%r86, %r1, %r85;
	sub.s32 	%r87, %r86, %r36;
	mul.lo.s32 	%r88, %r2, %r269;
	shl.b32 	%r89, %r88, 13;
	sub.s32 	%r90, %r87, %r89;
	shr.u32 	%r91, %r90, 9;
	add.s32 	%r49, %r91, 1;
	and.b32  	%r50, %r49, 15;
	setp.lt.u32 	%p8, %r90, 7680;
	mov.u32 	%r275, %r35;
	@%p8 bra 	$L__BB3_35;
	or.b32  	%r273, %r35, 4096;
	shr.u32 	%r92, %r267, 9;
	add.s32 	%r93, %r92, 1;
	and.b32  	%r94, %r93, 16777200;
	neg.s32 	%r271, %r94;
$L__BB3_33:
	.pragma "nounroll";
	add.s32 	%r95, %r266, -4096;
	mul.wide.u32 	%rd8, %r95, 4;
	add.s64 	%rd9, %rd1, %rd8;
	ld.global.f32 	%f103, [%rd9];
	add.f32 	%f104, %f378, %f103;
	add.s32 	%r96, %r266, -3584;
	mul.wide.u32 	%rd10, %r96, 4;
	add.s64 	%rd11, %rd1, %rd10;
	ld.global.f32 	%f105, [%rd11];
	add.f32 	%f106, %f104, %f105;
	add.s32 	%r97, %r266, -3072;
	mul.wide.u32 	%rd12, %r97, 4;
	add.s64 	%rd13, %rd1, %rd12;
	ld.global.f32 	%f107, [%rd13];
	add.f32 	%f108, %f106, %f107;
	add.s32 	%r98, %r266, -2560;
	mul.wide.u32 	%rd14, %r98, 4;
	add.s64 	%rd15, %rd1, %rd14;
	ld.global.f32 	%f109, [%rd15];
	add.f32 	%f110, %f108, %f109;
	add.s32 	%r99, %r266, -2048;
	mul.wide.u32 	%rd16, %r99, 4;
	add.s64 	%rd17, %rd1, %rd16;
	ld.global.f32 	%f111, [%rd17];
	add.f32 	%f112, %f110, %f111;
	add.s32 	%r100, %r266, -1536;
	mul.wide.u32 	%rd18, %r100, 4;
	add.s64 	%rd19, %rd1, %rd18;
	ld.global.f32 	%f113, [%rd19];
	add.f32 	%f114, %f112, %f113;
	add.s32 	%r101, %r266, -1024;
	mul.wide.u32 	%rd20, %r101, 4;
	add.s64 	%rd21, %rd1, %rd20;
	ld.global.f32 	%f115, [%rd21];
	add.f32 	%f116, %f114, %f115;
	add.s32 	%r102, %r266, 3584;
	add.s32 	%r103, %r266, -512;
	mul.wide.u32 	%rd22, %r103, 4;
	add.s64 	%rd23, %rd1, %rd22;
	ld.global.f32 	%f117, [%rd23];
	add.f32 	%f118, %f116, %f117;
	mul.wide.u32 	%rd24, %r266, 4;
	add.s64 	%rd25, %rd1, %rd24;
	ld.global.f32 	%f119, [%rd25];
	add.f32 	%f120, %f118, %f119;
	add.s32 	%r104, %r266, 512;
	mul.wide.u32 	%rd26, %r104, 4;
	add.s64 	%rd27, %rd1, %rd26;
	ld.global.f32 	%f121, [%rd27];
	add.f32 	%f122, %f120, %f121;
	add.s32 	%r105, %r266, 1024;
	mul.wide.u32 	%rd28, %r105, 4;
	add.s64 	%rd29, %rd1, %rd28;
	ld.global.f32 	%f123, [%rd29];
	add.f32 	%f124, %f122, %f123;
	add.s32 	%r106, %r266, 1536;
	mul.wide.u32 	%rd30, %r106, 4;
	add.s64 	%rd31, %rd1, %rd30;
	ld.global.f32 	%f125, [%rd31];
	add.f32 	%f126, %f124, %f125;
	add.s32 	%r107, %r266, 2048;
	mul.wide.u32 	%rd32, %r107, 4;
	add.s64 	%rd33, %rd1, %rd32;
	ld.global.f32 	%f127, [%rd33];
	add.f32 	%f128, %f126, %f127;
	add.s32 	%r108, %r266, 2560;
	mul.wide.u32 	%rd34, %r108, 4;
	add.s64 	%rd35, %rd1, %rd34;
	ld.global.f32 	%f129, [%rd35];
	add.f32 	%f130, %f128, %f129;
	add.s32 	%r109, %r266, 3072;
	mul.wide.u32 	%rd36, %r109, 4;
	add.s64 	%rd37, %rd1, %rd36;
	ld.global.f32 	%f131, [%rd37];
	add.f32 	%f132, %f130, %f131;
	mul.wide.u32 	%rd38, %r102, 4;
	add.s64 	%rd39, %rd1, %rd38;
	ld.global.f32 	%f133, [%rd39];
	add.f32 	%f378, %f132, %f133;
	add.s32 	%r273, %r273, 8192;
	add.s32 	%r266, %r266, 8192;
	add.s32 	%r271, %r271, 16;
	setp.ne.s32 	%p9, %r271, 0;
	@%p9 bra 	$L__BB3_33;
	add.s32 	%r275, %r273, -4096;
$L__BB3_35:
	setp.eq.s32 	%p10, %r50, 0;
	@%p10 bra 	$L__BB3_44;
	and.b32  	%r61, %r49, 7;
	setp.lt.u32 	%p11, %r50, 8;
	@%p11 bra 	$L__BB3_38;
	add.s32 	%r110, %r275, %r270;
	mul.wide.u32 	%rd40, %r110, 4;
	add.s64 	%rd41, %rd1, %rd40;
	ld.global.f32 	%f135, [%rd41];
	add.f32 	%f136, %f378, %f135;
	add.s32 	%r111, %r110, 512;
	mul.wide.u32 	%rd42, %r111, 4;
	add.s64 	%rd43, %rd1, %rd42;
	ld.global.f32 	%f137, [%rd43];
	add.f32 	%f138, %f136, %f137;
	add.s32 	%r112, %r110, 1024;
	mul.wide.u32 	%rd44, %r112, 4;
	add.s64 	%rd45, %rd1, %rd44;
	ld.global.f32 	%f139, [%rd45];
	add.f32 	%f140, %f138, %f139;
	add.s32 	%r113, %r110, 1536;
	mul.wide.u32 	%rd46, %r113, 4;
	add.s64 	%rd47, %rd1, %rd46;
	ld.global.f32 	%f141, [%rd47];
	add.f32 	%f142, %f140, %f141;
	add.s32 	%r114, %r110, 2048;
	mul.wide.u32 	%rd48, %r114, 4;
	add.s64 	%rd49, %rd1, %rd48;
	ld.global.f32 	%f143, [%rd49];
	add.f32 	%f144, %f142, %f143;
	add.s32 	%r115, %r110, 2560;
	mul.wide.u32 	%rd50, %r115, 4;
	add.s64 	%rd51, %rd1, %rd50;
	ld.global.f32 	%f145, [%rd51];
	add.f32 	%f146, %f144, %f145;
	add.s32 	%r116, %r110, 3072;
	mul.wide.u32 	%rd52, %r116, 4;
	add.s64 	%rd53, %rd1, %rd52;
	ld.global.f32 	%f147, [%rd53];
	add.f32 	%f148, %f146, %f147;
	add.s32 	%r117, %r110, 3584;
	mul.wide.u32 	%rd54, %r117, 4;
	add.s64 	%rd55, %rd1, %rd54;
	ld.global.f32 	%f149, [%rd55];
	add.f32 	%f378, %f148, %f149;
	add.s32 	%r275, %r275, 4096;
$L__BB3_38:
	setp.eq.s32 	%p12, %r61, 0;
	@%p12 bra 	$L__BB3_44;
	setp.lt.u32 	%p13, %r61, 4;
	@%p13 bra 	$L__BB3_41;
	add.s32 	%r118, %r275, %r270;
	mul.wide.u32 	%rd56, %r118, 4;
	add.s64 	%rd57, %rd1, %rd56;
	ld.global.f32 	%f151, [%rd57];
	add.f32 	%f152, %f378, %f151;
	add.s32 	%r119, %r118, 512;
	mul.wide.u32 	%rd58, %r119, 4;
	add.s64 	%rd59, %rd1, %rd58;
	ld.global.f32 	%f153, [%rd59];
	add.f32 	%f154, %f152, %f153;
	add.s32 	%r120, %r118, 1024;
	mul.wide.u32 	%rd60, %r120, 4;
	add.s64 	%rd61, %rd1, %rd60;
	ld.global.f32 	%f155, [%rd61];
	add.f32 	%f156, %f154, %f155;
	add.s32 	%r121, %r118, 1536;
	mul.wide.u32 	%rd62, %r121, 4;
	add.s64 	%rd63, %rd1, %rd62;
	ld.global.f32 	%f157, [%rd63];
	add.f32 	%f378, %f156, %f157;
	add.s32 	%r275, %r275, 2048;
$L__BB3_41:
	and.b32  	%r122, %r49, 3;
	setp.eq.s32 	%p14, %r122, 0;
	@%p14 bra 	$L__BB3_44;
	add.s32 	%r278, %r275, %r268;
	cvt.u16.u32 	%rs1, %r267;
	shr.u16 	%rs2, %rs1, 9;
	add.s16 	%rs3, %rs2, 1;
	cvt.u32.u16 	%r123, %rs3;
	and.b32  	%r124, %r123, 3;
	neg.s32 	%r277, %r124;
$L__BB3_43:
	.pragma "nounroll";
	mul.wide.u32 	%rd64, %r278, 4;
	add.s64 	%rd65, %rd1, %rd64;
	ld.global.f32 	%f158, [%rd65];
	add.f32 	%f378, %f378, %f158;
	add.s32 	%r278, %r278, 512;
	add.s32 	%r277, %r277, 1;
	setp.ne.s32 	%p15, %r277, 0;
	@%p15 bra 	$L__BB3_43;
$L__BB3_44:
	// begin inline asm
	mov.u32 %r125, %laneid;
	// end inline asm
	mov.b32 	%r127, %f378;
	mov.b32 	%r128, 1;
	mov.b32 	%r149, 31;
	mov.b32 	%r150, -1;
	// begin inline asm
	shfl.sync.down.b32 %r126, %r127, %r128, %r149, %r150;
	// end inline asm
	setp.gt.s32 	%p16, %r125, 30;
	mov.b32 	%f159, %r126;
	add.f32 	%f160, %f378, %f159;
	selp.f32 	%f161, %f378, %f160, %p16;
	mov.b32 	%r132, %f161;
	mov.b32 	%r133, 2;
	// begin inline asm
	shfl.sync.down.b32 %r131, %r132, %r133, %r149, %r150;
	// end inline asm
	setp.gt.s32 	%p17, %r125, 29;
	mov.b32 	%f162, %r131;
	add.f32 	%f163, %f161, %f162;
	selp.f32 	%f164, %f161, %f163, %p17;
	mov.b32 	%r137, %f164;
	mov.b32 	%r138, 4;
	// begin inline asm
	shfl.sync.down.b32 %r136, %r137, %r138, %r149, %r150;
	// end inline asm
	setp.gt.s32 	%p18, %r125, 27;
	mov.b32 	%f165, %r136;
	add.f32 	%f166, %f164, %f165;
	selp.f32 	%f167, %f164, %f166, %p18;
	mov.b32 	%r142, %f167;
	mov.b32 	%r143, 8;
	// begin inline asm
	shfl.sync.down.b32 %r141, %r142, %r143, %r149, %r150;
	// end inline asm
	setp.gt.s32 	%p19, %r125, 23;
	mov.b32 	%f168, %r141;
	add.f32 	%f169, %f167, %f168;
	selp.f32 	%f170, %f167, %f169, %p19;
	mov.b32 	%r147, %f170;
	mov.b32 	%r148, 16;
	// begin inline asm
	shfl.sync.down.b32 %r146, %r147, %r148, %r149, %r150;
	// end inline asm
	setp.gt.s32 	%p20, %r125, 15;
	mov.b32 	%f171, %r146;
	add.f32 	%f37, %f170, %f171;
	selp.f32 	%f379, %f170, %f37, %p20;
	setp.ne.s32 	%p21, %r125, 0;
	@%p21 bra 	$L__BB3_46;
	shr.u32 	%r151, %r35, 3;
	and.b32  	%r152, %r151, 124;
	mov.u32 	%r153, _ZZN3cub18CUB_300001_SM_10006detail6reduce18DeviceReduceKernelINS2_10policy_hubIfjN4cuda3std3__44plusIfEEE10Policy1000EN6thrust24THRUST_300001_SM_1000_NS6detail15normal_iteratorINSD_10device_ptrIfEEEEjS9_fNS7_10__identityEEEvT0_PT3_T1_NS0_13GridEvenShareISN_EET2_T4_E12temp_storage;
	add.s32 	%r154, %r153, %r152;
	st.shared.f32 	[%r154+16], %f37;
$L__BB3_46:
	bar.sync 	0;
	setp.ne.s32 	%p22, %r35, 0;
	@%p22 bra 	$L__BB3_48;
	ld.shared.f32 	%f172, [_ZZN3cub18CUB_300001_SM_10006detail6reduce18DeviceReduceKernelINS2_10policy_hubIfjN4cuda3std3__44plusIfEEE10Policy1000EN6thrust24THRUST_300001_SM_1000_NS6detail15normal_iteratorINSD_10device_ptrIfEEEEjS9_fNS7_10__identityEEEvT0_PT3_T1_NS0_13GridEvenShareISN_EET2_T4_E12temp_storage+20];
	add.f32 	%f173, %f379, %f172;
	ld.shared.f32 	%f174, [_ZZN3cub18CUB_300001_SM_10006detail6reduce18DeviceReduceKernelINS2_10policy_hubIfjN4cuda3std3__44plusIfEEE10Policy1000EN6thrust24THRUST_300001_SM_1000_NS6detail15normal_iteratorINSD_10device_ptrIfEEEEjS9_fNS7_10__identityEEEvT0_PT3_T1_NS0_13GridEvenShareISN_EET2_T4_E12temp_storage+24];
	add.f32 	%f175, %f173, %f174;
	ld.shared.f32 	%f176, [_ZZN3cub18CUB_300001_SM_10006detail6reduce18DeviceReduceKernelINS2_10policy_hubIfjN4cuda3std3__44plusIfEEE10Policy1000EN6thrust24THRUST_300001_SM_1000_NS6detail15normal_iteratorINSD_10device_ptrIfEEEEjS9_fNS7_10__identityEEEvT0_PT3_T1_NS0_13GridEvenShareISN_EET2_T4_E12temp_storage+28];
	add.f32 	%f177, %f175, %f176;
	ld.shared.f32 	%f178, [_ZZN3cub18CUB_300001_SM_10006detail6reduce18DeviceReduceKernelINS2_10policy_hubIfjN4cuda3std3__44plusIfEEE10Policy1000EN6thrust24THRUST_300001_SM_1000_NS6detail15normal_iteratorINSD_10device_ptrIfEEEEjS9_fNS7_10__identityEEEvT0_PT3_T1_NS0_13GridEvenShareISN_EET2_T4_E12temp_storage+32];
	add.f32 	%f179, %f177, %f178;
	ld.shared.f32 	%f180, [_ZZN3cub18CUB_300001_SM_10006detail6reduce18DeviceReduceKernelINS2_10policy_hubIfjN4cuda3std3__44plusIfEEE10Policy1000EN6thrust24THRUST_300001_SM_1000_NS6detail15normal_iteratorINSD_10device_ptrIfEEEEjS9_fNS7_10__identityEEEvT0_PT3_T1_NS0_13GridEvenShareISN_EET2_T4_E12temp_storage+36];
	add.f32 	%f181, %f179, %f180;
	ld.shared.f32 	%f182, [_ZZN3cub18CUB_300001_SM_10006detail6reduce18DeviceReduceKernelINS2_10policy_hubIfjN4cuda3std3__44plusIfEEE10Policy1000EN6thrust24THRUST_300001_SM_1000_NS6detail15normal_iteratorINSD_10device_ptrIfEEEEjS9_fNS7_10__identityEEEvT0_PT3_T1_NS0_13GridEvenShareISN_EET2_T4_E12temp_storage+40];
	add.f32 	%f183, %f181, %f182;
	ld.shared.f32 	%f184, [_ZZN3cub18CUB_300001_SM_10006detail6reduce18DeviceReduceKernelINS2_10policy_hubIfjN4cuda3std3__44plusIfEEE10Policy1000EN6thrust24THRUST_300001_SM_1000_NS6detail15normal_iteratorINSD_10device_ptrIfEEEEjS9_fNS7_10__identityEEEvT0_PT3_T1_NS0_13GridEvenShareISN_EET2_T4_E12temp_storage+44];
	add.f32 	%f185, %f183, %f184;
	ld.shared.f32 	%f186, [_ZZN3cub18CUB_300001_SM_10006detail6reduce18DeviceReduceKernelINS2_10policy_hubIfjN4cuda3std3__44plusIfEEE10Policy1000EN6thrust24THRUST_300001_SM_1000_NS6detail15normal_iteratorINSD_10device_ptrIfEEEEjS9_fNS7_10__identityEEEvT0_PT3_T1_NS0_13GridEvenShareISN_EET2_T4_E12temp_storage+48];
	add.f32 	%f187, %f185, %f186;
	ld.shared.f32 	%f188, [_ZZN3cub18CUB_300001_SM_10006detail6reduce18DeviceReduceKernelINS2_10policy_hubIfjN4cuda3std3__44plusIfEEE10Policy1000EN6thrust24THRUST_300001_SM_1000_NS6detail15normal_iteratorINSD_10device_ptrIfEEEEjS9_fNS7_10__identityEEEvT0_PT3_T1_NS0_13GridEvenShareISN_EET2_T4_E12temp_storage+52];
	add.f32 	%f189, %f187, %f188;
	ld.shared.f32 	%f190, [_ZZN3cub18CUB_300001_SM_10006detail6reduce18DeviceReduceKernelINS2_10policy_hubIfjN4cuda3std3__44plusIfEEE10Policy1000EN6thrust24THRUST_300001_SM_1000_NS6detail15normal_iteratorINSD_10device_ptrIfEEEEjS9_fNS7_10__identityEEEvT0_PT3_T1_NS0_13GridEvenShareISN_EET2_T4_E12temp_storage+56];
	add.f32 	%f191, %f189, %f190;
	ld.shared.f32 	%f192, [_ZZN3cub18CUB_300001_SM_10006detail6reduce18DeviceReduceKernelINS2_10policy_hubIfjN4cuda3std3__44plusIfEEE10Policy1000EN6thrust24THRUST_300001_SM_1000_NS6detail15normal_iteratorINSD_10device_ptrIfEEEEjS9_fNS7_10__identityEEEvT0_PT3_T1_NS0_13GridEvenShareISN_EET2_T4_E12temp_storage+60];
	add.f32 	%f193, %f191, %f192;
	ld.shared.f32 	%f194, [_ZZN3cub18CUB_300001_SM_10006detail6reduce18DeviceReduceKernelINS2_10policy_hubIfjN4cuda3std3__44plusIfEEE10Policy1000EN6thrust24THRUST_300001_SM_1000_NS6detail15normal_iteratorINSD_10device_ptrIfEEEEjS9_fNS7_10__identityEEEvT0_PT3_T1_NS0_13GridEvenShareISN_EET2_T4_E12temp_storage+64];
	add.f32 	%f195, %f193, %f194;
	ld.shared.f32 	%f196, [_ZZN3cub18CUB_300001_SM_10006detail6reduce18DeviceReduceKernelINS2_10policy_hubIfjN4cuda3std3__44plusIfEEE10Policy1000EN6thrust24THRUST_300001_SM_1000_NS6detail15normal_iteratorINSD_10device_ptrIfEEEEjS9_fNS7_10__identityEEEvT0_PT3_T1_NS0_13GridEvenShareISN_EET2_T4_E12temp_storage+68];
	add.f32 	%f197, %f195, %f196;
	ld.shared.f32 	%f198, [_ZZN3cub18CUB_300001_SM_10006detail6reduce18DeviceReduceKernelINS2_10policy_hubIfjN4cuda3std3__44plusIfEEE10Policy1000EN6thrust24THRUST_300001_SM_1000_NS6detail15normal_iteratorINSD_10device_ptrIfEEEEjS9_fNS7_10__identityEEEvT0_PT3_T1_NS0_13GridEvenShareISN_EET2_T4_E12temp_storage+72];
	add.f32 	%f199, %f197, %f198;
	ld.shared.f32 	%f200, [_ZZN3cub18CUB_300001_SM_10006detail6reduce18DeviceReduceKernelINS2_10policy_hubIfjN4cuda3std3__44plusIfEEE10Policy1000EN6thrust24THRUST_300001_SM_1000_NS6detail15normal_iteratorINSD_10device_ptrIfEEEEjS9_fNS7_10__identityEEEvT0_PT3_T1_NS0_13GridEvenShareISN_EET2_T4_E12temp_storage+76];
	add.f32 	%f379, %f199, %f200;
$L__BB3_48:
	mov.u32 	%r256, %tid.x;
	setp.ne.s32 	%p64, %r256, 0;
	@%p64 bra 	$L__BB3_50;
	ld.param.u64 	%rd129, [_ZN3cub18CUB_300001_SM_10006detail6reduce18DeviceReduceKernelINS2_10policy_hubIfjN4cuda3std3__44plusIfEEE10Policy1000EN6thrust24THRUST_300001_SM_1000_NS6detail15normal_iteratorINSD_10device_ptrIfEEEEjS9_fNS7_10__identityEEEvT0_PT3_T1_NS0_13GridEvenShareISN_EET2_T4__param_1];
	cvta.to.global.u64 	%rd126, %rd129;
	mul.wide.u32 	%rd127, %r3, 4;
	add.s64 	%rd128, %rd126, %rd127;
	st.global.f32 	[%rd128], %f379;
$L__BB3_50:
	ret;

}
	// .globl	_ZN3cub18CUB_300001_SM_10006detail6reduce28DeviceReduceSingleTileKernelINS2_10policy_hubIfjN4cuda3std3__44plusIfEEE10Policy1000EPfSC_iS9_ffNS7_10__identityEEEvT0_T1_T2_T3_T4_T6_
.visible .entry _ZN3cub18CUB_300001_SM_10006detail6reduce28DeviceReduceSingleTileKernelINS2_10policy_hubIfjN4cuda3std3__44plusIfEEE10Policy1000EPfSC_iS9_ffNS7_10__identityEEEvT0_T1_T2_T3_T4_T6_(
	.param .u64 .ptr .align 1 _ZN3cub18CUB_300001_SM_10006detail6reduce28DeviceReduceSingleTileKernelINS2_10policy_hubIfjN4cuda3std3__44plusIfEEE10Policy1000EPfSC_iS9_ffNS7_10__identityEEEvT0_T1_T2_T3_T4_T6__param_0,
	.param .u64 .ptr .align 1 _ZN3cub18CUB_300001_SM_10006detail6reduce28DeviceReduceSingleTileKernelINS2_10policy_hubIfjN4cuda3std3__44plusIfEEE10Policy1000EPfSC_iS9_ffNS7_10__identityEEEvT0_T1_T2_T3_T4_T6__param_1,
	.param .u32 _ZN3cub18CUB_300001_SM_10006detail6reduce28DeviceReduceSingleTileKernelINS2_10policy_hubIfjN4cuda3std3__44plusIfEEE10Policy1000EPfSC_iS9_ffNS7_10__identityEEEvT0_T1_T2_T3_T4_T6__param_2,
	.param .align 1 .b8 _ZN3cub18CUB_300001_SM_10006detail6reduce28DeviceReduceSingleTileKernelINS2_10policy_hubIfjN4cuda3std3__44plusIfEEE10Policy1000EPfSC_iS9_ffNS7_10__identityEEEvT0_T1_T2_T3_T4_T6__param_3[1],
	.param .f32 _ZN3cub18CUB_300001_SM_10006detail6reduce28DeviceReduceSingleTileKernelINS2_10policy_hubIfjN4cuda3std3__44plusIfEEE10Policy1000EPfSC_iS9_ffNS7_10__identityEEEvT0_T1_T2_T3_T4_T6__param_4,
	.param .align 1 .b8 _ZN3cub18CUB_300001_SM_10006detail6reduce28DeviceReduceSingleTileKernelINS2_10policy_hubIfjN4cuda3std3__44plusIfEEE10Policy1000EPfSC_iS9_ffNS7_10__identityEEEvT0_T1_T2_T3_T4_T6__param_5[1]
)
.maxntid 512
.minnctapersm 1
{
	.reg .pred 	%p<113>;
	.reg .b32 	%r<407>;
	.reg .b32 	%f<531>;
	.reg .b64 	%rd<133>;
	// demoted variable
	.shared .align 4 .b8 _ZZN3cub18CUB_300001_SM_10006detail6reduce28DeviceReduceSingleTileKernelINS2_10policy_hubIfjN4cuda3std3__44plusIfEEE10Policy1000EPfSC_iS9_ffNS7_10__identityEEEvT0_T1_T2_T3_T4_T6_E12temp_storage[84];
	ld.param.u64 	%rd16, [_ZN3cub18CUB_300001_SM_10006detail6reduce28DeviceReduceSingleTileKernelINS2_10policy_hubIfjN4cuda3std3__44plusIfEEE10Policy1000EPfSC_iS9_ffNS7_10__identityEEEvT0_T1_T2_T3_T4_T6__param_0];
	ld.param.u64 	%rd17, [_ZN3cub18CUB_300001_SM_10006detail6reduce28DeviceReduceSingleTileKernelINS2_10policy_hubIfjN4cuda3std3__44plusIfEEE10Policy1000EPfSC_iS9_ffNS7_10__identityEEEvT0_T1_T2_T3_T4_T6__param_1];
	ld.param.u32 	%r67, [_ZN3cub18CUB_300001_SM_10006detail6reduce28DeviceReduceSingleTileKernelINS2_10policy_hubIfjN4cuda3std3__44plusIfEEE10Policy1000EPfSC_iS9_ffNS7_10__identityEEEvT0_T1_T2_T3_T4_T6__param_2];
	ld.param.f32 	%f58, [_ZN3cub18CUB_300001_SM_10006detail6reduce28DeviceReduceSingleTileKernelINS2_10policy_hubIfjN4cuda3std3__44plusIfEEE10Policy1000EPfSC_iS9_ffNS7_10__identityEEEvT0_T1_T2_T3_T4_T6__param_4];
	cvta.to.global.u64 	%rd1, %rd17;
	setp.ne.s32 	%p1, %r67, 0;
	@%p1 bra 	$L__BB4_3;
	mov.u32 	%r380, %tid.x;
	setp.ne.s32 	%p112, %r380, 0;
	@%p112 bra 	$L__BB4_74;
	st.global.f32 	[%rd1], %f58;
	bra.uni 	$L__BB4_74;
$L__BB4_3:
	and.b64  	%rd18, %rd16, 7;
	setp.ne.s64 	%p2, %rd18, 0;
	@%p2 bra 	$L__BB4_38;
	setp.gt.s32 	%p57, %r67, 8191;
	@%p57 bra 	$L__BB4_22;
	mov.u32 	%r1, %tid.x;
	setp.ge.s32 	%p74, %r1, %r67;
	mov.f32 	%f509, 0f00000000;
	mov.u32 	%r384, %r1;
	@%p74 bra 	$L__BB4_7;
	mul.wide.u32 	%rd121, %r1, 4;
	add.s64 	%rd120, %rd16, %rd121;
	// begin inline asm
	ld.global.nc.u32 %r300, [%rd120];
	// end inline asm
	mov.b32 	%f509, %r300;
	add.s32 	%r384, %r1, 512;
$L__BB4_7:
	setp.ge.s32 	%p75, %r384, %r67;
	@%p75 bra 	$L__BB4_13;
	not.b32 	%r301, %r384;
	add.s32 	%r4, %r67, %r301;
	and.b32  	%r302, %r4, 1536;
	setp.eq.s32 	%p76, %r302, 1536;
	@%p76 bra 	$L__BB4_11;
	mul.wide.u32 	%rd122, %r384, 4;
	add.s64 	%rd129, %rd16, %rd122;
	shr.u32 	%r303, %r4, 9;
	add.s32 	%r304, %r303, 1;
	and.b32  	%r305, %r304, 3;
	neg.s32 	%r382, %r305;
$L__BB4_10:
	.pragma "nounroll";
	// begin inline asm
	ld.global.nc.u32 %r306, [%rd129];
	// end inline asm
	mov.b32 	%f395, %r306;
	add.f32 	%f509, %f509, %f395;
	add.s32 	%r384, %r384, 512;
	add.s64 	%rd129, %rd129, 2048;
	add.s32 	%r382, %r382, 1;
	setp.ne.s32 	%p77, %r382, 0;
	@%p77 bra 	$L__BB4_10;
$L__BB4_11:
	setp.lt.u32 	%p78, %r4, 1536;
	@%p78 bra 	$L__BB4_13;
$L__BB4_12:
	mul.wide.s32 	%rd128, %r384, 4;
	add.s64 	%rd124, %rd16, %rd128;
	// begin inline asm
	ld.global.nc.u32 %r307, [%rd124];
	// end inline asm
	mov.b32 	%f396, %r307;
	add.f32 	%f397, %f509, %f396;
	add.s64 	%rd125, %rd124, 2048;
	// begin inline asm
	ld.global.nc.u32 %r308, [%rd125];
	// end inline asm
	mov.b32 	%f398, %r308;
	add.f32 	%f399, %f397, %f398;
	add.s64 	%rd126, %rd124, 4096;
	// begin inline asm
	ld.global.nc.u32 %r309, [%rd126];
	// end inline asm
	mov.b32 	%f400, %r309;
	add.f32 	%f401, %f399, %f400;
	add.s64 	%rd127, %rd124, 6144;
	// begin inline asm
	ld.global.nc.u32 %r310, [%rd127];
	// end inline asm
	mov.b32 	%f402, %r310;
	add.f32 	%f509, %f401, %f402;
	add.s32 	%r384, %r384, 2048;
	setp.lt.s32 	%p79, %r384, %r67;
	@%p79 bra 	$L__BB4_12;
$L__BB4_13:
	setp.lt.s32 	%p80, %r67, 512;
	@%p80 bra 	$L__BB4_18;
	// begin inline asm
	mov.u32 %r349, %laneid;
	// end inline asm
	mov.b32 	%r351, %f509;
	mov.b32 	%r352, 1;
	mov.b32 	%r373, 31;
	mov.b32 	%r374, -1;
	// begin inline asm
	shfl.sync.down.b32 %r350, %r351, %r352, %r373, %r374;
	// end inline asm
	setp.gt.s32 	%p104, %r349, 30;
	mov.b32 	%f461, %r350;
	add.f32 	%f462, %f509, %f461;
	selp.f32 	%f463, %f509, %f462, %p104;
	mov.b32 	%r356, %f463;
	mov.b32 	%r357, 2;
	// begin inline asm
	shfl.sync.down.b32 %r355, %r356, %r357, %r373, %r374;
	// end inline asm
	setp.gt.s32 	%p105, %r349, 29;
	mov.b32 	%f464, %r355;
	add.f32 	%f465, %f463, %f464;
	selp.f32 	%f466, %f463, %f465, %p105;
	mov.b32 	%r361, %f466;
	mov.b32 	%r362, 4;
	// begin inline asm
	shfl.sync.down.b32 %r360, %r361, %r362, %r373, %r374;
	// end inline asm
	setp.gt.s32 	%p106, %r349, 27;
	mov.b32 	%f467, %r360;
	add.f32 	%f468, %f466, %f467;
	selp.f32 	%f469, %f466, %f468, %p106;
	mov.b32 	%r366, %f469;
	mov.b32 	%r367, 8;
	// begin inline asm
	shfl.sync.down.b32 %r365, %r366, %r367, %r373, %r374;
	// end inline asm
	setp.gt.s32 	%p107, %r349, 23;
	mov.b32 	%f470, %r365;
	add.f32 	%f471, %f469, %f470;
	selp.f32 	%f472, %f469, %f471, %p107;
	mov.b32 	%r371, %f472;
	mov.b32 	%r372, 16;
	// begin inline asm
	shfl.sync.down.b32 %r370, %r371, %r372, %r373, %r374;
	// end inline asm
	setp.gt.s32 	%p108, %r349, 15;
	mov.b32 	%f473, %r370;
	add.f32 	%f10, %f472, %f473;
	selp.f32 	%f530, %f472, %f10, %p108;
	setp.ne.s32 	%p109, %r349, 0;
	@%p109 bra 	$L__BB4_16;
	shr.u32 	%r375, %r1, 3;
	and.b32  	%r376, %r375, 124;
	mov.u32 	%r377, _ZZN3cub18CUB_300001_SM_10006detail6reduce28DeviceReduceSingleTileKernelINS2_10policy_hubIfjN4cuda3std3__44plusIfEEE10Policy1000EPfSC_iS9_ffNS7_10__identityEEEvT0_T1_T2_T3_T4_T6_E12temp_storage;
	add.s32 	%r378, %r377, %r376;
	st.shared.f32 	[%r378+16], %f10;
$L__BB4_16:
	bar.sync 	0;
	setp.ne.s32 	%p110, %r1, 0;
	@%p110 bra 	$L__BB4_72;
	ld.shared.f32 	%f474, [_ZZN3cub18CUB_300001_SM_10006detail6reduce28DeviceReduceSingleTileKernelINS2_10policy_hubIfjN4cuda3std3__44plusIfEEE10Policy1000EPfSC_iS9_ffNS7_10__identityEEEvT0_T1_T2_T3_T4_T6_E12temp_storage+20];
	add.f32 	%f475, %f530, %f474;
	ld.shared.f32 	%f476, [_ZZN3cub18CUB_300001_SM_10006detail6reduce28DeviceReduceSingleTileKernelINS2_10policy_hubIfjN4cuda3std3__44plusIfEEE10Policy1000EPfSC_iS9_ffNS7_10__identityEEEvT0_T1_T2_T3_T4_T6_E12temp_storage+24];
	add.f32 	%f477, %f475, %f476;
	ld.shared.f32 	%f478, [_ZZN3cub18CUB_300001_SM_10006detail6reduce28DeviceReduceSingleTileKernelINS2_10policy_hubIfjN4cuda3std3__44plusIfEEE10Policy1000EPfSC_iS9_ffNS7_10__identityEEEvT0_T1_T2_T3_T4_T6_E12temp_storage+28];
	add.f32 	%f479, %f477, %f478;
	ld.shared.f32 	%f480, [_ZZN3cub18CUB_300001_SM_10006detail6reduce28DeviceReduceSingleTileKernelINS2_10policy_hubIfjN4cuda3std3__44plusIfEEE10Policy1000EPfSC_iS9_ffNS7_10__identityEEEvT0_T1_T2_T3_T4_T6_E12temp_storage+32];
	add.f32 	%f481, %f479, %f480;
	ld.shared.f32 	%f482, [_ZZN3cub18CUB_300001_SM_10006detail6reduce28DeviceReduceSingleTileKernelINS2_10policy_hubIfjN4cuda3std3__44plusIfEEE10Policy1000EPfSC_iS9_ffNS7_10__identityEEEvT0_T1_T2_T3_T4_T6_E12temp_storage+36];
	add.f32 	%f483, %f481, %f482;
	ld.shared.f32 	%f484, [_ZZN3cub18CUB_300001_SM_10006detail6reduce28DeviceReduceSingleTileKernelINS2_10policy_hubIfjN4cuda3std3__44plusIfEEE10Policy1000EPfSC_iS9_ffNS7_10__identityEEEvT0_T1_T2_T3_T4_T6_E12temp_storage+40];
	add.f32 	%f485, %f483, %f484;
	ld.shared.f32 	%f486, [_ZZN3cub18CUB_300001_SM_10006detail6reduce28DeviceReduceSingleTileKernelINS2_10policy_hubIfjN4cuda3std3__44plusIfEEE10Policy1000EPfSC_iS9_ffNS7_10__identityEEEvT0_T1_T2_T3_T4_T6_E12temp_storage+44];
	add.f32 	%f487, %f485, %f486;
	ld.shared.f32 	%f488, [_ZZN3cub18CUB_300001_SM_10006detail6reduce28DeviceReduceSingleTileKernelINS2_10policy_hubIfjN4cuda3std3__44plusIfEEE10Policy1000EPfSC_iS9_ffNS7_10__identityEEEvT0_T1_T2_T3_T4_T6_E12temp_storage+48];
	add.f32 	%f489, %f487, %f488;
	ld.shared.f32 	%f490, [_ZZN3cub18CUB_300001_SM_10006detail6reduce28DeviceReduceSingleTileKernelINS2_10policy_hubIfjN4cuda3std3__44plusIfEEE10Policy1000EPfSC_iS9_ffNS7_10__identityEEEvT0_T1_T2_T3_T4_T6_E12temp_storage+52];
	add.f32 	%f491, %f489, %f490;
	ld.shared.f32 	%f492, [_ZZN3cub18CUB_300001_SM_10006detail6reduce28DeviceReduceSingleTileKernelINS2_10policy_hubIfjN4cuda3std3__44plusIfEEE10Policy1000EPfSC_iS9_ffNS7_10__identityEEEvT0_T1_T2_T3_T4_T6_E12temp_storage+56];
	add.f32 	%f493, %f491, %f492;
	ld.shared.f32 	%f494, [_ZZN3cub18CUB_300001_SM_10006detail6reduce28DeviceReduceSingleTileKernelINS2_10policy_hubIfjN4cuda3std3__44plusIfEEE10Policy1000EPfSC_iS9_ffNS7_10__identityEEEvT0_T1_T2_T3_T4_T6_E12temp_storage+60];
	add.f32 	%f495, %f493, %f494;
	ld.shared.f32 	%f496, [_ZZN3cub18CUB_300001_SM_10006detail6reduce28DeviceReduceSingleTileKernelINS2_10policy_hubIfjN4cuda3std3__44plusIfEEE10Policy1000EPfSC_iS9_ffNS7_10__identityEEEvT0_T1_T2_T3_T4_T6_E12temp_storage+64];
	add.f32 	%f497, %f495, %f496;
	ld.shared.f32 	%f498, [_ZZN3cub18CUB_300001_SM_10006detail6reduce28DeviceReduceSingleTileKernelINS2_10policy_hubIfjN4cuda3std3__44plusIfEEE10Policy1000EPfSC_iS9_ffNS7_10__identityEEEvT0_T1_T2_T3_T4_T6_E12temp_storage+68];
	add.f32 	%f499, %f497, %f498;
	ld.shared.f32 	%f500, [_ZZN3cub18CUB_300001_SM_10006detail6reduce28DeviceReduceSingleTileKernelINS2_10policy_hubIfjN4cuda3std3__44plusIfEEE10Policy1000EPfSC_iS9_ffNS7_10__identityEEEvT0_T1_T2_T3_T4_T6_E12temp_storage+72];
	add.f32 	%f501, %f499, %f500;
	ld.shared.f32 	%f502, [_ZZN3cub18CUB_300001_SM_10006detail6reduce28DeviceReduceSingleTileKernelINS2_10policy_hubIfjN4cuda3std3__44plusIfEEE10Policy1000EPfSC_iS9_ffNS7_10__identityEEEvT0_T1_T2_T3_T4_T6_E12temp_storage+76];
	add.f32 	%f530, %f501, %f502;
	bra.uni 	$L__BB4_72;
$L__BB4_18:
	// begin inline asm
	mov.u32 %r311, %laneid;
	// end inline asm
	and.b32  	%r337, %r1, 992;
	add.s32 	%r338, %r337, 32;
	setp.gt.s32 	%p81, %r338, %r67;
	not.b32 	%r339, %r337;
	add.s32 	%r340, %r67, %r339;
	selp.b32 	%r335, %r340, 31, %p81;
	mov.b32 	%r313, %f509;
	mov.b32 	%r314, 1;
	mov.b32 	%r336, -1;
	// begin inline asm
	shfl.sync.down.b32 %r312, %r313, %r314, %r335, %r336;
	// end inline asm
	setp.lt.s32 	%p82, %r311, %r335;
	mov.b32 	%f403, %r312;
	add.f32 	%f404, %f509, %f403;
	selp.f32 	%f405, %f404, %f509, %p82;
	mov.b32 	%r318, %f405;
	mov.b32 	%r319, 2;
	// begin inline asm
	shfl.sync.down.b32 %r317, %r318, %r319, %r335, %r336;
	// end inline asm
	add.s32 	%r341, %r311, 2;
	setp.gt.s32 	%p83, %r341, %r335;
	mov.b32 	%f406, %r317;
	add.f32 	%f407, %f405, %f406;
	selp.f32 	%f408, %f405, %f407, %p83;
	mov.b32 	%r323, %f408;
	mov.b32 	%r324, 4;
	// begin inline asm
	shfl.sync.down.b32 %r322, %r323, %r324, %r335, %r336;
	// end inline asm
	add.s32 	%r342, %r311, 4;
	setp.gt.s32 	%p84, %r342, %r335;
	mov.b32 	%f409, %r322;
	add.f32 	%f410, %f408, %f409;
	selp.f32 	%f411, %f408, %f410, %p84;
	mov.b32 	%r328, %f411;
	mov.b32 	%r329, 8;
	// begin inline asm
	shfl.sync.down.b32 %r327, %r328, %r329, %r335, %r336;
	// end inline asm
	add.s32 	%r343, %r311, 8;
	setp.gt.s32 	%p85, %r343, %r335;
	mov.b32 	%f412, %r327;
	add.f32 	%f413, %f411, %f412;
	selp.f32 	%f414, %f411, %f413, %p85;
	mov.b32 	%r333, %f414;
	mov.b32 	%r334, 16;
	// begin inline asm
	shfl.sync.down.b32 %r332, %r333, %r334, %r335, %r336;
	// end inline asm
	add.s32 	%r344, %r311, 16;
	setp.gt.s32 	%p86, %r344, %r335;
	mov.b32 	%f415, %r332;
	add.f32 	%f416, %f414, %f415;
	selp.f32 	%f530, %f414, %f416, %p86;
	setp.ne.s32 	%p87, %r311, 0;
	@%p87 bra 	$L__BB4_20;
	shr.u32 	%r345, %r1, 3;
	and.b32  	%r346, %r345, 124;
	mov.u32 	%r347, _ZZN3cub18CUB_300001_SM_10006detail6reduce28DeviceReduceSingleTileKernelINS2_10policy_hubIfjN4cuda3std3__44plusIfEEE10Policy1000EPfSC_iS9_ffNS7_10__identityEEEvT0_T1_T2_T3_T4_T6_E12temp_storage;
	add.s32 	%r348, %r347, %r346;
	st.shared.f32 	[%r348+16], %f530;
$L__BB4_20:
	bar.sync 	0;
	setp.ne.s32 	%p88, %r1, 0;
	@%p88 bra 	$L__BB4_72;
	setp.gt.s32 	%p89, %r67, 32;
	ld.shared.f32 	%f417, [_ZZN3cub18CUB_300001_SM_10006detail6reduce28DeviceReduceSingleTileKernelINS2_10policy_hubIfjN4cuda3std3__44plusIfEEE10Policy1000EPfSC_iS9_ffNS7_10__identityEEEvT0_T1_T2_T3_T4_T6_E12temp_storage+20];
	add.f32 	%f418, %f530, %f417;
	selp.f32 	%f419, %f418, %f530, %p89;
	setp.gt.s32 	%p90, %r67, 64;
	ld.shared.f32 	%f420, [_ZZN3cub18CUB_300001_SM_10006detail6reduce28DeviceReduceSingleTileKernelINS2_10policy_hubIfjN4cuda3std3__44plusIfEEE10Policy1000EPfSC_iS9_ffNS7_10__identityEEEvT0_T1_T2_T3_T4_T6_E12temp_storage+24];
	add.f32 	%f421, %f420, %f419;
	selp.f32 	%f422, %f421, %f419, %p90;
	setp.gt.s32 	%p91, %r67, 96;
	ld.shared.f32 	%f423, [_ZZN3cub18CUB_300001_SM_10006detail6reduce28DeviceReduceSingleTileKernelINS2_10policy_hubIfjN4cuda3std3__44plusIfEEE10Policy1000EPfSC_iS9_ffNS7_10__identityEEEvT0_T1_T2_T3_T4_T6_E12temp_storage+28];
	add.f32 	%f424, %f423, %f422;
	selp.f32 	%f425, %f424, %f422, %p91;
	setp.gt.s32 	%p92, %r67, 128;
	ld.shared.f32 	%f426, [_ZZN3cub18CUB_300001_SM_10006detail6reduce28DeviceReduceSingleTileKernelINS2_10policy_hubIfjN4cuda3std3__44plusIfEEE10Policy1000EPfSC_iS9_ffNS7_10__identityEEEvT0_T1_T2_T3_T4_T6_E12temp_storage+32];
	add.f32 	%f427, %f426, %f425;
	selp.f32 	%f428, %f427, %f425, %p92;
	setp.gt.s32 	%p93, %r67, 160;
	ld.shared.f32 	%f429, [_ZZN3cub18CUB_300001_SM_10006detail6reduce28DeviceReduceSingleTileKernelINS2_10policy_hubIfjN4cuda3std3__44plusIfEEE10Policy1000EPfSC_iS9_ffNS7_10__identityEEEvT0_T1_T2_T3_T4_T6_E12temp_storage+36];
	add.f32 	%f430, %f429, %f428;
	selp.f32 	%f431, %f430, %f428, %p93;
	setp.gt.s32 	%p94, %r67, 192;
	ld.shared.f32 	%f432, [_ZZN3cub18CUB_300001_SM_10006detail6reduce28DeviceReduceSingleTileKernelINS2_10policy_hubIfjN4cuda3std3__44plusIfEEE10Policy1000EPfSC_iS9_ffNS7_10__identityEEEvT0_T1_T2_T3_T4_T6_E12temp_storage+40];
	add.f32 	%f433, %f432, %f431;
	selp.f32 	%f434, %f433, %f431, %p94;
	setp.gt.s32 	%p95, %r67, 224;
	ld.shared.f32 	%f435, [_ZZN3cub18CUB_300001_SM_10006detail6reduce28DeviceReduceSingleTileKernelINS2_10policy_hubIfjN4cuda3std3__44plusIfEEE10Policy1000EPfSC_iS9_ffNS7_10__identityEEEvT0_T1_T2_T3_T4_T6_E12temp_storage+44];
	add.f32 	%f436, %f435, %f434;
	selp.f32 	%f437, %f436, %f434, %p95;
	setp.gt.s32 	%p96, %r67, 256;
	ld.shared.f32 	%f438, [_ZZN3cub18CUB_300001_SM_10006detail6reduce28DeviceReduceSingleTileKernelINS2_10policy_hubIfjN4cuda3std3__44plusIfEEE10Policy1000EPfSC_iS9_ffNS7_10__identityEEEvT0_T1_T2_T3_T4_T6_E12temp_storage+48];
	add.f32 	%f439, %f438, %f437;
	selp.f32 	%f440, %f439, %f437, %p96;
	setp.gt.s32 	%p97, %r67, 288;
	ld.shared.f32 	%f441, [_ZZN3cub18CUB_300001_SM_10006detail6reduce28DeviceReduceSingleTileKernelINS2_10policy_hubIfjN4cuda3std3__44plusIfEEE10Policy1000EPfSC_iS9_ffNS7_10__identityEEEvT0_T1_T2_T3_T4_T6_E12temp_storage+52];
	add.f32 	%f442, %f441, %f440;
	selp.f32 	%f443, %f442, %f440, %p97;
	setp.gt.s32 	%p98, %r67, 320;
	ld.shared.f32 	%f444, [_ZZN3cub18CUB_300001_SM_10006detail6reduce28DeviceReduceSingleTileKernelINS2_10policy_hubIfjN4cuda3std3__44plusIfEEE10Policy1000EPfSC_iS9_ffNS7_10__identityEEEvT0_T1_T2_T3_T4_T6_E12temp_storage+56];
	add.f32 	%f445, %f444, %f443;
	selp.f32 	%f446, %f445, %f443, %p98;
	setp.gt.s32 	%p99, %r67, 352;
	ld.shared.f32 	%f447, [_ZZN3cub18CUB_300001_SM_10006detail6reduce28DeviceReduceSingleTileKernelINS2_10policy_hubIfjN4cuda3std3__44plusIfEEE10Policy1000EPfSC_iS9_ffNS7_10__identityEEEvT0_T1_T2_T3_T4_T6_E12temp_storage+60];
	add.f32 	%f448, %f447, %f446;
	selp.f32 	%f449, %f448, %f446, %p99;
	setp.gt.s32 	%p100, %r67, 384;
	ld.shared.f32 	%f450, [_ZZN3cub18CUB_300001_SM_10006detail6reduce28DeviceReduceSingleTileKernelINS2_10policy_hubIfjN4cuda3std3__44plusIfEEE10Policy1000EPfSC_iS9_ffNS7_10__identityEEEvT0_T1_T2_T3_T4_T6_E12temp_storage+64];
	add.f32 	%f451, %f450, %f449;
	selp.f32 	%f452, %f451, %f449, %p100;
	setp.gt.s32 	%p101, %r67, 416;
	ld.shared.f32 	%f453, [_ZZN3cub18CUB_300001_SM_10006detail6reduce28DeviceReduceSingleTileKernelINS2_10policy_hubIfjN4cuda3std3__44plusIfEEE10Policy1000EPfSC_iS9_ffNS7_10__identityEEEvT0_T1_T2_T3_T4_T6_E12temp_storage+68];
	add.f32 	%f454, %f453, %f452;
	selp.f32 	%f455, %f454, %f452, %p101;
	setp.gt.s32 	%p102, %r67, 448;
	ld.shared.f32 	%f456, [_ZZN3cub18CUB_300001_SM_10006detail6reduce28DeviceReduceSingleTileKernelINS2_10policy_hubIfjN4cuda3std3__44plusIfEEE10Policy1000EPfSC_iS9_ffNS7_10__identityEEEvT0_T1_T2_T3_T4_T6_E12temp_storage+72];
	add.f32 	%f457, %f456, %f455;
	selp.f32 	%f458, %f457, %f455, %p102;
	setp.gt.s32 	%p103, %r67, 480;
	ld.shared.f32 	%f459, [_ZZN3cub18CUB_300001_SM_10006detail6reduce28DeviceReduceSingleTileKernelINS2_10policy_hubIfjN4cuda3std3__44plusIfEEE10Policy1000EPfSC_iS9_ffNS7_10__identityEEEvT0_T1_T2_T3_T4_T6_E12temp_storage+76];
	add.f32 	%f460, %f459, %f458;
	selp.f32 	%f530, %f460, %f458, %p103;
	bra.uni 	$L__BB4_72;
$L__BB4_22:
	mov.u32 	%r13, %tid.x;
	shl.b32 	%r224, %r13, 1;
	mul.wide.u32 	%rd90, %r224, 4;
	add.s64 	%rd75, %rd16, %rd90;
	// begin inline asm
	ld.global.nc.u64 %rd74, [%rd75];
	// end inline asm
	mov.b64 	{%r225, %r226}, %rd74;
	mov.b32 	%f281, %r226;
	mov.b32 	%f282, %r225;
	add.s64 	%rd77, %rd75, 4096;
	// begin inline asm
	ld.global.nc.u64 %rd76, [%rd77];
	// end inline asm
	mov.b64 	{%r227, %r228}, %rd76;
	mov.b32 	%f283, %r228;
	mov.b32 	%f284, %r227;
	add.s64 	%rd79, %rd75, 8192;
	// begin inline asm
	ld.global.nc.u64 %rd78, [%rd79];
	// end inline asm
	mov.b64 	{%r229, %r230}, %rd78;
	mov.b32 	%f285, %r230;
	mov.b32 	%f286, %r229;
	add.s64 	%rd81, %rd75, 12288;
	// begin inline asm
	ld.global.nc.u64 %rd80, [%rd81];
	// end inline asm
	mov.b64 	{%r231, %r232}, %rd80;
	mov.b32 	%f287, %r232;
	mov.b32 	%f288, %r231;
	add.s64 	%rd83, %rd75, 16384;
	// begin inline asm
	ld.global.nc.u64 %rd82, [%rd83];
	// end inline asm
	mov.b64 	{%r233, %r234}, %rd82;
	mov.b32 	%f289, %r234;
	mov.b32 	%f290, %r233;
	add.s64 	%rd85, %rd75, 20480;
	// begin inline asm
	ld.global.nc.u64 %rd84, [%rd85];
	// end inline asm
	mov.b64 	{%r235, %r236}, %rd84;
	mov.b32 	%f291, %r236;
	mov.b32 	%f292, %r235;
	add.s64 	%rd87, %rd75, 24576;
	// begin inline asm
	ld.global.nc.u64 %rd86, [%rd87];
	// end inline asm
	mov.b64 	{%r237, %r238}, %rd86;
	mov.b32 	%f293, %r238;
	mov.b32 	%f294, %r237;
	add.s64 	%rd89, %rd75, 28672;
	// begin inline asm
	ld.global.nc.u64 %rd88, [%rd89];
	// end inline asm
	mov.b64 	{%r239, %r240}, %rd88;
	mov.b32 	%f295, %r240;
	mov.b32 	%f296, %r239;
	add.f32 	%f297, %f282, %f281;
	add.f32 	%f298, %f284, %f283;
	add.f32 	%f299, %f286, %f285;
	add.f32 	%f300, %f288, %f287;
	add.f32 	%f301, %f290, %f289;
	add.f32 	%f302, %f292, %f291;
	add.f32 	%f303, %f294, %f293;
	add.f32 	%f304, %f296, %f295;
	add.f32 	%f305, %f297, %f298;
	add.f32 	%f306, %f299, %f300;
	add.f32 	%f307, %f301, %f302;
	add.f32 	%f308, %f303, %f304;
	add.f32 	%f309, %f305, %f306;
	add.f32 	%f310, %f307, %f308;
	add.f32 	%f516, %f309, %f310;
	setp.lt.u32 	%p58, %r67, 16384;
	mov.b32 	%r387, 8192;
	@%p58 bra 	$L__BB4_26;
	add.s32 	%r14, %r67, -8192;
	mov.b32 	%r387, 8192;
$L__BB4_24:
	mul.wide.s32 	%rd107, %r387, 4;
	add.s64 	%rd92, %rd75, %rd107;
	// begin inline asm
	ld.global.nc.u64 %rd91, [%rd92];
	// end inline asm
	mov.b64 	{%r242, %r243}, %rd91;
	mov.b32 	%f311, %r243;
	mov.b32 	%f312, %r242;
	add.s64 	%rd94, %rd92, 4096;
	// begin inline asm
	ld.global.nc.u64 %rd93, [%rd94];
	// end inline asm
	mov.b64 	{%r244, %r245}, %rd93;
	mov.b32 	%f313, %r245;
	mov.b32 	%f314, %r244;
	add.s64 	%rd96, %rd92, 8192;
	// begin inline asm
	ld.global.nc.u64 %rd95, [%rd96];
	// end inline asm
	mov.b64 	{%r246, %r247}, %rd95;
	mov.b32 	%f315, %r247;
	mov.b32 	%f316, %r246;
	add.s64 	%rd98, %rd92, 12288;
	// begin inline asm
	ld.global.nc.u64 %rd97, [%rd98];
	// end inline asm
	mov.b64 	{%r248, %r249}, %rd97;
	mov.b32 	%f317, %r249;
	mov.b32 	%f318, %r248;
	add.s64 	%rd100, %rd92, 16384;
	// begin inline asm
	ld.global.nc.u64 %rd99, [%rd100];
	// end inline asm
	mov.b64 	{%r250, %r251}, %rd99;
	mov.b32 	%f319, %r251;
	mov.b32 	%f320, %r250;
	add.s64 	%rd102, %rd92, 20480;
	// begin inline asm
	ld.global.nc.u64 %rd101, [%rd102];
	// end inline asm
	mov.b64 	{%r252, %r253}, %rd101;
	mov.b32 	%f321, %r253;
	mov.b32 	%f322, %r252;
	add.s64 	%rd104, %rd92, 24576;
	// begin inline asm
	ld.global.nc.u64 %rd103, [%rd104];
	// end inline asm
	mov.b64 	{%r254, %r255}, %rd103;
	mov.b32 	%f323, %r255;
	mov.b32 	%f324, %r254;
	add.s64 	%rd106, %rd92, 28672;
	// begin inline asm
	ld.global.nc.u64 %rd105, [%rd106];
	// end inline asm
	mov.b64 	{%r256, %r257}, %rd105;
	mov.b32 	%f325, %r257;
	mov.b32 	%f326, %r256;
	add.f32 	%f327, %f516, %f312;
	add.f32 	%f328, %f311, %f314;
	add.f32 	%f329, %f313, %f316;
	add.f32 	%f330, %f315, %f318;
	add.f32 	%f331, %f317, %f320;
	add.f32 	%f332, %f319, %f322;
	add.f32 	%f333, %f321, %f324;
	add.f32 	%f334, %f323, %f326;
	add.f32 	%f335, %f327, %f328;
	add.f32 	%f336, %f329, %f330;
	add.f32 	%f337, %f331, %f332;
	add.f32 	%f338, %f333, %f334;
	add.f32 	%f339, %f335, %f336;
	add.f32 	%f340, %f337, %f338;
	add.f32 	%f341, %f339, %f340;
	add.f32 	%f516, %f341, %f325;
	sub.s32 	%r258, %r67, %r387;
	setp.lt.s32 	%p59, %r258, 8192;
	@%p59 bra 	$L__BB4_34;
	add.s32 	%r387, %r387, 8192;
	setp.le.s32 	%p60, %r387, %r14;
	@%p60 bra 	$L__BB4_24;
$L__BB4_26:
	setp.le.s32 	%p61, %r67, %r387;
	@%p61 bra 	$L__BB4_34;
	sub.s32 	%r18, %r67, %r387;
	setp.ge.s32 	%p62, %r13, %r18;
	@%p62 bra 	$L__BB4_34;
	not.b32 	%r259, %r13;
	add.s32 	%r260, %r67, %r259;
	sub.s32 	%r19, %r260, %r387;
	and.b32  	%r261, %r19, 1536;
	setp.eq.s32 	%p63, %r261, 1536;
	mov.u32 	%r391, %r13;
	@%p63 bra 	$L__BB4_31;
	add.s32 	%r389, %r13, %r387;
	shr.u32 	%r262, %r19, 9;
	add.s32 	%r263, %r262, 1;
	and.b32  	%r264, %r263, 3;
	neg.s32 	%r388, %r264;
	mov.u32 	%r391, %r13;
$L__BB4_30:
	.pragma "nounroll";
	mul.wide.u32 	%rd109, %r389, 4;
	add.s64 	%rd108, %rd16, %rd109;
	// begin inline asm
	ld.global.nc.u32 %r265, [%rd108];
	// end inline asm
	mov.b32 	%f343, %r265;
	add.f32 	%f516, %f516, %f343;
	add.s32 	%r391, %r391, 512;
	add.s32 	%r389, %r389, 512;
	add.s32 	%r388, %r388, 1;
	setp.ne.s32 	%p64, %r388, 0;
	@%p64 bra 	$L__BB4_30;
$L__BB4_31:
	setp.lt.u32 	%p65, %r19, 1536;
	@%p65 bra 	$L__BB4_34;
	cvt.u64.u32 	%rd110, %r391;
	cvt.u64.u32 	%rd111, %r387;
	add.s64 	%rd112, %rd110, %rd111;
	shl.b64 	%rd113, %rd112, 2;
	add.s64 	%rd114, %rd113, %rd16;
	add.s64 	%rd130, %rd114, 4096;
	add.s32 	%r392, %r391, %r387;
$L__BB4_33:
	mul.wide.u32 	%rd119, %r392, 4;
	add.s64 	%rd115, %rd16, %rd119;
	// begin inline asm
	ld.global.nc.u32 %r266, [%rd115];
	// end inline asm
	mov.b32 	%f344, %r266;
	add.f32 	%f345, %f516, %f344;
	add.s64 	%rd116, %rd130, -2048;
	// begin inline asm
	ld.global.nc.u32 %r267, [%rd116];
	// end inline asm
	mov.b32 	%f346, %r267;
	add.f32 	%f347, %f345, %f346;
	// begin inline asm
	ld.global.nc.u32 %r268, [%rd130];
	// end inline asm
	mov.b32 	%f348, %r268;
	add.f32 	%f349, %f347, %f348;
	add.s64 	%rd118, %rd130, 2048;
	// begin inline asm
	ld.global.nc.u32 %r269, [%rd118];
	// end inline asm
	mov.b32 	%f350, %r269;
	add.f32 	%f516, %f349, %f350;
	add.s32 	%r391, %r391, 2048;
	add.s64 	%rd130, %rd130, 8192;
	add.s32 	%r392, %r392, 2048;
	setp.lt.s32 	%p66, %r391, %r18;
	@%p66 bra 	$L__BB4_33;
$L__BB4_34:
	// begin inline asm
	mov.u32 %r270, %laneid;
	// end inline asm
	mov.b32 	%r272, %f516;
	mov.b32 	%r273, 1;
	mov.b32 	%r294, 31;
	mov.b32 	%r295, -1;
	// begin inline asm
	shfl.sync.down.b32 %r271, %r272, %r273, %r294, %r295;
	// end inline asm
	setp.gt.s32 	%p67, %r270, 30;
	mov.b32 	%f351, %r271;
	add.f32 	%f352, %f516, %f351;
	selp.f32 	%f353, %f516, %f352, %p67;
	mov.b32 	%r277, %f353;
	mov.b32 	%r278, 2;
	// begin inline asm
	shfl.sync.down.b32 %r276, %r277, %r278, %r294, %r295;
	// end inline asm
	setp.gt.s32 	%p68, %r270, 29;
	mov.b32 	%f354, %r276;
	add.f32 	%f355, %f353, %f354;
	selp.f32 	%f356, %f353, %f355, %p68;
	mov.b32 	%r282, %f356;
	mov.b32 	%r283, 4;
	// begin inline asm
	shfl.sync.down.b32 %r281, %r282, %r283, %r294, %r295;
	// end inline asm
	setp.gt.s32 	%p69, %r270, 27;
	mov.b32 	%f357, %r281;
	add.f32 	%f358, %f356, %f357;
	selp.f32 	%f359, %f356, %f358, %p69;
	mov.b32 	%r287, %f359;
	mov.b32 	%r288, 8;
	// begin inline asm
	shfl.sync.down.b32 %r286, %r287, %r288, %r294, %r295;
	// end inline asm
	setp.gt.s32 	%p70, %r270, 23;
	mov.b32 	%f360, %r286;
	add.f32 	%f361, %f359, %f360;
	selp.f32 	%f362, %f359, %f361, %p70;
	mov.b32 	%r292, %f362;
	mov.b32 	%r293, 16;
	// begin inline asm
	shfl.sync.down.b32 %r291, %r292, %r293, %r294, %r295;
	// end inline asm
	setp.gt.s32 	%p71, %r270, 15;
	mov.b32 	%f363, %r291;
	add.f32 	%f26, %f362, %f363;
	selp.f32 	%f530, %f362, %f26, %p71;
	setp.ne.s32 	%p72, %r270, 0;
	@%p72 bra 	$L__BB4_36;
	shr.u32 	%r296, %r13, 3;
	and.b32  	%r297, %r296, 124;
	mov.u32 	%r298, _ZZN3cub18CUB_300001_SM_10006detail6reduce28DeviceReduceSingleTileKernelINS2_10policy_hubIfjN4cuda3std3__44plusIfEEE10Policy1000EPfSC_iS9_ffNS7_10__identityEEEvT0_T1_T2_T3_T4_T6_E12temp_storage;
	add.s32 	%r299, %r298, %r297;
	st.shared.f32 	[%r299+16], %f26;
$L__BB4_36:
	bar.sync 	0;
	setp.ne.s32 	%p73, %r13, 0;
	@%p73 bra 	$L__BB4_72;
	ld.shared.f32 	%f364, [_ZZN3cub18CUB_300001_SM_10006detail6reduce28DeviceReduceSingleTileKernelINS2_10policy_hubIfjN4cuda3std3__44plusIfEEE10Policy1000EPfSC_iS9_ffNS7_10__identityEEEvT0_T1_T2_T3_T4_T6_E12temp_storage+20];
	add.f32 	%f365, %f530, %f364;
	ld.shared.f32 	%f366, [_ZZN3cub18CUB_300001_SM_10006detail6reduce28DeviceReduceSingleTileKernelINS2_10policy_hubIfjN4cuda3std3__44plusIfEEE10Policy1000EPfSC_iS9_ffNS7_10__identityEEEvT0_T1_T2_T3_T4_T6_E12temp_storage+24];
	add.f32 	%f367, %f365, %f366;
	ld.shared.f32 	%f368, [_ZZN3cub18CUB_300001_SM_10006detail6reduce28DeviceReduceSingleTileKernelINS2_10policy_hubIfjN4cuda3std3__44plusIfEEE10Policy1000EPfSC_iS9_ffNS7_10__identityEEEvT0_T1_T2_T3_T4_T6_E12temp_storage+28];
	add.f32 	%f369, %f367, %f368;
	ld.shared.f32 	%f370, [_ZZN3cub18CUB_300001_SM_10006detail6reduce28DeviceReduceSingleTileKernelINS2_10policy_hubIfjN4cuda3std3__44plusIfEEE10Policy1000EPfSC_iS9_ffNS7_10__identityEEEvT0_T1_T2_T3_T4_T6_E12temp_storage+32];
	add.f32 	%f371, %f369, %f370;
	ld.shared.f32 	%f372, [_ZZN3cub18CUB_300001_SM_10006detail6reduce28DeviceReduceSingleTileKernelINS2_10policy_hubIfjN4cuda3std3__44plusIfEEE10Policy1000EPfSC_iS9_ffNS7_10__identityEEEvT0_T1_T2_T3_T4_T6_E12temp_storage+36];
	add.f32 	%f373, %f371, %f372;
	ld.shared.f32 	%f374, [_ZZN3cub18CUB_300001_SM_10006detail6reduce28DeviceReduceSingleTileKernelINS2_10policy_hubIfjN4cuda3std3__44plusIfEEE10Policy1000EPfSC_iS9_ffNS7_10__identityEEEvT0_T1_T2_T3_T4_T6_E12temp_storage+40];
	add.f32 	%f375, %f373, %f374;
	ld.shared.f32 	%f376, [_ZZN3cub18CUB_300001_SM_10006detail6reduce28DeviceReduceSingleTileKernelINS2_10policy_hubIfjN4cuda3std3__44plusIfEEE10Policy1000EPfSC_iS9_ffNS7_10__identityEEEvT0_T1_T2_T3_T4_T6_E12temp_storage+44];
	add.f32 	%f377, %f375, %f376;
	ld.shared.f32 	%f378, [_ZZN3cub18CUB_300001_SM_10006detail6reduce28DeviceReduceSingleTileKernelINS2_10policy_hubIfjN4cuda3std3__44plusIfEEE10Policy1000EPfSC_iS9_ffNS7_10__identityEEEvT0_T1_T2_T3_T4_T6_E12temp_storage+48];
	add.f32 	%f379, %f377, %f378;
	ld.shared.f32 	%f380, [_ZZN3cub18CUB_300001_SM_10006detail6reduce28DeviceReduceSingleTileKernelINS2_10policy_hubIfjN4cuda3std3__44plusIfEEE10Policy1000EPfSC_iS9_ffNS7_10__identityEEEvT0_T1_T2_T3_T4_T6_E12temp_storage+52];
	add.f32 	%f381, %f379, %f380;
	ld.shared.f32 	%f382, [_ZZN3cub18CUB_300001_SM_10006detail6reduce28DeviceReduceSingleTileKernelINS2_10policy_hubIfjN4cuda3std3__44plusIfEEE10Policy1000EPfSC_iS9_ffNS7_10__identityEEEvT0_T1_T2_T3_T4_T6_E12temp_storage+56];
	add.f32 	%f383, %f381, %f382;
	ld.shared.f32 	%f384, [_ZZN3cub18CUB_300001_SM_10006detail6reduce28DeviceReduceSingleTileKernelINS2_10policy_hubIfjN4cuda3std3__44plusIfEEE10Policy1000EPfSC_iS9_ffNS7_10__identityEEEvT0_T1_T2_T3_T4_T6_E12temp_storage+60];
	add.f32 	%f385, %f383, %f384;
	ld.shared.f32 	%f386, [_ZZN3cub18CUB_300001_SM_10006detail6reduce28DeviceReduceSingleTileKernelINS2_10policy_hubIfjN4cuda3std3__44plusIfEEE10Policy1000EPfSC_iS9_ffNS7_10__identityEEEvT0_T1_T2_T3_T4_T6_E12temp_storage+64];
	add.f32 	%f387, %f385, %f386;
	ld.shared.f32 	%f388, [_ZZN3cub18CUB_300001_SM_10006detail6reduce28DeviceReduceSingleTileKernelINS2_10policy_hubIfjN4cuda3std3__44plusIfEEE10Policy1000EPfSC_iS9_ffNS7_10__identityEEEvT0_T1_T2_T3_T4_T6_E12temp_storage+68];
	add.f32 	%f389, %f387, %f388;
	ld.shared.f32 	%f390, [_ZZN3cub18CUB_300001_SM_10006detail6reduce28DeviceReduceSingleTileKernelINS2_10policy_hubIfjN4cuda3std3__44plusIfEEE10Policy1000EPfSC_iS9_ffNS7_10__identityEEEvT0_T1_T2_T3_T4_T6_E12temp_storage+72];
	add.f32 	%f391, %f389, %f390;
	ld.shared.f32 	%f392, [_ZZN3cub18CUB_300001_SM_10006detail6reduce28DeviceReduceSingleTileKernelINS2_10policy_hubIfjN4cuda3std3__44plusIfEEE10Policy1000EPfSC_iS9_ffNS7_10__identityEEEvT0_T1_T2_T3_T4_T6_E12temp_storage+76];
	add.f32 	%f530, %f391, %f392;
	bra.uni 	$L__BB4_72;
$L__BB4_38:
	setp.gt.s32 	%p3, %r67, 8191;
	@%p3 bra 	$L__BB4_56;
	mov.u32 	%r34, %tid.x;
	setp.ge.s32 	%p20, %r34, %r67;
	mov.f32 	%f522, 0f00000000;
	mov.u32 	%r397, %r34;
	@%p20 bra 	$L__BB4_41;
	mul.wide.u32 	%rd66, %r34, 4;
	add.s64 	%rd65, %rd16, %rd66;
	// begin inline asm
	ld.global.nc.u32 %r144, [%rd65];
	// end inline asm
	mov.b32 	%f522, %r144;
	add.s32 	%r397, %r34, 512;
$L__BB4_41:
	setp.ge.s32 	%p21, %r397, %r67;
	@%p21 bra 	$L__BB4_47;
	not.b32 	%r145, %r397;
	add.s32 	%r37, %r67, %r145;
	and.b32  	%r146, %r37, 1536;
	setp.eq.s32 	%p22, %r146, 1536;
	@%p22 bra 	$L__BB4_45;
	mul.wide.u32 	%rd67, %r397, 4;
	add.s64 	%rd131, %rd16, %rd67;
	shr.u32 	%r147, %r37, 9;
	add.s32 	%r148, %r147, 1;
	and.b32  	%r149, %r148, 3;
	neg.s32 	%r395, %r149;
$L__BB4_44:
	.pragma "nounroll";
	// begin inline asm
	ld.global.nc.u32 %r150, [%rd131];
	// end inline asm
	mov.b32 	%f173, %r150;
	add.f32 	%f522, %f522, %f173;
	add.s32 	%r397, %r397, 512;
	add.s64 	%rd131, %rd131, 2048;
	add.s32 	%r395, %r395, 1;
	setp.ne.s32 	%p23, %r395, 0;
	@%p23 bra 	$L__BB4_44;
$L__BB4_45:
	setp.lt.u32 	%p24, %r37, 1536;
	@%p24 bra 	$L__BB4_47;
$L__BB4_46:
	mul.wide.s32 	%rd73, %r397, 4;
	add.s64 	%rd69, %rd16, %rd73;
	// begin inline asm
	ld.global.nc.u32 %r151, [%rd69];
	// end inline asm
	mov.b32 	%f174, %r151;
	add.f32 	%f175, %f522, %f174;
	add.s64 	%rd70, %rd69, 2048;
	// begin inline asm
	ld.global.nc.u32 %r152, [%rd70];
	// end inline asm
	mov.b32 	%f176, %r152;
	add.f32 	%f177, %f175, %f176;
	add.s64 	%rd71, %rd69, 4096;
	// begin inline asm
	ld.global.nc.u32 %r153, [%rd71];
	// end inline asm
	mov.b32 	%f178, %r153;
	add.f32 	%f179, %f177, %f178;
	add.s64 	%rd72, %rd69, 6144;
	// begin inline asm
	ld.global.nc.u32 %r154, [%rd72];
	// end inline asm
	mov.b32 	%f180, %r154;
	add.f32 	%f522, %f179, %f180;
	add.s32 	%r397, %r397, 2048;
	setp.lt.s32 	%p25, %r397, %r67;
	@%p25 bra 	$L__BB4_46;
$L__BB4_47:
	setp.lt.s32 	%p26, %r67, 512;
	@%p26 bra 	$L__BB4_52;
	// begin inline asm
	mov.u32 %r193, %laneid;
	// end inline asm
	mov.b32 	%r195, %f522;
	mov.b32 	%r196, 1;
	mov.b32 	%r217, 31;
	mov.b32 	%r218, -1;
	// begin inline asm
	shfl.sync.down.b32 %r194, %r195, %r196, %r217, %r218;
	// end inline asm
	setp.gt.s32 	%p50, %r193, 30;
	mov.b32 	%f239, %r194;
	add.f32 	%f240, %f522, %f239;
	selp.f32 	%f241, %f522, %f240, %p50;
	mov.b32 	%r200, %f241;
	mov.b32 	%r201, 2;
	// begin inline asm
	shfl.sync.down.b32 %r199, %r200, %r201, %r217, %r218;
	// end inline asm
	setp.gt.s32 	%p51, %r193, 29;
	mov.b32 	%f242, %r199;
	add.f32 	%f243, %f241, %f242;
	selp.f32 	%f244, %f241, %f243, %p51;
	mov.b32 	%r205, %f244;
	mov.b32 	%r206, 4;
	// begin inline asm
	shfl.sync.down.b32 %r204, %r205, %r206, %r217, %r218;
	// end inline asm
	setp.gt.s32 	%p52, %r193, 27;
	mov.b32 	%f245, %r204;
	add.f32 	%f246, %f244, %f245;
	selp.f32 	%f247, %f244, %f246, %p52;
	mov.b32 	%r210, %f247;
	mov.b32 	%r211, 8;
	// begin inline asm
	shfl.sync.down.b32 %r209, %r210, %r211, %r217, %r218;
	// end inline asm
	setp.gt.s32 	%p53, %r193, 23;
	mov.b32 	%f248, %r209;
	add.f32 	%f249, %f247, %f248;
	selp.f32 	%f250, %f247, %f249, %p53;
	mov.b32 	%r215, %f250;
	mov.b32 	%r216, 16;
	// begin inline asm
	shfl.sync.down.b32 %r214, %r215, %r216, %r217, %r218;
	// end inline asm
	setp.gt.s32 	%p54, %r193, 15;
	mov.b32 	%f251, %r214;
	add.f32 	%f38, %f250, %f251;
	selp.f32 	%f530, %f250, %f38, %p54;
	setp.ne.s32 	%p55, %r193, 0;
	@%p55 bra 	$L__BB4_50;
	shr.u32 	%r219, %r34, 3;
	and.b32  	%r220, %r219, 124;
	mov.u32 	%r221, _ZZN3cub18CUB_300001_SM_10006detail6reduce28DeviceReduceSingleTileKernelINS2_10policy_hubIfjN4cuda3std3__44plusIfEEE10Policy1000EPfSC_iS9_ffNS7_10__identityEEEvT0_T1_T2_T3_T4_T6_E12temp_storage;
	add.s32 	%r222, %r221, %r220;
	st.shared.f32 	[%r222+16], %f38;
$L__BB4_50:
	bar.sync 	0;
	setp.ne.s32 	%p56, %r34, 0;
	@%p56 bra 	$L__BB4_72;
	ld.shared.f32 	%f252, [_ZZN3cub18CUB_300001_SM_10006detail6reduce28DeviceReduceSingleTileKernelINS2_10policy_hubIfjN4cuda3std3__44plusIfEEE10Policy1000EPfSC_iS9_ffNS7_10__identityEEEvT0_T1_T2_T3_T4_T6_E12temp_storage+20];
	add.f32 	%f253, %f530, %f252;
	ld.shared.f32 	%f254, [_ZZN3cub18CUB_300001_SM_10006detail6reduce28DeviceReduceSingleTileKernelINS2_10policy_hubIfjN4cuda3std3__44plusIfEEE10Policy1000EPfSC_iS9_ffNS7_10__identityEEEvT0_T1_T2_T3_T4_T6_E12temp_storage+24];
	add.f32 	%f255, %f253, %f254;
	ld.shared.f32 	%f256, [_ZZN3cub18CUB_300001_SM_10006detail6reduce28DeviceReduceSingleTileKernelINS2_10policy_hubIfjN4cuda3std3__44plusIfEEE10Policy1000EPfSC_iS9_ffNS7_10__identityEEEvT0_T1_T2_T3_T4_T6_E12temp_storage+28];
	add.f32 	%f257, %f255, %f256;
	ld.shared.f32 	%f258, [_ZZN3cub18CUB_300001_SM_10006detail6reduce28DeviceReduceSingleTileKernelINS2_10policy_hubIfjN4cuda3std3__44plusIfEEE10Policy1000EPfSC_iS9_ffNS7_10__identityEEEvT0_T1_T2_T3_T4_T6_E12temp_storage+32];
	add.f32 	%f259, %f257, %f258;
	ld.shared.f32 	%f260, [_ZZN3cub18CUB_300001_SM_10006detail6reduce28DeviceReduceSingleTileKernelINS2_10policy_hubIfjN4cuda3std3__44plusIfEEE10Policy1000EPfSC_iS9_ffNS7_10__identityEEEvT0_T1_T2_T3_T4_T6_E12temp_storage+36];
	add.f32 	%f261, %f259, %f260;
	ld.shared.f32 	%f262, [_ZZN3cub18CUB_300001_SM_10006detail6reduce28DeviceReduceSingleTileKernelINS2_10policy_hubIfjN4cuda3std3__44plusIfEEE10Policy1000EPfSC_iS9_ffNS7_10__identityEEEvT0_T1_T2_T3_T4_T6_E12temp_storage+40];
	add.f32 	%f263, %f261, %f262;
	ld.shared.f32 	%f264, [_ZZN3cub18CUB_300001_SM_10006detail6reduce28DeviceReduceSingleTileKernelINS2_10policy_hubIfjN4cuda3std3__44plusIfEEE10Policy1000EPfSC_iS9_ffNS7_10__identityEEEvT0_T1_T2_T3_T4_T6_E12temp_storage+44];
	add.f32 	%f265, %f263, %f264;
	ld.shared.f32 	%f266, [_ZZN3cub18CUB_300001_SM_10006detail6reduce28DeviceReduceSingleTileKernelINS2_10policy_hubIfjN4cuda3std3__44plusIfEEE10Policy1000EPfSC_iS9_ffNS7_10__identityEEEvT0_T1_T2_T3_T4_T6_E12temp_storage+48];
	add.f32 	%f267, %f265, %f266;
	ld.shared.f32 	%f268, [_ZZN3cub18CUB_300001_SM_10006detail6reduce28DeviceReduceSingleTileKernelINS2_10policy_hubIfjN4cuda3std3__44plusIfEEE10Policy1000EPfSC_iS9_ffNS7_10__identityEEEvT0_T1_T2_T3_T4_T6_E12temp_storage+52];
	add.f32 	%f269, %f267, %f268;
	ld.shared.f32 	%f270, [_ZZN3cub18CUB_300001_SM_10006detail6reduce28DeviceReduceSingleTileKernelINS2_10policy_hubIfjN4cuda3std3__44plusIfEEE10Policy1000EPfSC_iS9_ffNS7_10__identityEEEvT0_T1_T2_T3_T4_T6_E12temp_storage+56];
	add.f32 	%f271, %f269, %f270;
	ld.shared.f32 	%f272, [_ZZN3cub18CUB_300001_SM_10006detail6reduce28DeviceReduceSingleTileKernelINS2_10policy_hubIfjN4cuda3std3__44plusIfEEE10Policy1000EPfSC_iS9_ffNS7_10__identityEEEvT0_T1_T2_T3_T4_T6_E12temp_storage+60];
	add.f32 	%f273, %f271, %f272;
	ld.shared.f32 	%f274, [_ZZN3cub18CUB_300001_SM_10006detail6reduce28DeviceReduceSingleTileKernelINS2_10policy_hubIfjN4cuda3std3__44plusIfEEE10Policy1000EPfSC_iS9_ffNS7_10__identityEEEvT0_T1_T2_T3_T4_T6_E12temp_storage+64];
	add.f32 	%f275, %f273, %f274;
	ld.shared.f32 	%f276, [_ZZN3cub18CUB_300001_SM_10006detail6reduce28DeviceReduceSingleTileKernelINS2_10policy_hubIfjN4cuda3std3__44plusIfEEE10Policy1000EPfSC_iS9_ffNS7_10__identityEEEvT0_T1_T2_T3_T4_T6_E12temp_storage+68];
	add.f32 	%f277, %f275, %f276;
	ld.shared.f32 	%f278, [_ZZN3cub18CUB_300001_SM_10006detail6reduce28DeviceReduceSingleTileKernelINS2_10policy_hubIfjN4cuda3std3__44plusIfEEE10Policy1000EPfSC_iS9_ffNS7_10__identityEEEvT0_T1_T2_T3_T4_T6_E12temp_storage+72];
	add.f32 	%f279, %f277, %f278;
	ld.shared.f32 	%f280, [_ZZN3cub18CUB_300001_SM_10006detail6reduce28DeviceReduceSingleTileKernelINS2_10policy_hubIfjN4cuda3std3__44plusIfEEE10Policy1000EPfSC_iS9_ffNS7_10__identityEEEvT0_T1_T2_T3_T4_T6_E12temp_storage+76];
	add.f32 	%f530, %f279, %f280;
	bra.uni 	$L__BB4_72;
$L__BB4_52:
	// begin inline asm
	mov.u32 %r155, %laneid;
	// end inline asm
	and.b32  	%r181, %r34, 992;
	add.s32 	%r182, %r181, 32;
	setp.gt.s32 	%p27, %r182, %r67;
	not.b32 	%r183, %r181;
	add.s32 	%r184, %r67, %r183;
	selp.b32 	%r179, %r184, 31, %p27;
	mov.b32 	%r157, %f522;
	mov.b32 	%r158, 1;
	mov.b32 	%r180, -1;
	// begin inline asm
	shfl.sync.down.b32 %r156, %r157, %r158, %r179, %r180;
	// end inline asm
	setp.lt.s32 	%p28, %r155, %r179;
	mov.b32 	%f181, %r156;
	add.f32 	%f182, %f522, %f181;
	selp.f32 	%f183, %f182, %f522, %p28;
	mov.b32 	%r162, %f183;
	mov.b32 	%r163, 2;
	// begin inline asm
	shfl.sync.down.b32 %r161, %r162, %r163, %r179, %r180;
	// end inline asm
	add.s32 	%r185, %r155, 2;
	setp.gt.s32 	%p29, %r185, %r179;
	mov.b32 	%f184, %r161;
	add.f32 	%f185, %f183, %f184;
	selp.f32 	%f186, %f183, %f185, %p29;
	mov.b32 	%r167, %f186;
	mov.b32 	%r168, 4;
	// begin inline asm
	shfl.sync.down.b32 %r166, %r167, %r168, %r179, %r180;
	// end inline asm
	add.s32 	%r186, %r155, 4;
	setp.gt.s32 	%p30, %r186, %r179;
	mov.b32 	%f187, %r166;
	add.f32 	%f188, %f186, %f187;
	selp.f32 	%f189, %f186, %f188, %p30;
	mov.b32 	%r172, %f189;
	mov.b32 	%r173, 8;
	// begin inline asm
	shfl.sync.down.b32 %r171, %r172, %r173, %r179, %r180;
	// end inline asm
	add.s32 	%r187, %r155, 8;
	setp.gt.s32 	%p31, %r187, %r179;
	mov.b32 	%f190, %r171;
	add.f32 	%f191, %f189, %f190;
	selp.f32 	%f192, %f189, %f191, %p31;
	mov.b32 	%r177, %f192;
	mov.b32 	%r178, 16;
	// begin inline asm
	shfl.sync.down.b32 %r176, %r177, %r178, %r179, %r180;
	// end inline asm
	add.s32 	%r188, %r155, 16;
	setp.gt.s32 	%p32, %r188, %r179;
	mov.b32 	%f193, %r176;
	add.f32 	%f194, %f192, %f193;
	selp.f32 	%f530, %f192, %f194, %p32;
	setp.ne.s32 	%p33, %r155, 0;
	@%p33 bra 	$L__BB4_54;
	shr.u32 	%r189, %r34, 3;
	and.b32  	%r190, %r189, 124;
	mov.u32 	%r191, _ZZN3cub18CUB_300001_SM_10006detail6reduce28DeviceReduceSingleTileKernelINS2_10policy_hubIfjN4cuda3std3__44plusIfEEE10Policy1000EPfSC_iS9_ffNS7_10__identityEEEvT0_T1_T2_T3_T4_T6_E12temp_storage;
	add.s32 	%r192, %r191, %r190;
	st.shared.f32 	[%r192+16], %f530;
$L__BB4_54:
	bar.sync 	0;
	setp.ne.s32 	%p34, %r34, 0;
	@%p34 bra 	$L__BB4_72;
	setp.gt.s32 	%p35, %r67, 32;
	ld.shared.f32 	%f195, [_ZZN3cub18CUB_300001_SM_10006detail6reduce28DeviceReduceSingleTileKernelINS2_10policy_hubIfjN4cuda3std3__44plusIfEEE10Policy1000EPfSC_iS9_ffNS7_10__identityEEEvT0_T1_T2_T3_T4_T6_E12temp_storage+20];
	add.f32 	%f196, %f530, %f195;
	selp.f32 	%f197, %f196, %f530, %p35;
	setp.gt.s32 	%p36, %r67, 64;
	ld.shared.f32 	%f198, [_ZZN3cub18CUB_300001_SM_10006detail6reduce28DeviceReduceSingleTileKernelINS2_10policy_hubIfjN4cuda3std3__44plusIfEEE10Policy1000EPfSC_iS9_ffNS7_10__identityEEEvT0_T1_T2_T3_T4_T6_E12temp_storage+24];
	add.f32 	%f199, %f198, %f197;
	selp.f32 	%f200, %f199, %f197, %p36;
	setp.gt.s32 	%p37, %r67, 96;
	ld.shared.f32 	%f201, [_ZZN3cub18CUB_300001_SM_10006detail6reduce28DeviceReduceSingleTileKernelINS2_10policy_hubIfjN4cuda3std3__44plusIfEEE10Policy1000EPfSC_iS9_ffNS7_10__identityEEEvT0_T1_T2_T3_T4_T6_E12temp_storage+28];
	add.f32 	%f202, %f201, %f200;
	selp.f32 	%f203, %f202, %f200, %p37;
	setp.gt.s32 	%p38, %r67, 128;
	ld.shared.f32 	%f204, [_ZZN3cub18CUB_300001_SM_10006detail6reduce28DeviceReduceSingleTileKernelINS2_10policy_hubIfjN4cuda3std3__44plusIfEEE10Policy1000EPfSC_iS9_ffNS7_10__identityEEEvT0_T1_T2_T3_T4_T6_E12temp_storage+32];
	add.f32 	%f205, %f204, %f203;
	selp.f32 	%f206, %f205, %f203, %p38;
	setp.gt.s32 	%p39, %r67, 160;
	ld.shared.f32 	%f207, [_ZZN3cub18CUB_300001_SM_10006detail6reduce28DeviceReduceSingleTileKernelINS2_10policy_hubIfjN4cuda3std3__44plusIfEEE10Policy1000EPfSC_iS9_ffNS7_10__identityEEEvT0_T1_T2_T3_T4_T6_E12temp_storage+36];
	add.f32 	%f208, %f207, %f206;
	selp.f32 	%f209, %f208, %f206, %p39;
	setp.gt.s32 	%p40, %r67, 192;
	ld.shared.f32 	%f210, [_ZZN3cub18CUB_300001_SM_10006detail6reduce28DeviceReduceSingleTileKernelINS2_10policy_hubIfjN4cuda3std3__44plusIfEEE10Policy1000EPfSC_iS9_ffNS7_10__identityEEEvT0_T1_T2_T3_T4_T6_E12temp_storage+40];
	add.f32 	%f211, %f210, %f209;
	selp.f32 	%f212, %f211, %f209, %p40;
	setp.gt.s32 	%p41, %r67, 224;
	ld.shared.f32 	%f213, [_ZZN3cub18CUB_300001_SM_10006detail6reduce28DeviceReduceSingleTileKernelINS2_10policy_hubIfjN4cuda3std3__44plusIfEEE10Policy1000EPfSC_iS9_ffNS7_10__identityEEEvT0_T1_T2_T3_T4_T6_E12temp_storage+44];
	add.f32 	%f214, %f213, %f212;
	selp.f32 	%f215, %f214, %f212, %p41;
	setp.gt.s32 	%p42, %r67, 256;
	ld.shared.f32 	%f216, [_ZZN3cub18CUB_300001_SM_10006detail6reduce28DeviceReduceSingleTileKernelINS2_10policy_hubIfjN4cuda3std3__44plusIfEEE10Policy1000EPfSC_iS9_ffNS7_10__identityEEEvT0_T1_T2_T3_T4_T6_E12temp_storage+48];
	add.f32 	%f217, %f216, %f215;
	selp.f32 	%f218, %f217, %f215, %p42;
	setp.gt.s32 	%p43, %r67, 288;
	ld.shared.f32 	%f219, [_ZZN3cub18CUB_300001_SM_10006detail6reduce28DeviceReduceSingleTileKernelINS2_10policy_hubIfjN4cuda3std3__44plusIfEEE10Policy1000EPfSC_iS9_ffNS7_10__identityEEEvT0_T1_T2_T3_T4_T6_E12temp_storage+52];
	add.f32 	%f220, %f219, %f218;
	selp.f32 	%f221, %f220, %f218, %p43;
	setp.gt.s32 	%p44, %r67, 320;
	ld.shared.f32 	%f222, [_ZZN3cub18CUB_300001_SM_10006detail6reduce28DeviceReduceSingleTileKernelINS2_10policy_hubIfjN4cuda3std3__44plusIfEEE10Policy1000EPfSC_iS9_ffNS7_10__identityEEEvT0_T1_T2_T3_T4_T6_E12temp_storage+56];
	add.f32 	%f223, %f222, %f221;
	selp.f32 	%f224, %f223, %f221, %p44;
	setp.gt.s32 	%p45, %r67, 352;
	ld.shared.f32 	%f225, [_ZZN3cub18CUB_300001_SM_10006detail6reduce28DeviceReduceSingleTileKernelINS2_10policy_hubIfjN4cuda3std3__44plusIfEEE10Policy1000EPfSC_iS9_ffNS7_10__identityEEEvT0_T1_T2_T3_T4_T6_E12temp_storage+60];
	add.f32 	%f226, %f225, %f224;
	selp.f32 	%f227, %f226, %f224, %p45;
	setp.gt.s32 	%p46, %r67, 384;
	ld.shared.f32 	%f228, [_ZZN3cub18CUB_300001_SM_10006detail6reduce28DeviceReduceSingleTileKernelINS2_10policy_hubIfjN4cuda3std3__44plusIfEEE10Policy1000EPfSC_iS9_ffNS7_10__identityEEEvT0_T1_T2_T3_T4_T6_E12temp_storage+64];
	add.f32 	%f229, %f228, %f227;
	selp.f32 	%f230, %f229, %f227, %p46;
	setp.gt.s32 	%p47, %r67, 416;
	ld.shared.f32 	%f231, [_ZZN3cub18CUB_300001_SM_10006detail6reduce28DeviceReduceSingleTileKernelINS2_10policy_hubIfjN4cuda3std3__44plusIfEEE10Policy1000EPfSC_iS9_ffNS7_10__identityEEEvT0_T1_T2_T3_T4_T6_E12temp_storage+68];
	add.f32 	%f232, %f231, %f230;
	selp.f32 	%f233, %f232, %f230, %p47;
	setp.gt.s32 	%p48, %r67, 448;
	ld.shared.f32 	%f234, [_ZZN3cub18CUB_300001_SM_10006detail6reduce28DeviceReduceSingleTileKernelINS2_10policy_hubIfjN4cuda3std3__44plusIfEEE10Policy1000EPfSC_iS9_ffNS7_10__identityEEEvT0_T1_T2_T3_T4_T6_E12temp_storage+72];
	add.f32 	%f235, %f234, %f233;
	selp.f32 	%f236, %f235, %f233, %p48;
	setp.gt.s32 	%p49, %r67, 480;
	ld.shared.f32 	%f237, [_ZZN3cub18CUB_300001_SM_10006detail6reduce28DeviceReduceSingleTileKernelINS2_10policy_hubIfjN4cuda3std3__44plusIfEEE10Policy1000EPfSC_iS9_ffNS7_10__identityEEEvT0_T1_T2_T3_T4_T6_E12temp_storage+76];
	add.f32 	%f238, %f237, %f236;
	selp.f32 	%f530, %f238, %f236, %p49;
	bra.uni 	$L__BB4_72;
$L__BB4_56:
	mov.u32 	%r46, %tid.x;
	mul.wide.u32 	%rd35, %r46, 4;
	add.s64 	%rd19, %rd16, %rd35;
	// begin inline asm
	ld.global.nc.u32 %r68, [%rd19];
	// end inline asm
	mov.b32 	%f59, %r68;
	add.s64 	%rd20, %rd19, 2048;
	// begin inline asm
	ld.global.nc.u32 %r69, [%rd20];
	// end inline asm
	mov.b32 	%f60, %r69;
	add.s64 	%rd21, %rd19, 4096;
	// begin inline asm
	ld.global.nc.u32 %r70, [%rd21];
	// end inline asm
	mov.b32 	%f61, %r70;
	add.s64 	%rd22, %rd19, 6144;
	// begin inline asm
	ld.global.nc.u32 %r71, [%rd22];
	// end inline asm
	mov.b32 	%f62, %r71;
	add.s64 	%rd23, %rd19, 8192;
	// begin inline asm
	ld.global.nc.u32 %r72, [%rd23];
	// end inline asm
	mov.b32 	%f63, %r72;
	add.s64 	%rd24, %rd19, 10240;
	// begin inline asm
	ld.global.nc.u32 %r73, [%rd24];
	// end inline asm
	mov.b32 	%f64, %r73;
	add.s64 	%rd25, %rd19, 12288;
	// begin inline asm
	ld.global.nc.u32 %r74, [%rd25];
	// end inline asm
	mov.b32 	%f65, %r74;
	add.s64 	%rd26, %rd19, 14336;
	// begin inline asm
	ld.global.nc.u32 %r75, [%rd26];
	// end inline asm
	mov.b32 	%f66, %r75;
	add.s64 	%rd27, %rd19, 16384;
	// begin inline asm
	ld.global.nc.u32 %r76, [%rd27];
	// end inline asm
	mov.b32 	%f67, %r76;
	add.s64 	%rd28, %rd19, 18432;
	// begin inline asm
	ld.global.nc.u32 %r77, [%rd28];
	// end inline asm
	mov.b32 	%f68, %r77;
	add.s64 	%rd29, %rd19, 20480;
	// begin inline asm
	ld.global.nc.u32 %r78, [%rd29];
	// end inline asm
	mov.b32 	%f69, %r78;
	add.s64 	%rd30, %rd19, 22528;
	// begin inline asm
	ld.global.nc.u32 %r79, [%rd30];
	// end inline asm
	mov.b32 	%f70, %r79;
	add.s64 	%rd31, %rd19, 24576;
	// begin inline asm
	ld.global.nc.u32 %r80, [%rd31];
	// end inline asm
	mov.b32 	%f71, %r80;
	add.s64 	%rd32, %rd19, 26624;
	// begin inline asm
	ld.global.nc.u32 %r81, [%rd32];
	// end inline asm
	mov.b32 	%f72, %r81;
	add.s64 	%rd33, %rd19, 28672;
	// begin inline asm
	ld.global.nc.u32 %r82, [%rd33];
	// end inline asm
	mov.b32 	%f73, %r82;
	add.s64 	%rd34, %rd19, 30720;
	// begin inline asm
	ld.global.nc.u32 %r83, [%rd34];
	// end inline asm
	mov.b32 	%f74, %r83;
	add.f32 	%f75, %f59, %f60;
	add.f32 	%f76, %f61, %f62;
	add.f32 	%f77, %f63, %f64;
	add.f32 	%f78, %f65, %f66;
	add.f32 	%f79, %f67, %f68;
	add.f32 	%f80, %f69, %f70;
	add.f32 	%f81, %f71, %f72;
	add.f32 	%f82, %f73, %f74;
	add.f32 	%f83, %f75, %f76;
	add.f32 	%f84, %f77, %f78;
	add.f32 	%f85, %f79, %f80;
	add.f32 	%f86, %f81, %f82;
	add.f32 	%f87, %f83, %f84;
	add.f32 	%f88, %f85, %f86;
	add.f32 	%f529, %f87, %f88;
	setp.lt.u32 	%p4, %r67, 16384;
	mov.b32 	%r400, 8192;
	@%p4 bra 	$L__BB4_60;
	add.s32 	%r47, %r67, -8192;
	mov.b32 	%r400, 8192;
$L__BB4_58:
	mul.wide.s32 	%rd52, %r400, 4;
	add.s64 	%rd36, %rd19, %rd52;
	// begin inline asm
	ld.global.nc.u32 %r86, [%rd36];
	// end inline asm
	mov.b32 	%f89, %r86;
	add.s64 	%rd37, %rd36, 2048;
	// begin inline asm
	ld.global.nc.u32 %r87, [%rd37];
	// end inline asm
	mov.b32 	%f90, %r87;
	add.s64 	%rd38, %rd36, 4096;
	// begin inline asm
	ld.global.nc.u32 %r88, [%rd38];
	// end inline asm
	mov.b32 	%f91, %r88;
	add.s64 	%rd39, %rd36, 6144;
	// begin inline asm
	ld.global.nc.u32 %r89, [%rd39];
	// end inline asm
	mov.b32 	%f92, %r89;
	add.s64 	%rd40, %rd36, 8192;
	// begin inline asm
	ld.global.nc.u32 %r90, [%rd40];
	// end inline asm
	mov.b32 	%f93, %r90;
	add.s64 	%rd41, %rd36, 10240;
	// begin inline asm
	ld.global.nc.u32 %r91, [%rd41];
	// end inline asm
	mov.b32 	%f94, %r91;
	add.s64 	%rd42, %rd36, 12288;
	// begin inline asm
	ld.global.nc.u32 %r92, [%rd42];
	// end inline asm
	mov.b32 	%f95, %r92;
	add.s64 	%rd43, %rd36, 14336;
	// begin inline asm
	ld.global.nc.u32 %r93, [%rd43];
	// end inline asm
	mov.b32 	%f96, %r93;
	add.s64 	%rd44, %rd36, 16384;
	// begin inline asm
	ld.global.nc.u32 %r94, [%rd44];
	// end inline asm
	mov.b32 	%f97, %r94;
	add.s64 	%rd45, %rd36, 18432;
	// begin inline asm
	ld.global.nc.u32 %r95, [%rd45];
	// end inline asm
	mov.b32 	%f98, %r95;
	add.s64 	%rd46, %rd36, 20480;
	// begin inline asm
	ld.global.nc.u32 %r96, [%rd46];
	// end inline asm
	mov.b32 	%f99, %r96;
	add.s64 	%rd47, %rd36, 22528;
	// begin inline asm
	ld.global.nc.u32 %r97, [%rd47];
	// end inline asm
	mov.b32 	%f100, %r97;
	add.s64 	%rd48, %rd36, 24576;
	// begin inline asm
	ld.global.nc.u32 %r98, [%rd48];
	// end inline asm
	mov.b32 	%f101, %r98;
	add.s64 	%rd49, %rd36, 26624;
	// begin inline asm
	ld.global.nc.u32 %r99, [%rd49];
	// end inline asm
	mov.b32 	%f102, %r99;
	add.s64 	%rd50, %rd36, 28672;
	// begin inline asm
	ld.global.nc.u32 %r100, [%rd50];
	// end inline asm
	mov.b32 	%f103, %r100;
	add.s64 	%rd51, %rd36, 30720;
	// begin inline asm
	ld.global.nc.u32 %r101, [%rd51];
	// end inline asm
	mov.b32 	%f104, %r101;
	add.f32 	%f105, %f529, %f89;
	add.f32 	%f106, %f90, %f91;
	add.f32 	%f107, %f92, %f93;
	add.f32 	%f108, %f94, %f95;
	add.f32 	%f109, %f96, %f97;
	add.f32 	%f110, %f98, %f99;
	add.f32 	%f111, %f100, %f101;
	add.f32 	%f112, %f102, %f103;
	add.f32 	%f113, %f105, %f106;
	add.f32 	%f114, %f107, %f108;
	add.f32 	%f115, %f109, %f110;
	add.f32 	%f116, %f111, %f112;
	add.f32 	%f117, %f113, %f114;
	add.f32 	%f118, %f115, %f116;
	add.f32 	%f119, %f117, %f118;
	add.f32 	%f529, %f119, %f104;
	sub.s32 	%r102, %r67, %r400;
	setp.lt.s32 	%p5, %r102, 8192;
	@%p5 bra 	$L__BB4_68;
	add.s32 	%r400, %r400, 8192;
	setp.le.s32 	%p6, %r400, %r47;
	@%p6 bra 	$L__BB4_58;
$L__BB4_60:
	setp.le.s32 	%p7, %r67, %r400;
	@%p7 bra 	$L__BB4_68;
	sub.s32 	%r51, %r67, %r400;
	setp.ge.s32 	%p8, %r46, %r51;
	@%p8 bra 	$L__BB4_68;
	not.b32 	%r103, %r46;
	add.s32 	%r104, %r67, %r103;
	sub.s32 	%r52, %r104, %r400;
	and.b32  	%r105, %r52, 1536;
	setp.eq.s32 	%p9, %r105, 1536;
	mov.u32 	%r404, %r46;
	@%p9 bra 	$L__BB4_65;
	add.s32 	%r402, %r46, %r400;
	shr.u32 	%r106, %r52, 9;
	add.s32 	%r107, %r106, 1;
	and.b32  	%r108, %r107, 3;
	neg.s32 	%r401, %r108;
	mov.u32 	%r404, %r46;
$L__BB4_64:
	.pragma "nounroll";
	mul.wide.u32 	%rd54, %r402, 4;
	add.s64 	%rd53, %rd16, %rd54;
	// begin inline asm
	ld.global.nc.u32 %r109, [%rd53];
	// end inline asm
	mov.b32 	%f121, %r109;
	add.f32 	%f529, %f529, %f121;
	add.s32 	%r404, %r404, 512;
	add.s32 	%r402, %r402, 512;
	add.s32 	%r401, %r401, 1;
	setp.ne.s32 	%p10, %r401, 0;
	@%p10 bra 	$L__BB4_64;
$L__BB4_65:
	setp.lt.u32 	%p11, %r52, 1536;
	@%p11 bra 	$L__BB4_68;
	cvt.u64.u32 	%rd55, %r404;
	cvt.u64.u32 	%rd56, %r400;
	add.s64 	%rd57, %rd55, %rd56;
	shl.b64 	%rd58, %rd57, 2;
	add.s64 	%rd59, %rd58, %rd16;
	add.s64 	%rd132, %rd59, 4096;
	add.s32 	%r405, %r404, %r400;
$L__BB4_67:
	mul.wide.u32 	%rd64, %r405, 4;
	add.s64 	%rd60, %rd16, %rd64;
	// begin inline asm
	ld.global.nc.u32 %r110, [%rd60];
	// end inline asm
	mov.b32 	%f122, %r110;
	add.f32 	%f123, %f529, %f122;
	add.s64 	%rd61, %rd132, -2048;
	// begin inline asm
	ld.global.nc.u32 %r111, [%rd61];
	// end inline asm
	mov.b32 	%f124, %r111;
	add.f32 	%f125, %f123, %f124;
	// begin inline asm
	ld.global.nc.u32 %r112, [%rd132];
	// end inline asm
	mov.b32 	%f126, %r112;
	add.f32 	%f127, %f125, %f126;
	add.s64 	%rd63, %rd132, 2048;
	// begin inline asm
	ld.global.nc.u32 %r113, [%rd63];
	// end inline asm
	mov.b32 	%f128, %r113;
	add.f32 	%f529, %f127, %f128;
	add.s32 	%r404, %r404, 2048;
	add.s64 	%rd132, %rd132, 8192;
	add.s32 	%r405, %r405, 2048;
	setp.lt.s32 	%p12, %r404, %r51;
	@%p12 bra 	$L__BB4_67;
$L__BB4_68:
	// begin inline asm
	mov.u32 %r114, %laneid;
	// end inline asm
	mov.b32 	%r116, %f529;
	mov.b32 	%r117, 1;
	mov.b32 	%r138, 31;
	mov.b32 	%r139, -1;
	// begin inline asm
	shfl.sync.down.b32 %r115, %r116, %r117, %r138, %r139;
	// end inline asm
	setp.gt.s32 	%p13, %r114, 30;
	mov.b32 	%f129, %r115;
	add.f32 	%f130, %f529, %f129;
	selp.f32 	%f131, %f529, %f130, %p13;
	mov.b32 	%r121, %f131;
	mov.b32 	%r122, 2;
	// begin inline asm
	shfl.sync.down.b32 %r120, %r121, %r122, %r138, %r139;
	// end inline asm
	setp.gt.s32 	%p14, %r114, 29;
	mov.b32 	%f132, %r120;
	add.f32 	%f133, %f131, %f132;
	selp.f32 	%f134, %f131, %f133, %p14;
	mov.b32 	%r126, %f134;
	mov.b32 	%r127, 4;
	// begin inline asm
	shfl.sync.down.b32 %r125, %r126, %r127, %r138, %r139;
	// end inline asm
	setp.gt.s32 	%p15, %r114, 27;
	mov.b32 	%f135, %r125;
	add.f32 	%f136, %f134, %f135;
	selp.f32 	%f137, %f134, %f136, %p15;
	mov.b32 	%r131, %f137;
	mov.b32 	%r132, 8;
	// begin inline asm
	shfl.sync.down.b32 %r130, %r131, %r132, %r138, %r139;
	// end inline asm
	setp.gt.s32 	%p16, %r114, 23;
	mov.b32 	%f138, %r130;
	add.f32 	%f139, %f137, %f138;
	selp.f32 	%f140, %f137, %f139, %p16;
	mov.b32 	%r136, %f140;
	mov.b32 	%r137, 16;
	// begin inline asm
	shfl.sync.down.b32 %r135, %r136, %r137, %r138, %r139;
	// end inline asm
	setp.gt.s32 	%p17, %r114, 15;
	mov.b32 	%f141, %r135;
	add.f32 	%f54, %f140, %f141;
	selp.f32 	%f530, %f140, %f54, %p17;
	setp.ne.s32 	%p18, %r114, 0;
	@%p18 bra 	$L__BB4_70;
	shr.u32 	%r140, %r46, 3;
	and.b32  	%r141, %r140, 124;
	mov.u32 	%r142, _ZZN3cub18CUB_300001_SM_10006detail6reduce28DeviceReduceSingleTileKernelINS2_10policy_hubIfjN4cuda3std3__44plusIfEEE10Policy1000EPfSC_iS9_ffNS7_10__identityEEEvT0_T1_T2_T3_T4_T6_E12temp_storage;
	add.s32 	%r143, %r142, %r141;
	st.shared.f32 	[%r143+16], %f54;
$L__BB4_70:
	bar.sync 	0;
	setp.ne.s32 	%p19, %r46, 0;
	@%p19 bra 	$L__BB4_72;
	ld.shared.f32 	%f142, [_ZZN3cub18CUB_300001_SM_10006detail6reduce28DeviceReduceSingleTileKernelINS2_10policy_hubIfjN4cuda3std3__44plusIfEEE10Policy1000EPfSC_iS9_ffNS7_10__identityEEEvT0_T1_T2_T3_T4_T6_E12temp_storage+20];
	add.f32 	%f143, %f530, %f142;
	ld.shared.f32 	%f144, [_ZZN3cub18CUB_300001_SM_10006detail6reduce28DeviceReduceSingleTileKernelINS2_10policy_hubIfjN4cuda3std3__44plusIfEEE10Policy1000EPfSC_iS9_ffNS7_10__identityEEEvT0_T1_T2_T3_T4_T6_E12temp_storage+24];
	add.f32 	%f145, %f143, %f144;
	ld.shared.f32 	%f146, [_ZZN3cub18CUB_300001_SM_10006detail6reduce28DeviceReduceSingleTileKernelINS2_10policy_hubIfjN4cuda3std3__44plusIfEEE10Policy1000EPfSC_iS9_ffNS7_10__identityEEEvT0_T1_T2_T3_T4_T6_E12temp_storage+28];
	add.f32 	%f147, %f145, %f146;
	ld.shared.f32 	%f148, [_ZZN3cub18CUB_300001_SM_10006detail6reduce28DeviceReduceSingleTileKernelINS2_10policy_hubIfjN4cuda3std3__44plusIfEEE10Policy1000EPfSC_iS9_ffNS7_10__identityEEEvT0_T1_T2_T3_T4_T6_E12temp_storage+32];
	add.f32 	%f149, %f147, %f148;
	ld.shared.f32 	%f150, [_ZZN3cub18CUB_300001_SM_10006detail6reduce28DeviceReduceSingleTileKernelINS2_10policy_hubIfjN4cuda3std3__44plusIfEEE10Policy1000EPfSC_iS9_ffNS7_10__identityEEEvT0_T1_T2_T3_T4_T6_E12temp_storage+36];
	add.f32 	%f151, %f149, %f150;
	ld.shared.f32 	%f152, [_ZZN3cub18CUB_300001_SM_10006detail6reduce28DeviceReduceSingleTileKernelINS2_10policy_hubIfjN4cuda3std3__44plusIfEEE10Policy1000EPfSC_iS9_ffNS7_10__identityEEEvT0_T1_T2_T3_T4_T6_E12temp_storage+40];
	add.f32 	%f153, %f151, %f152;
	ld.shared.f32 	%f154, [_ZZN3cub18CUB_300001_SM_10006detail6reduce28DeviceReduceSingleTileKernelINS2_10policy_hubIfjN4cuda3std3__44plusIfEEE10Policy1000EPfSC_iS9_ffNS7_10__identityEEEvT0_T1_T2_T3_T4_T6_E12temp_storage+44];
	add.f32 	%f155, %f153, %f154;
	ld.shared.f32 	%f156, [_ZZN3cub18CUB_300001_SM_10006detail6reduce28DeviceReduceSingleTileKernelINS2_10policy_hubIfjN4cuda3std3__44plusIfEEE10Policy1000EPfSC_iS9_ffNS7_10__identityEEEvT0_T1_T2_T3_T4_T6_E12temp_storage+48];
	add.f32 	%f157, %f155, %f156;
	ld.shared.f32 	%f158, [_ZZN3cub18CUB_300001_SM_10006detail6reduce28DeviceReduceSingleTileKernelINS2_10policy_hubIfjN4cuda3std3__44plusIfEEE10Policy1000EPfSC_iS9_ffNS7_10__identityEEEvT0_T1_T2_T3_T4_T6_E12temp_storage+52];
	add.f32 	%f159, %f157, %f158;
	ld.shared.f32 	%f160, [_ZZN3cub18CUB_300001_SM_10006detail6reduce28DeviceReduceSingleTileKernelINS2_10policy_hubIfjN4cuda3std3__44plusIfEEE10Policy1000EPfSC_iS9_ffNS7_10__identityEEEvT0_T1_T2_T3_T4_T6_E12temp_storage+56];
	add.f32 	%f161, %f159, %f160;
	ld.shared.f32 	%f162, [_ZZN3cub18CUB_300001_SM_10006detail6reduce28DeviceReduceSingleTileKernelINS2_10policy_hubIfjN4cuda3std3__44plusIfEEE10Policy1000EPfSC_iS9_ffNS7_10__identityEEEvT0_T1_T2_T3_T4_T6_E12temp_storage+60];
	add.f32 	%f163, %f161, %f162;
	ld.shared.f32 	%f164, [_ZZN3cub18CUB_300001_SM_10006detail6reduce28DeviceReduceSingleTileKernelINS2_10policy_hubIfjN4cuda3std3__44plusIfEEE10Policy1000EPfSC_iS9_ffNS7_10__identityEEEvT0_T1_T2_T3_T4_T6_E12temp_storage+64];
	add.f32 	%f165, %f163, %f164;
	ld.shared.f32 	%f166, [_ZZN3cub18CUB_300001_SM_10006detail6reduce28DeviceReduceSingleTileKernelINS2_10policy_hubIfjN4cuda3std3__44plusIfEEE10Policy1000EPfSC_iS9_ffNS7_10__identityEEEvT0_T1_T2_T3_T4_T6_E12temp_storage+68];
	add.f32 	%f167, %f165, %f166;
	ld.shared.f32 	%f168, [_ZZN3cub18CUB_300001_SM_10006detail6reduce28DeviceReduceSingleTileKernelINS2_10policy_hubIfjN4cuda3std3__44plusIfEEE10Policy1000EPfSC_iS9_ffNS7_10__identityEEEvT0_T1_T2_T3_T4_T6_E12temp_storage+72];
	add.f32 	%f169, %f167, %f168;
	ld.shared.f32 	%f170, [_ZZN3cub18CUB_300001_SM_10006detail6reduce28DeviceReduceSingleTileKernelINS2_10policy_hubIfjN4cuda3std3__44plusIfEEE10Policy1000EPfSC_iS9_ffNS7_10__identityEEEvT0_T1_T2_T3_T4_T6_E12temp_storage+76];
	add.f32 	%f530, %f169, %f170;
$L__BB4_72:
	mov.u32 	%r379, %tid.x;
	setp.ne.s32 	%p111, %r379, 0;
	@%p111 bra 	$L__BB4_74;
	add.f32 	%f503, %f58, %f530;
	st.global.f32 	[%rd1], %f503;
$L__BB4_74:
	ret;

}
	// .globl	_ZN3cub18CUB_300001_SM_10006detail6reduce28DeviceReduceSingleTileKernelINS2_10policy_hubIfyN4cuda3std3__44plusIfEEE10Policy1000EN6thrust24THRUST_300001_SM_1000_NS6detail15normal_iteratorINSD_10device_ptrIfEEEEPfyS9_ffNS7_10__identityEEEvT0_T1_T2_T3_T4_T6_
.visible .entry _ZN3cub18CUB_300001_SM_10006detail6reduce28DeviceReduceSingleTileKernelINS2_10policy_hubIfyN4cuda3std3__44plusIfEEE10Policy1000EN6thrust24THRUST_300001_SM_1000_NS6detail15normal_iteratorINSD_10device_ptrIfEEEEPfyS9_ffNS7_10__identityEEEvT0_T1_T2_T3_T4_T6_(
	.param .align 8 .b8 _ZN3cub18CUB_300001_SM_10006detail6reduce28DeviceReduceSingleTileKernelINS2_10policy_hubIfyN4cuda3std3__44plusIfEEE10Policy1000EN6thrust24THRUST_300001_SM_1000_NS6detail15normal_iteratorINSD_10device_ptrIfEEEEPfyS9_ffNS7_10__identityEEEvT0_T1_T2_T3_T4_T6__param_0[8],
	.param .u64 .ptr .align 1 _ZN3cub18CUB_300001_SM_10006detail6reduce28DeviceReduceSingleTileKernelINS2_10policy_hubIfyN4cuda3std3__44plusIfEEE10Policy1000EN6thrust24THRUST_300001_SM_1000_NS6detail15normal_iteratorINSD_10device_ptrIfEEEEPfyS9_ffNS7_10__identityEEEvT0_T1_T2_T3_T4_T6__param_1,
	.param .u64 _ZN3cub18CUB_300001_SM_10006detail6reduce28DeviceReduceSingleTileKernelINS2_10policy_hubIfyN4cuda3std3__44plusIfEEE10Policy1000EN6thrust24THRUST_300001_SM_1000_NS6detail15normal_iteratorINSD_10device_ptrIfEEEEPfyS9_ffNS7_10__identityEEEvT0_T1_T2_T3_T4_T6__param_2,
	.param .align 1 .b8 _ZN3cub18CUB_300001_SM_10006detail6reduce28DeviceReduceSingleTileKernelINS2_10policy_hubIfyN4cuda3std3__44plusIfEEE10Policy1000EN6thrust24THRUST_300001_SM_1000_NS6detail15normal_iteratorINSD_10device_ptrIfEEEEPfyS9_ffNS7_10__identityEEEvT0_T1_T2_T3_T4_T6__param_3[1],
	.param .f32 _ZN3cub18CUB_300001_SM_10006detail6reduce28DeviceReduceSingleTileKernelINS2_10policy_hubIfyN4cuda3std3__44plusIfEEE10Policy1000EN6thrust24THRUST_300001_SM_1000_NS6detail15normal_iteratorINSD_10device_ptrIfEEEEPfyS9_ffNS7_10__identityEEEvT0_T1_T2_T3_T4_T6__param_4,
	.param .align 1 .b8 _ZN3cub18CUB_300001_SM_10006detail6reduce28DeviceReduceSingleTileKernelINS2_10policy_hubIfyN4cuda3std3__44plusIfEEE10Policy1000EN6thrust24THRUST_300001_SM_1000_NS6detail15normal_iteratorINSD_10device_ptrIfEEEEPfyS9_ffNS7_10__identityEEEvT0_T1_T2_T3_T4_T6__param_5[1]
)
.maxntid 256
.minnctapersm 1
{
	.reg .pred 	%p<59>;
	.reg .b32 	%r<171>;
	.reg .b32 	%f<328>;
	.reg .b64 	%rd<56>;
	// demoted variable
	.shared .align 4 .b8 _ZZN3cub18CUB_300001_SM_10006detail6reduce28DeviceReduceSingleTileKernelINS2_10policy_hubIfyN4cuda3std3__44plusIfEEE10Policy1000EN6thrust24THRUST_300001_SM_1000_NS6detail15normal_iteratorINSD_10device_ptrIfEEEEPfyS9_ffNS7_10__identityEEEvT0_T1_T2_T3_T4_T6_E12temp_storage[44];
	ld.param.u64 	%rd18, [_ZN3cub18CUB_300001_SM_10006detail6reduce28DeviceReduceSingleTileKernelINS2_10policy_hubIfyN4cuda3std3__44plusIfEEE10Policy1000EN6thrust24THRUST_300001_SM_1000_NS6detail15normal_iteratorINSD_10device_ptrIfEEEEPfyS9_ffNS7_10__identityEEEvT0_T1_T2_T3_T4_T6__param_0];
	ld.param.u64 	%rd20, [_ZN3cub18CUB_300001_SM_10006detail6reduce28DeviceReduceSingleTileKernelINS2_10policy_hubIfyN4cuda3std3__44plusIfEEE10Policy1000EN6thrust24THRUST_300001_SM_1000_NS6detail15normal_iteratorINSD_10device_ptrIfEEEEPfyS9_ffNS7_10__identityEEEvT0_T1_T2_T3_T4_T6__param_1];
	ld.param.u64 	%rd19, [_ZN3cub18CUB_300001_SM_10006detail6reduce28DeviceReduceSingleTileKernelINS2_10policy_hubIfyN4cuda3std3__44plusIfEEE10Policy1000EN6thrust24THRUST_300001_SM_1000_NS6detail15normal_iteratorINSD_10device_ptrIfEEEEPfyS9_ffNS7_10__identityEEEvT0_T1_T2_T3_T4_T6__param_2];
	ld.param.f32 	%f42, [_ZN3cub18CUB_300001_SM_10006detail6reduce28DeviceReduceSingleTileKernelINS2_10policy_hubIfyN4cuda3std3__44plusIfEEE10Policy1000EN6thrust24THRUST_300001_SM_1000_NS6detail15normal_iteratorINSD_10device_ptrIfEEEEPfyS9_ffNS7_10__identityEEEvT0_T1_T2_T3_T4_T6__param_4];
	cvta.to.global.u64 	%rd1, %rd20;
	setp.ne.s64 	%p1, %rd19, 0;
	@%p1 bra 	$L__BB5_3;
	mov.u32 	%r156, %tid.x;
	setp.ne.s32 	%p58, %r156, 0;
	@%p58 bra 	$L__BB5_51;
	st.global.f32 	[%rd1], %f42;
	bra.uni 	$L__BB5_51;
$L__BB5_3:
	cvta.to.global.u64 	%rd2, %rd18;
	setp.gt.u64 	%p2, %rd19, 4095;
	@%p2 bra 	$L__BB5_28;
	cvt.u32.u64 	%r1, %rd19;
	mov.u32 	%r2, %tid.x;
	setp.ge.u32 	%p24, %r2, %r1;
	mov.f32 	%f315, 0f00000000;
	mov.u32 	%r160, %r2;
	@%p24 bra 	$L__BB5_6;
	mul.wide.u32 	%rd41, %r2, 4;
	add.s64 	%rd42, %rd2, %rd41;
	ld.global.f32 	%f315, [%rd42];
	add.s32 	%r160, %r2, 256;
$L__BB5_6:
	setp.ge.u32 	%p25, %r160, %r1;
	@%p25 bra 	$L__BB5_19;
	not.b32 	%r83, %r160;
	add.s32 	%r84, %r83, %r1;
	shr.u32 	%r85, %r84, 8;
	add.s32 	%r5, %r85, 1;
	and.b32  	%r6, %r5, 15;
	setp.lt.u32 	%p26, %r84, 3840;
	@%p26 bra 	$L__BB5_10;
	and.b32  	%r86, %r5, 33554416;
	neg.s32 	%r158, %r86;
	mul.wide.u32 	%rd43, %r160, 4;
	add.s64 	%rd44, %rd43, %rd2;
	add.s64 	%rd51, %rd44, 8192;
$L__BB5_9:
	.pragma "nounroll";
	ld.global.f32 	%f189, [%rd51+-8192];
	add.f32 	%f190, %f315, %f189;
	ld.global.f32 	%f191, [%rd51+-7168];
	add.f32 	%f192, %f190, %f191;
	ld.global.f32 	%f193, [%rd51+-6144];
	add.f32 	%f194, %f192, %f193;
	ld.global.f32 	%f195, [%rd51+-5120];
	add.f32 	%f196, %f194, %f195;
	ld.global.f32 	%f197, [%rd51+-4096];
	add.f32 	%f198, %f196, %f197;
	ld.global.f32 	%f199, [%rd51+-3072];
	add.f32 	%f200, %f198, %f199;
	ld.global.f32 	%f201, [%rd51+-2048];
	add.f32 	%f202, %f200, %f201;
	ld.global.f32 	%f203, [%rd51+-1024];
	add.f32 	%f204, %f202, %f203;
	ld.global.f32 	%f205, [%rd51];
	add.f32 	%f206, %f204, %f205;
	ld.global.f32 	%f207, [%rd51+1024];
	add.f32 	%f208, %f206, %f207;
	ld.global.f32 	%f209, [%rd51+2048];
	add.f32 	%f210, %f208, %f209;
	ld.global.f32 	%f211, [%rd51+3072];
	add.f32 	%f212, %f210, %f211;
	ld.global.f32 	%f213, [%rd51+4096];
	add.f32 	%f214, %f212, %f213;
	ld.global.f32 	%f215, [%rd51+5120];
	add.f32 	%f216, %f214, %f215;
	ld.global.f32 	%f217, [%rd51+6144];
	add.f32 	%f218, %f216, %f217;
	ld.global.f32 	%f219, [%rd51+7168];
	add.f32 	%f315, %f218, %f219;
	add.s32 	%r160, %r160, 4096;
	add.s32 	%r158, %r158, 16;
	add.s64 	%rd51, %rd51, 16384;
	setp.ne.s32 	%p27, %r158, 0;
	@%p27 bra 	$L__BB5_9;
$L__BB5_10:
	setp.eq.s32 	%p28, %r6, 0;
	@%p28 bra 	$L__BB5_19;
	and.b32  	%r13, %r5, 7;
	setp.lt.u32 	%p29, %r6, 8;
	@%p29 bra 	$L__BB5_13;
	mul.wide.s32 	%rd45, %r160, 4;
	add.s64 	%rd46, %rd2, %rd45;
	ld.global.f32 	%f221, [%rd46];
	add.f32 	%f222, %f315, %f221;
	ld.global.f32 	%f223, [%rd46+1024];
	add.f32 	%f224, %f222, %f223;
	ld.global.f32 	%f225, [%rd46+2048];
	add.f32 	%f226, %f224, %f225;
	ld.global.f32 	%f227, [%rd46+3072];
	add.f32 	%f228, %f226, %f227;
	ld.global.f32 	%f229, [%rd46+4096];
	add.f32 	%f230, %f228, %f229;
	ld.global.f32 	%f231, [%rd46+5120];
	add.f32 	%f232, %f230, %f231;
	ld.global.f32 	%f233, [%rd46+6144];
	add.f32 	%f234, %f232, %f233;
	ld.global.f32 	%f235, [%rd46+7168];
	add.f32 	%f315, %f234, %f235;
	add.s32 	%r160, %r160, 2048;
$L__BB5_13:
	setp.eq.s32 	%p30, %r13, 0;
	@%p30 bra 	$L__BB5_19;
	and.b32  	%r16, %r5, 3;
	setp.lt.u32 	%p31, %r13, 4;
	@%p31 bra 	$L__BB5_16;
	mul.wide.s32 	%rd47, %r160, 4;
	add.s64 	%rd48, %rd2, %rd47;
	ld.global.f32 	%f237, [%rd48];
	add.f32 	%f238, %f315, %f237;
	ld.global.f32 	%f239, [%rd48+1024];
	add.f32 	%f240, %f238, %f239;
	ld.global.f32 	%f241, [%rd48+2048];
	add.f32 	%f242, %f240, %f241;
	ld.global.f32 	%f243, [%rd48+3072];
	add.f32 	%f315, %f242, %f243;
	add.s32 	%r160, %r160, 1024;
$L__BB5_16:
	setp.eq.s32 	%p32, %r16, 0;
	@%p32 bra 	$L__BB5_19;
	neg.s32 	%r163, %r16;
$L__BB5_18:
	.pragma "nounroll";
	mul.wide.s32 	%rd49, %r160, 4;
	add.s64 	%rd50, %rd2, %rd49;
	ld.global.f32 	%f244, [%rd50];
	add.f32 	%f315, %f315, %f244;
	add.s32 	%r160, %r160, 256;
	add.s32 	%r163, %r163, 1;
	setp.ne.s32 	%p33, %r163, 0;
	@%p33 bra 	$L__BB5_18;
$L__BB5_19:
	setp.lt.u64 	%p34, %rd19, 256;
	@%p34 bra 	$L__BB5_24;
	// begin inline asm
	mov.u32 %r125, %laneid;
	// end inline asm
	mov.b32 	%r127, %f315;
	mov.b32 	%r128, 1;
	mov.b32 	%r149, 31;
	mov.b32 	%r150, -1;
	// begin inline asm
	shfl.sync.down.b32 %r126, %r127, %r128, %r149, %r150;
	// end inline asm
	setp.gt.s32 	%p50, %r125, 30;
	mov.b32 	%f279, %r126;
	add.f32 	%f280, %f315, %f279;
	selp.f32 	%f281, %f315, %f280, %p50;
	mov.b32 	%r132, %f281;
	mov.b32 	%r133, 2;
	// begin inline asm
	shfl.sync.down.b32 %r131, %r132, %r133, %r149, %r150;
	// end inline asm
	setp.gt.s32 	%p51, %r125, 29;
	mov.b32 	%f282, %r131;
	add.f32 	%f283, %f281, %f282;
	selp.f32 	%f284, %f281, %f283, %p51;
	mov.b32 	%r137, %f284;
	mov.b32 	%r138, 4;
	// begin inline asm
	shfl.sync.down.b32 %r136, %r137, %r138, %r149, %r150;
	// end inline asm
	setp.gt.s32 	%p52, %r125, 27;
	mov.b32 	%f285, %r136;
	add.f32 	%f286, %f284, %f285;
	selp.f32 	%f287, %f284, %f286, %p52;
	mov.b32 	%r142, %f287;
	mov.b32 	%r143, 8;
	// begin inline asm
	shfl.sync.down.b32 %r141, %r142, %r143, %r149, %r150;
	// end inline asm
	setp.gt.s32 	%p53, %r125, 23;
	mov.b32 	%f288, %r141;
	add.f32 	%f289, %f287, %f288;
	selp.f32 	%f290, %f287, %f289, %p53;
	mov.b32 	%r147, %f290;
	mov.b32 	%r148, 16;
	// begin inline asm
	shfl.sync.down.b32 %r146, %r147, %r148, %r149, %r150;
	// end inline asm
	setp.gt.s32 	%p54, %r125, 15;
	mov.b32 	%f291, %r146;
	add.f32 	%f16, %f290, %f291;
	selp.f32 	%f327, %f290, %f16, %p54;
	setp.ne.s32 	%p55, %r125, 0;
	@%p55 bra 	$L__BB5_22;
	shr.u32 	%r151, %r2, 3;
	and.b32  	%r152, %r151, 124;
	mov.u32 	%r153, _ZZN3cub18CUB_300001_SM_10006detail6reduce28DeviceReduceSingleTileKernelINS2_10policy_hubIfyN4cuda3std3__44plusIfEEE10Policy1000EN6thrust24THRUST_300001_SM_1000_NS6detail15normal_iteratorINSD_10device_ptrIfEEEEPfyS9_ffNS7_10__identityEEEvT0_T1_T2_T3_T4_T6_E12temp_storage;
	add.s32 	%r154, %r153, %r152;
	st.shared.f32 	[%r154+8], %f16;
$L__BB5_22:
	bar.sync 	0;
	setp.ne.s32 	%p56, %r2, 0;
	@%p56 bra 	$L__BB5_49;
	ld.shared.f32 	%f292, [_ZZN3cub18CUB_300001_SM_10006detail6reduce28DeviceReduceSingleTileKernelINS2_10policy_hubIfyN4cuda3std3__44plusIfEEE10Policy1000EN6thrust24THRUST_300001_SM_1000_NS6detail15normal_iteratorINSD_10device_ptrIfEEEEPfyS9_ffNS7_10__identityEEEvT0_T1_T2_T3_T4_T6_E12temp_storage+12];
	add.f32 	%f293, %f327, %f292;
	ld.shared.f32 	%f294, [_ZZN3cub18CUB_300001_SM_10006detail6reduce28DeviceReduceSingleTileKernelINS2_10policy_hubIfyN4cuda3std3__44plusIfEEE10Policy1000EN6thrust24THRUST_300001_SM_1000_NS6detail15normal_iteratorINSD_10device_ptrIfEEEEPfyS9_ffNS7_10__identityEEEvT0_T1_T2_T3_T4_T6_E12temp_storage+16];
	add.f32 	%f295, %f293, %f294;
	ld.shared.f32 	%f296, [_ZZN3cub18CUB_300001_SM_10006detail6reduce28DeviceReduceSingleTileKernelINS2_10policy_hubIfyN4cuda3std3__44plusIfEEE10Policy1000EN6thrust24THRUST_300001_SM_1000_NS6detail15normal_iteratorINSD_10device_ptrIfEEEEPfyS9_ffNS7_10__identityEEEvT0_T1_T2_T3_T4_T6_E12temp_storage+20];
	add.f32 	%f297, %f295, %f296;
	ld.shared.f32 	%f298, [_ZZN3cub18CUB_300001_SM_10006detail6reduce28DeviceReduceSingleTileKernelINS2_10policy_hubIfyN4cuda3std3__44plusIfEEE10Policy1000EN6thrust24THRUST_300001_SM_1000_NS6detail15normal_iteratorINSD_10device_ptrIfEEEEPfyS9_ffNS7_10__identityEEEvT0_T1_T2_T3_T4_T6_E12temp_storage+24];
	add.f32 	%f299, %f297, %f298;
	ld.shared.f32 	%f300, [_ZZN3cub18CUB_300001_SM_10006detail6reduce28DeviceReduceSingleTileKernelINS2_10policy_hubIfyN4cuda3std3__44plusIfEEE10Policy1000EN6thrust24THRUST_300001_SM_1000_NS6detail15normal_iteratorINSD_10device_ptrIfEEEEPfyS9_ffNS7_10__identityEEEvT0_T1_T2_T3_T4_T6_E12temp_storage+28];
	add.f32 	%f301, %f299, %f300;
	ld.shared.f32 	%f302, [_ZZN3cub18CUB_300001_SM_10006detail6reduce28DeviceReduceSingleTileKernelINS2_10policy_hubIfyN4cuda3std3__44plusIfEEE10Policy1000EN6thrust24THRUST_300001_SM_1000_NS6detail15normal_iteratorINSD_10device_ptrIfEEEEPfyS9_ffNS7_10__identityEEEvT0_T1_T2_T3_T4_T6_E12temp_storage+32];
	add.f32 	%f303, %f301, %f302;
	ld.shared.f32 	%f304, [_ZZN3cub18CUB_300001_SM_10006detail6reduce28DeviceReduceSingleTileKernelINS2_10policy_hubIfyN4cuda3std3__44plusIfEEE10Policy1000EN6thrust24THRUST_300001_SM_1000_NS6detail15normal_iteratorINSD_10device_ptrIfEEEEPfyS9_ffNS7_10__identityEEEvT0_T1_T2_T3_T4_T6_E12temp_storage+36];
	add.f32 	%f327, %f303, %f304;
	bra.uni 	$L__BB5_49;
$L__BB5_24:
	// begin inline asm
	mov.u32 %r87, %laneid;
	// end inline asm
	and.b32  	%r113, %r2, 992;
	add.s32 	%r114, %r113, 32;
	setp.gt.u32 	%p35, %r114, %r1;
	not.b32 	%r115, %r113;
	add.s32 	%r116, %r1, %r115;
	selp.b32 	%r111, %r116, 31, %p35;
	mov.b32 	%r89, %f315;
	mov.b32 	%r90, 1;
	mov.b32 	%r112, -1;
	// begin inline asm
	shfl.sync.down.b32 %r88, %r89, %r90, %r111, %r112;
	// end inline asm
	setp.lt.s32 	%p36, %r87, %r111;
	mov.b32 	%f245, %r88;
	add.f32 	%f246, %f315, %f245;
	selp.f32 	%f247, %f246, %f315, %p36;
	mov.b32 	%r94, %f247;
	mov.b32 	%r95, 2;
	// begin inline asm
	shfl.sync.down.b32 %r93, %r94, %r95, %r111, %r112;
	// end inline asm
	add.s32 	%r117, %r87, 2;
	setp.gt.s32 	%p37, %r117, %r111;
	mov.b32 	%f248, %r93;
	add.f32 	%f249, %f247, %f248;
	selp.f32 	%f250, %f247, %f249, %p37;
	mov.b32 	%r99, %f250;
	mov.b32 	%r100, 4;
	// begin inline asm
	shfl.sync.down.b32 %r98, %r99, %r100, %r111, %r112;
	// end inline asm
	add.s32 	%r118, %r87, 4;
	setp.gt.s32 	%p38, %r118, %r111;
	mov.b32 	%f251, %r98;
	add.f32 	%f252, %f250, %f251;
	selp.f32 	%f253, %f250, %f252, %p38;
	mov.b32 	%r104, %f253;
	mov.b32 	%r105, 8;
	// begin inline asm
	shfl.sync.down.b32 %r103, %r104, %r105, %r111, %r112;
	// end inline asm
	add.s32 	%r119, %r87, 8;
	setp.gt.s32 	%p39, %r119, %r111;
	mov.b32 	%f254, %r103;
	add.f32 	%f255, %f253, %f254;
	selp.f32 	%f256, %f253, %f255, %p39;
	mov.b32 	%r109, %f256;
	mov.b32 	%r110, 16;
	// begin inline asm
	shfl.sync.down.b32 %r108, %r109, %r110, %r111, %r112;
	// end inline asm
	add.s32 	%r120, %r87, 16;
	setp.gt.s32 	%p40, %r120, %r111;
	mov.b32 	%f257, %r108;
	add.f32 	%f258, %f256, %f257;
	selp.f32 	%f327, %f256, %f258, %p40;
	setp.ne.s32 	%p41, %r87, 0;
	@%p41 bra 	$L__BB5_26;
	shr.u32 	%r121, %r2, 3;
	and.b32  	%r122, %r121, 124;
	mov.u32 	%r123, _ZZN3cub18CUB_300001_SM_10006detail6reduce28DeviceReduceSingleTileKernelINS2_10policy_hubIfyN4cuda3std3__44plusIfEEE10Policy1000EN6thrust24THRUST_300001_SM_1000_NS6detail15normal_iteratorINSD_10device_ptrIfEEEEPfyS9_ffNS7_10__identityEEEvT0_T1_T2_T3_T4_T6_E12temp_storage;
	add.s32 	%r124, %r123, %r122;
	st.shared.f32 	[%r124+8], %f327;
$L__BB5_26:
	bar.sync 	0;
	setp.ne.s32 	%p42, %r2, 0;
	@%p42 bra 	$L__BB5_49;
	setp.gt.u64 	%p43, %rd19, 32;
	ld.shared.f32 	%f259, [_ZZN3cub18CUB_300001_SM_10006detail6reduce28DeviceReduceSingleTileKernelINS2_10policy_hubIfyN4cuda3std3__44plusIfEEE10Policy1000EN6thrust24THRUST_300001_SM_1000_NS6detail15normal_iteratorINSD_10device_ptrIfEEEEPfyS9_ffNS7_10__identityEEEvT0_T1_T2_T3_T4_T6_E12temp_storage+12];
	add.f32 	%f260, %f327, %f259;
	selp.f32 	%f261, %f260, %f327, %p43;
	setp.gt.u64 	%p44, %rd19, 64;
	ld.shared.f32 	%f262, [_ZZN3cub18CUB_300001_SM_10006detail6reduce28DeviceReduceSingleTileKernelINS2_10policy_hubIfyN4cuda3std3__44plusIfEEE10Policy1000EN6thrust24THRUST_300001_SM_1000_NS6detail15normal_iteratorINSD_10device_ptrIfEEEEPfyS9_ffNS7_10__identityEEEvT0_T1_T2_T3_T4_T6_E12temp_storage+16];
	add.f32 	%f263, %f262, %f261;
	selp.f32 	%f264, %f263, %f261, %p44;
	setp.gt.u64 	%p45, %rd19, 96;
	ld.shared.f32 	%f265, [_ZZN3cub18CUB_300001_SM_10006detail6reduce28DeviceReduceSingleTileKernelINS2_10policy_hubIfyN4cuda3std3__44plusIfEEE10Policy1000EN6thrust24THRUST_300001_SM_1000_NS6detail15normal_iteratorINSD_10device_ptrIfEEEEPfyS9_ffNS7_10__identityEEEvT0_T1_T2_T3_T4_T6_E12temp_storage+20];
	add.f32 	%f266, %f265, %f264;
	selp.f32 	%f267, %f266, %f264, %p45;
	setp.gt.u64 	%p46, %rd19, 128;
	ld.shared.f32 	%f268, [_ZZN3cub18CUB_300001_SM_10006detail6reduce28DeviceReduceSingleTileKernelINS2_10policy_hubIfyN4cuda3std3__44plusIfEEE10Policy1000EN6thrust24THRUST_300001_SM_1000_NS6detail15normal_iteratorINSD_10device_ptrIfEEEEPfyS9_ffNS7_10__identityEEEvT0_T1_T2_T3_T4_T6_E12temp_storage+24];
	add.f32 	%f269, %f268, %f267;
	selp.f32 	%f270, %f269, %f267, %p46;
	setp.gt.u64 	%p47, %rd19, 160;
	ld.shared.f32 	%f271, [_ZZN3cub18CUB_300001_SM_10006detail6reduce28DeviceReduceSingleTileKernelINS2_10policy_hubIfyN4cuda3std3__44plusIfEEE10Policy1000EN6thrust24THRUST_300001_SM_1000_NS6detail15normal_iteratorINSD_10device_ptrIfEEEEPfyS9_ffNS7_10__identityEEEvT0_T1_T2_T3_T4_T6_E12temp_storage+28];
	add.f32 	%f272, %f271, %f270;
	selp.f32 	%f273, %f272, %f270, %p47;
	setp.gt.u64 	%p48, %rd19, 192;
	ld.shared.f32 	%f274, [_ZZN3cub18CUB_300001_SM_10006detail6reduce28DeviceReduceSingleTileKernelINS2_10policy_hubIfyN4cuda3std3__44plusIfEEE10Policy1000EN6thrust24THRUST_300001_SM_1000_NS6detail15normal_iteratorINSD_10device_ptrIfEEEEPfyS9_ffNS7_10__identityEEEvT0_T1_T2_T3_T4_T6_E12temp_storage+32];
	add.f32 	%f275, %f274, %f273;
	selp.f32 	%f276, %f275, %f273, %p48;
	setp.gt.u64 	%p49, %rd19, 224;
	ld.shared.f32 	%f277, [_ZZN3cub18CUB_300001_SM_10006detail6reduce28DeviceReduceSingleTileKernelINS2_10policy_hubIfyN4cuda3std3__44plusIfEEE10Policy1000EN6thrust24THRUST_300001_SM_1000_NS6detail15normal_iteratorINSD_10device_ptrIfEEEEPfyS9_ffNS7_10__identityEEEvT0_T1_T2_T3_T4_T6_E12temp_storage+36];
	add.f32 	%f278, %f277, %f276;
	selp.f32 	%f327, %f278, %f276, %p49;
	bra.uni 	$L__BB5_49;
$L__BB5_28:
	mov.u32 	%r24, %tid.x;
	cvt.u64.u32 	%rd6, %r24;
	mul.wide.u32 	%rd22, %r24, 4;
	add.s64 	%rd7, %rd2, %rd22;
	ld.global.f32 	%f43, [%rd7];
	ld.global.f32 	%f44, [%rd7+1024];
	ld.global.f32 	%f45, [%rd7+2048];
	ld.global.f32 	%f46, [%rd7+3072];
	ld.global.f32 	%f47, [%rd7+4096];
	ld.global.f32 	%f48, [%rd7+5120];
	ld.global.f32 	%f49, [%rd7+6144];
	ld.global.f32 	%f50, [%rd7+7168];
	ld.global.f32 	%f51, [%rd7+8192];
	ld.global.f32 	%f52, [%rd7+9216];
	ld.global.f32 	%f53, [%rd7+10240];
	ld.global.f32 	%f54, [%rd7+11264];
	ld.global.f32 	%f55, [%rd7+12288];
	ld.global.f32 	%f56, [%rd7+13312];
	ld.global.f32 	%f57, [%rd7+14336];
	ld.global.f32 	%f58, [%rd7+15360];
	add.f32 	%f59, %f43, %f44;
	add.f32 	%f60, %f45, %f46;
	add.f32 	%f61, %f47, %f48;
	add.f32 	%f62, %f49, %f50;
	add.f32 	%f63, %f51, %f52;
	add.f32 	%f64, %f53, %f54;
	add.f32 	%f65, %f55, %f56;
	add.f32 	%f66, %f57, %f58;
	add.f32 	%f67, %f59, %f60;
	add.f32 	%f68, %f61, %f62;
	add.f32 	%f69, %f63, %f64;
	add.f32 	%f70, %f65, %f66;
	add.f32 	%f71, %f67, %f68;
	add.f32 	%f72, %f69, %f70;
	add.f32 	%f326, %f71, %f72;
	add.s64 	%rd8, %rd19, -4096;
	setp.lt.u64 	%p3, %rd8, 4096;
	mov.b64 	%rd53, 4096;
	@%p3 bra 	$L__BB5_32;
	mov.b64 	%rd53, 4096;
$L__BB5_30:
	shl.b64 	%rd24, %rd53, 2;
	add.s64 	%rd25, %rd7, %rd24;
	ld.global.f32 	%f73, [%rd25];
	ld.global.f32 	%f74, [%rd25+1024];
	ld.global.f32 	%f75, [%rd25+2048];
	ld.global.f32 	%f76, [%rd25+3072];
	ld.global.f32 	%f77, [%rd25+4096];
	ld.global.f32 	%f78, [%rd25+5120];
	ld.global.f32 	%f79, [%rd25+6144];
	ld.global.f32 	%f80, [%rd25+7168];
	ld.global.f32 	%f81, [%rd25+8192];
	ld.global.f32 	%f82, [%rd25+9216];
	ld.global.f32 	%f83, [%rd25+10240];
	ld.global.f32 	%f84, [%rd25+11264];
	ld.global.f32 	%f85, [%rd25+12288];
	ld.global.f32 	%f86, [%rd25+13312];
	ld.global.f32 	%f87, [%rd25+14336];
	ld.global.f32 	%f88, [%rd25+15360];
	add.f32 	%f89, %f326, %f73;
	add.f32 	%f90, %f74, %f75;
	add.f32 	%f91, %f76, %f77;
	add.f32 	%f92, %f78, %f79;
	add.f32 	%f93, %f80, %f81;
	add.f32 	%f94, %f82, %f83;
	add.f32 	%f95, %f84, %f85;
	add.f32 	%f96, %f86, %f87;
	add.f32 	%f97, %f89, %f90;
	add.f32 	%f98, %f91, %f92;
	add.f32 	%f99, %f93, %f94;
	add.f32 	%f100, %f95, %f96;
	add.f32 	%f101, %f97, %f98;
	add.f32 	%f102, %f99, %f100;
	add.f32 	%f103, %f101, %f102;
	add.f32 	%f326, %f103, %f88;
	sub.s64 	%rd26, %rd19, %rd53;
	setp.lt.u64 	%p4, %rd26, 4096;
	@%p4 bra 	$L__BB5_45;
	add.s64 	%rd53, %rd53, 4096;
	setp.le.u64 	%p5, %rd53, %rd8;
	@%p5 bra 	$L__BB5_30;
$L__BB5_32:
	setp.le.u64 	%p6, %rd19, %rd53;
	cvt.u32.u64 	%r42, %rd53;
	cvt.u32.u64 	%r43, %rd19;
	sub.s32 	%r44, %r43, %r42;
	setp.ge.s32 	%p7, %r24, %r44;
	or.pred  	%p8, %p6, %p7;
	@%p8 bra 	$L__BB5_45;
	not.b32 	%r47, %r24;
	add.s32 	%r48, %r47, %r43;
	sub.s32 	%r50, %r48, %r42;
	shr.u32 	%r51, %r50, 8;
	add.s32 	%r25, %r51, 1;
	and.b32  	%r26, %r25, 15;
	setp.lt.u32 	%p9, %r50, 3840;
	mov.u32 	%r167, %r24;
	@%p9 bra 	$L__BB5_36;
	and.b32  	%r52, %r25, 33554416;
	neg.s32 	%r165, %r52;
	add.s64 	%rd27, %rd53, %rd6;
	shl.b64 	%rd28, %rd27, 2;
	add.s64 	%rd29, %rd28, %rd2;
	add.s64 	%rd54, %rd29, 8192;
	mov.u32 	%r167, %r24;
$L__BB5_35:
	.pragma "nounroll";
	ld.global.f32 	%f105, [%rd54+-8192];
	add.f32 	%f106, %f326, %f105;
	ld.global.f32 	%f107, [%rd54+-7168];
	add.f32 	%f108, %f106, %f107;
	ld.global.f32 	%f109, [%rd54+-6144];
	add.f32 	%f110, %f108, %f109;
	ld.global.f32 	%f111, [%rd54+-5120];
	add.f32 	%f112, %f110, %f111;
	ld.global.f32 	%f113, [%rd54+-4096];
	add.f32 	%f114, %f112, %f113;
	ld.global.f32 	%f115, [%rd54+-3072];
	add.f32 	%f116, %f114, %f115;
	ld.global.f32 	%f117, [%rd54+-2048];
	add.f32 	%f118, %f116, %f117;
	ld.global.f32 	%f119, [%rd54+-1024];
	add.f32 	%f120, %f118, %f119;
	ld.global.f32 	%f121, [%rd54];
	add.f32 	%f122, %f120, %f121;
	ld.global.f32 	%f123, [%rd54+1024];
	add.f32 	%f124, %f122, %f123;
	ld.global.f32 	%f125, [%rd54+2048];
	add.f32 	%f126, %f124, %f125;
	ld.global.f32 	%f127, [%rd54+3072];
	add.f32 	%f128, %f126, %f127;
	ld.global.f32 	%f129, [%rd54+4096];
	add.f32 	%f130, %f128, %f129;
	ld.global.f32 	%f131, [%rd54+5120];
	add.f32 	%f132, %f130, %f131;
	ld.global.f32 	%f133, [%rd54+6144];
	add.f32 	%f134, %f132, %f133;
	ld.global.f32 	%f135, [%rd54+7168];
	add.f32 	%f326, %f134, %f135;
	add.s32 	%r167, %r167, 4096;
	add.s32 	%r165, %r165, 16;
	add.s64 	%rd54, %rd54, 16384;
	setp.ne.s32 	%p10, %r165, 0;
	@%p10 bra 	$L__BB5_35;
$L__BB5_36:
	setp.eq.s32 	%p11, %r26, 0;
	@%p11 bra 	$L__BB5_45;
	and.b32  	%r33, %r25, 7;
	setp.lt.u32 	%p12, %r26, 8;
	@%p12 bra 	$L__BB5_39;
	cvt.u64.u32 	%rd30, %r167;
	add.s64 	%rd31, %rd53, %rd30;
	shl.b64 	%rd32, %rd31, 2;
	add.s64 	%rd33, %rd2, %rd32;
	ld.global.f32 	%f137, [%rd33];
	add.f32 	%f138, %f326, %f137;
	ld.global.f32 	%f139, [%rd33+1024];
	add.f32 	%f140, %f138, %f139;
	ld.global.f32 	%f141, [%rd33+2048];
	add.f32 	%f142, %f140, %f141;
	ld.global.f32 	%f143, [%rd33+3072];
	add.f32 	%f144, %f142, %f143;
	ld.global.f32 	%f145, [%rd33+4096];
	add.f32 	%f146, %f144, %f145;
	ld.global.f32 	%f147, [%rd33+5120];
	add.f32 	%f148, %f146, %f147;
	ld.global.f32 	%f149, [%rd33+6144];
	add.f32 	%f150, %f148, %f149;
	ld.global.f32 	%f151, [%rd33+7168];
	add.f32 	%f326, %f150, %f151;
	add.s32 	%r167, %r167, 2048;
$L__BB5_39:
	setp.eq.s32 	%p13, %r33, 0;
	@%p13 bra 	$L__BB5_45;
	and.b32  	%r36, %r25, 3;
	setp.lt.u32 	%p14, %r33, 4;
	@%p14 bra 	$L__BB5_42;
	cvt.u64.u32 	%rd34, %r167;
	add.s64 	%rd35, %rd53, %rd34;
	shl.b64 	%rd36, %rd35, 2;
	add.s64 	%rd37, %rd2, %rd36;
	ld.global.f32 	%f153, [%rd37];
	add.f32 	%f154, %f326, %f153;
	ld.global.f32 	%f155, [%rd37+1024];
	add.f32 	%f156, %f154, %f155;
	ld.global.f32 	%f157, [%rd37+2048];
	add.f32 	%f158, %f156, %f157;
	ld.global.f32 	%f159, [%rd37+3072];
	add.f32 	%f326, %f158, %f159;
	add.s32 	%r167, %r167, 1024;
$L__BB5_42:
	setp.eq.s32 	%p15, %r36, 0;
	@%p15 bra 	$L__BB5_45;
	cvt.u64.u32 	%rd38, %r167;
	add.s64 	%rd39, %rd53, %rd38;
	shl.b64 	%rd40, %rd39, 2;
	add.s64 	%rd55, %rd2, %rd40;
	neg.s32 	%r170, %r36;
$L__BB5_44:
	.pragma "nounroll";
	ld.global.f32 	%f160, [%rd55];
	add.f32 	%f326, %f326, %f160;
	add.s64 	%rd55, %rd55, 1024;
	add.s32 	%r170, %r170, 1;
	setp.ne.s32 	%p16, %r170, 0;
	@%p16 bra 	$L__BB5_44;
$L__BB5_45:
	// begin inline asm
	mov.u32 %r53, %laneid;
	// end inline asm
	mov.b32 	%r55, %f326;
	mov.b32 	%r56, 1;
	mov.b32 	%r77, 31;
	mov.b32 	%r78, -1;
	// begin inline asm
	shfl.sync.down.b32 %r54, %r55, %r56, %r77, %r78;
	// end inline asm
	setp.gt.s32 	%p17, %r53, 30;
	mov.b32 	%f161, %r54;
	add.f32 	%f162, %f326, %f161;
	selp.f32 	%f163, %f326, %f162, %p17;
	mov.b32 	%r60, %f163;
	mov.b32 	%r61, 2;
	// begin inline asm
	shfl.sync.down.b32 %r59, %r60, %r61, %r77, %r78;
	// end inline asm
	setp.gt.s32 	%p18, %r53, 29;
	mov.b32 	%f164, %r59;
	add.f32 	%f165, %f163, %f164;
	selp.f32 	%f166, %f163, %f165, %p18;
	mov.b32 	%r65, %f166;
	mov.b32 	%r66, 4;
	// begin inline asm
	shfl.sync.down.b32 %r64, %r65, %r66, %r77, %r78;
	// end inline asm
	setp.gt.s32 	%p19, %r53, 27;
	mov.b32 	%f167, %r64;
	add.f32 	%f168, %f166, %f167;
	selp.f32 	%f169, %f166, %f168, %p19;
	mov.b32 	%r70, %f169;
	mov.b32 	%r71, 8;
	// begin inline asm
	shfl.sync.down.b32 %r69, %r70, %r71, %r77, %r78;
	// end inline asm
	setp.gt.s32 	%p20, %r53, 23;
	mov.b32 	%f170, %r69;
	add.f32 	%f171, %f169, %f170;
	selp.f32 	%f172, %f169, %f171, %p20;
	mov.b32 	%r75, %f172;
	mov.b32 	%r76, 16;
	// begin inline asm
	shfl.sync.down.b32 %r74, %r75, %r76, %r77, %r78;
	// end inline asm
	setp.gt.s32 	%p21, %r53, 15;
	mov.b32 	%f173, %r74;
	add.f32 	%f38, %f172, %f173;
	selp.f32 	%f327, %f172, %f38, %p21;
	setp.ne.s32 	%p22, %r53, 0;
	@%p22 bra 	$L__BB5_47;
	shr.u32 	%r79, %r24, 3;
	and.b32  	%r80, %r79, 124;
	mov.u32 	%r81, _ZZN3cub18CUB_300001_SM_10006detail6reduce28DeviceReduceSingleTileKernelINS2_10policy_hubIfyN4cuda3std3__44plusIfEEE10Policy1000EN6thrust24THRUST_300001_SM_1000_NS6detail15normal_iteratorINSD_10device_ptrIfEEEEPfyS9_ffNS7_10__identityEEEvT0_T1_T2_T3_T4_T6_E12temp_storage;
	add.s32 	%r82, %r81, %r80;
	st.shared.f32 	[%r82+8], %f38;
$L__BB5_47:
	bar.sync 	0;
	setp.ne.s32 	%p23, %r24, 0;
	@%p23 bra 	$L__BB5_49;
	ld.shared.f32 	%f174, [_ZZN3cub18CUB_300001_SM_10006detail6reduce28DeviceReduceSingleTileKernelINS2_10policy_hubIfyN4cuda3std3__44plusIfEEE10Policy1000EN6thrust24THRUST_300001_SM_1000_NS6detail15normal_iteratorINSD_10device_ptrIfEEEEPfyS9_ffNS7_10__identityEEEvT0_T1_T2_T3_T4_T6_E12temp_storage+12];
	add.f32 	%f175, %f327, %f174;
	ld.shared.f32 	%f176, [_ZZN3cub18CUB_300001_SM_10006detail6reduce28DeviceReduceSingleTileKernelINS2_10policy_hubIfyN4cuda3std3__44plusIfEEE10Policy1000EN6thrust24THRUST_300001_SM_1000_NS6detail15normal_iteratorINSD_10device_ptrIfEEEEPfyS9_ffNS7_10__identityEEEvT0_T1_T2_T3_T4_T6_E12temp_storage+16];
	add.f32 	%f177, %f175, %f176;
	ld.shared.f32 	%f178, [_ZZN3cub18CUB_300001_SM_10006detail6reduce28DeviceReduceSingleTileKernelINS2_10policy_hubIfyN4cuda3std3__44plusIfEEE10Policy1000EN6thrust24THRUST_300001_SM_1000_NS6detail15normal_iteratorINSD_10device_ptrIfEEEEPfyS9_ffNS7_10__identityEEEvT0_T1_T2_T3_T4_T6_E12temp_storage+20];
	add.f32 	%f179, %f177, %f178;
	ld.shared.f32 	%f180, [_ZZN3cub18CUB_300001_SM_10006detail6reduce28DeviceReduceSingleTileKernelINS2_10policy_hubIfyN4cuda3std3__44plusIfEEE10Policy1000EN6thrust24THRUST_300001_SM_1000_NS6detail15normal_iteratorINSD_10device_ptrIfEEEEPfyS9_ffNS7_10__identityEEEvT0_T1_T2_T3_T4_T6_E12temp_storage+24];
	add.f32 	%f181, %f179, %f180;
	ld.shared.f32 	%f182, [_ZZN3cub18CUB_300001_SM_10006detail6reduce28DeviceReduceSingleTileKernelINS2_10policy_hubIfyN4cuda3std3__44plusIfEEE10Policy1000EN6thrust24THRUST_300001_SM_1000_NS6detail15normal_iteratorINSD_10device_ptrIfEEEEPfyS9_ffNS7_10__identityEEEvT0_T1_T2_T3_T4_T6_E12temp_storage+28];
	add.f32 	%f183, %f181, %f182;
	ld.shared.f32 	%f184, [_ZZN3cub18CUB_300001_SM_10006detail6reduce28DeviceReduceSingleTileKernelINS2_10policy_hubIfyN4cuda3std3__44plusIfEEE10Policy1000EN6thrust24THRUST_300001_SM_1000_NS6detail15normal_iteratorINSD_10device_ptrIfEEEEPfyS9_ffNS7_10__identityEEEvT0_T1_T2_T3_T4_T6_E12temp_storage+32];
	add.f32 	%f185, %f183, %f184;
	ld.shared.f32 	%f186, [_ZZN3cub18CUB_300001_SM_10006detail6reduce28DeviceReduceSingleTileKernelINS2_10policy_hubIfyN4cuda3std3__44plusIfEEE10Policy1000EN6thrust24THRUST_300001_SM_1000_NS6detail15normal_iteratorINSD_10device_ptrIfEEEEPfyS9_ffNS7_10__identityEEEvT0_T1_T2_T3_T4_T6_E12temp_storage+36];
	add.f32 	%f327, %f185, %f186;
$L__BB5_49:
	mov.u32 	%r155, %tid.x;
	setp.ne.s32 	%p57, %r155, 0;
	@%p57 bra 	$L__BB5_51;
	add.f32 	%f305, %f42, %f327;
	st.global.f32 	[%rd1], %f305;
$L__BB5_51:
	ret;

}
	// .globl	_ZN3cub18CUB_300001_SM_10006detail6reduce18DeviceReduceKernelINS2_10policy_hubIfyN4cuda3std3__44plusIfEEE10Policy1000EN6thrust24THRUST_300001_SM_1000_NS6detail15normal_iteratorINSD_10device_ptrIfEEEEyS9_fNS7_10__identityEEEvT0_PT3_T1_NS0_13GridEvenShareISN_EET2_T4_
.visible .entry _ZN3cub18CUB_300001_SM_10006detail6reduce18DeviceReduceKernelINS2_10policy_hubIfyN4cuda3std3__44plusIfEEE10Policy1000EN6thrust24THRUST_300001_SM_1000_NS6detail15normal_iteratorINSD_10device_ptrIfEEEEyS9_fNS7_10__identityEEEvT0_PT3_T1_NS0_13GridEvenShareISN_EET2_T4_(
	.param .align 8 .b8 _ZN3cub18CUB_300001_SM_10006detail6reduce18DeviceReduceKernelINS2_10policy_hubIfyN4cuda3std3__44plusIfEEE10Policy1000EN6thrust24THRUST_300001_SM_1000_NS6detail15normal_iteratorINSD_10device_ptrIfEEEEyS9_fNS7_10__identityEEEvT0_PT3_T1_NS0_13GridEvenShareISN_EET2_T4__param_0[8],
	.param .u64 .ptr .align 1 _ZN3cub18CUB_300001_SM_10006detail6reduce18DeviceReduceKernelINS2_10policy_hubIfyN4cuda3std3__44plusIfEEE10Policy1000EN6thrust24THRUST_300001_SM_1000_NS6detail15normal_iteratorINSD_10device_ptrIfEEEEyS9_fNS7_10__identityEEEvT0_PT3_T1_NS0_13GridEvenShareISN_EET2_T4__param_1,
	.param .u64 _ZN3cub18CUB_300001_SM_10006detail6reduce18DeviceReduceKernelINS2_10policy_hubIfyN4cuda3std3__44plusIfEEE10Policy1000EN6thrust24THRUST_300001_SM_1000_NS6detail15normal_iteratorINSD_10device_ptrIfEEEEyS9_fNS7_10__identityEEEvT0_PT3_T1_NS0_13GridEvenShareISN_EET2_T4__param_2,
	.param .align 8 .b8 _ZN3cub18CUB_300001_SM_10006detail6reduce18DeviceReduceKernelINS2_10policy_hubIfyN4cuda3std3__44plusIfEEE10Policy1000EN6thrust24THRUST_300001_SM_1000_NS6detail15normal_iteratorINSD_10device_ptrIfEEEEyS9_fNS7_10__identityEEEvT0_PT3_T1_NS0_13GridEvenShareISN_EET2_T4__param_3[72],
	.param .align 1 .b8 _ZN3cub18CUB_300001_SM_10006detail6reduce18DeviceReduceKernelINS2_10policy_hubIfyN4cuda3std3__44plusIfEEE10Policy1000EN6thrust24THRUST_300001_SM_1000_NS6detail15normal_iteratorINSD_10device_ptrIfEEEEyS9_fNS7_10__identityEEEvT0_PT3_T1_NS0_13GridEvenShareISN_EET2_T4__param_4[1],
	.param .align 1 .b8 _ZN3cub18CUB_300001_SM_10006detail6reduce18DeviceReduceKernelINS2_10policy_hubIfyN4cuda3std3__44plusIfEEE10Policy1000EN6thrust24THRUST_300001_SM_1000_NS6detail15normal_iteratorINSD_10device_ptrIfEEEEyS9_fNS7_10__identityEEEvT0_PT3_T1_NS0_13GridEvenShareISN_EET2_T4__param_5[1]
)
.maxntid 256
{
	.reg .pred 	%p<57>;
	.reg .b16 	%rs<4>;
	.reg .b32 	%r<206>;
	.reg .b32 	%f<324>;
	.reg .b64 	%rd<78>;
	// demoted variable
	.shared .align 4 .b8 _ZZN3cub18CUB_300001_SM_10006detail6reduce18DeviceReduceKernelINS2_10policy_hubIfyN4cuda3std3__44plusIfEEE10Policy1000EN6thrust24THRUST_300001_SM_1000_NS6detail15normal_iteratorINSD_10device_ptrIfEEEEyS9_fNS7_10__identityEEEvT0_PT3_T1_NS0_13GridEvenShareISN_EET2_T4_E12temp_storage[44];
	ld.param.u64 	%rd1, [_ZN3cub18CUB_300001_SM_10006detail6reduce18DeviceReduceKernelINS2_10policy_hubIfyN4cuda3std3__44plusIfEEE10Policy1000EN6thrust24THRUST_300001_SM_1000_NS6detail15normal_iteratorINSD_10device_ptrIfEEEEyS9_fNS7_10__identityEEEvT0_PT3_T1_NS0_13GridEvenShareISN_EET2_T4__param_3+32];
	ld.param.u32 	%r1, [_ZN3cub18CUB_300001_SM_10006detail6reduce18DeviceReduceKernelINS2_10policy_hubIfyN4cuda3std3__44plusIfEEE10Policy1000EN6thrust24THRUST_300001_SM_1000_NS6detail15normal_iteratorINSD_10device_ptrIfEEEEyS9_fNS7_10__identityEEEvT0_PT3_T1_NS0_13GridEvenShareISN_EET2_T4__param_3+40];
	ld.param.u64 	%rd25, [_ZN3cub18CUB_300001_SM_10006detail6reduce18DeviceReduceKernelINS2_10policy_hubIfyN4cuda3std3__44plusIfEEE10Policy1000EN6thrust24THRUST_300001_SM_1000_NS6detail15normal_iteratorINSD_10device_ptrIfEEEEyS9_fNS7_10__identityEEEvT0_PT3_T1_NS0_13GridEvenShareISN_EET2_T4__param_0];
	cvta.to.global.u64 	%rd2, %rd25;
	mov.u32 	%r2, %ctaid.x;
	shl.b32 	%r50, %r1, 12;
	cvt.s64.s32 	%rd3, %r50;
	shl.b32 	%r51, %r2, 12;
	cvt.u64.u32 	%rd4, %r51;
	sub.s64 	%rd5, %rd1, %rd4;
	setp.gt.u64 	%p1, %rd5, 4095;
	@%p1 bra 	$L__BB6_25;
	cvt.u32.u64 	%r112, %rd4;
	cvt.u32.u64 	%r3, %rd1;
	sub.s32 	%r4, %r3, %r112;
	mov.u32 	%r5, %tid.x;
	setp.ge.s32 	%p23, %r5, %r4;
	mov.f32 	%f312, 0f00000000;
	mov.u32 	%r193, %r5;
	@%p23 bra 	$L__BB6_3;
	add.s32 	%r114, %r112, %r5;
	mul.wide.u32 	%rd51, %r114, 4;
	add.s64 	%rd52, %rd2, %rd51;
	ld.global.f32 	%f312, [%rd52];
	add.s32 	%r193, %r5, 256;
$L__BB6_3:
	setp.ge.s32 	%p24, %r193, %r4;
	@%p24 bra 	$L__BB6_16;
	not.b32 	%r116, %r193;
	add.s32 	%r117, %r116, %r3;
	sub.s32 	%r118, %r117, %r112;
	shr.u32 	%r119, %r118, 8;
	add.s32 	%r8, %r119, 1;
	and.b32  	%r9, %r8, 15;
	setp.lt.u32 	%p25, %r118, 3840;
	@%p25 bra 	$L__BB6_7;
	and.b32  	%r120, %r8, 33554416;
	neg.s32 	%r191, %r120;
	mul.wide.u32 	%rd53, %r2, 16384;
	mul.wide.u32 	%rd54, %r193, 4;
	or.b64  	%rd55, %rd53, %rd54;
	add.s64 	%rd56, %rd55, %rd2;
	add.s64 	%rd72, %rd56, 8192;
$L__BB6_6:
	.pragma "nounroll";
	ld.global.f32 	%f187, [%rd72+-8192];
	add.f32 	%f188, %f312, %f187;
	ld.global.f32 	%f189, [%rd72+-7168];
	add.f32 	%f190, %f188, %f189;
	ld.global.f32 	%f191, [%rd72+-6144];
	add.f32 	%f192, %f190, %f191;
	ld.global.f32 	%f193, [%rd72+-5120];
	add.f32 	%f194, %f192, %f193;
	ld.global.f32 	%f195, [%rd72+-4096];
	add.f32 	%f196, %f194, %f195;
	ld.global.f32 	%f197, [%rd72+-3072];
	add.f32 	%f198, %f196, %f197;
	ld.global.f32 	%f199, [%rd72+-2048];
	add.f32 	%f200, %f198, %f199;
	ld.global.f32 	%f201, [%rd72+-1024];
	add.f32 	%f202, %f200, %f201;
	ld.global.f32 	%f203, [%rd72];
	add.f32 	%f204, %f202, %f203;
	ld.global.f32 	%f205, [%rd72+1024];
	add.f32 	%f206, %f204, %f205;
	ld.global.f32 	%f207, [%rd72+2048];
	add.f32 	%f208, %f206, %f207;
	ld.global.f32 	%f209, [%rd72+3072];
	add.f32 	%f210, %f208, %f209;
	ld.global.f32 	%f211, [%rd72+4096];
	add.f32 	%f212, %f210, %f211;
	ld.global.f32 	%f213, [%rd72+5120];
	add.f32 	%f214, %f212, %f213;
	ld.global.f32 	%f215, [%rd72+6144];
	add.f32 	%f216, %f214, %f215;
	ld.global.f32 	%f217, [%rd72+7168];
	add.f32 	%f312, %f216, %f217;
	add.s32 	%r193, %r193, 4096;
	add.s32 	%r191, %r191, 16;
	add.s64 	%rd72, %rd72, 16384;
	setp.ne.s32 	%p26, %r191, 0;
	@%p26 bra 	$L__BB6_6;
$L__BB6_7:
	setp.eq.s32 	%p27, %r9, 0;
	@%p27 bra 	$L__BB6_16;
	and.b32  	%r16, %r8, 7;
	setp.lt.u32 	%p28, %r9, 8;
	@%p28 bra 	$L__BB6_10;
	cvt.s64.s32 	%rd57, %r193;
	add.s64 	%rd58, %rd57, %rd4;
	shl.b64 	%rd59, %rd58, 2;
	add.s64 	%rd60, %rd2, %rd59;
	ld.global.f32 	%f219, [%rd60];
	add.f32 	%f220, %f312, %f219;
	ld.global.f32 	%f221, [%rd60+1024];
	add.f32 	%f222, %f220, %f221;
	ld.global.f32 	%f223, [%rd60+2048];
	add.f32 	%f224, %f222, %f223;
	ld.global.f32 	%f225, [%rd60+3072];
	add.f32 	%f226, %f224, %f225;
	ld.global.f32 	%f227, [%rd60+4096];
	add.f32 	%f228, %f226, %f227;
	ld.global.f32 	%f229, [%rd60+5120];
	add.f32 	%f230, %f228, %f229;
	ld.global.f32 	%f231, [%rd60+6144];
	add.f32 	%f232, %f230, %f231;
	ld.global.f32 	%f233, [%rd60+7168];
	add.f32 	%f312, %f232, %f233;
	add.s32 	%r193, %r193, 2048;
$L__BB6_10:
	setp.eq.s32 	%p29, %r16, 0;
	@%p29 bra 	$L__BB6_16;
	and.b32  	%r19, %r8, 3;
	setp.lt.u32 	%p30, %r16, 4;
	@%p30 bra 	$L__BB6_13;
	cvt.s64.s32 	%rd61, %r193;
	add.s64 	%rd62, %rd61, %rd4;
	shl.b64 	%rd63, %rd62, 2;
	add.s64 	%rd64, %rd2, %rd63;
	ld.global.f32 	%f235, [%rd64];
	add.f32 	%f236, %f312, %f235;
	ld.global.f32 	%f237, [%rd64+1024];
	add.f32 	%f238, %f236, %f237;
	ld.global.f32 	%f239, [%rd64+2048];
	add.f32 	%f240, %f238, %f239;
	ld.global.f32 	%f241, [%rd64+3072];
	add.f32 	%f312, %f240, %f241;
	add.s32 	%r193, %r193, 1024;
$L__BB6_13:
	setp.eq.s32 	%p31, %r19, 0;
	@%p31 bra 	$L__BB6_16;
	mul.wide.u32 	%rd65, %r2, 16384;
	add.s64 	%rd9, %rd2, %rd65;
	neg.s32 	%r196, %r19;
$L__BB6_15:
	.pragma "nounroll";
	mul.wide.s32 	%rd66, %r193, 4;
	add.s64 	%rd67, %rd9, %rd66;
	ld.global.f32 	%f242, [%rd67];
	add.f32 	%f312, %f312, %f242;
	add.s32 	%r193, %r193, 256;
	add.s32 	%r196, %r196, 1;
	setp.ne.s32 	%p32, %r196, 0;
	@%p32 bra 	$L__BB6_15;
$L__BB6_16:
	setp.lt.s32 	%p33, %r4, 256;
	@%p33 bra 	$L__BB6_21;
	// begin inline asm
	mov.u32 %r159, %laneid;
	// end inline asm
	mov.b32 	%r161, %f312;
	mov.b32 	%r162, 1;
	mov.b32 	%r183, 31;
	mov.b32 	%r184, -1;
	// begin inline asm
	shfl.sync.down.b32 %r160, %r161, %r162, %r183, %r184;
	// end inline asm
	setp.gt.s32 	%p49, %r159, 30;
	mov.b32 	%f277, %r160;
	add.f32 	%f278, %f312, %f277;
	selp.f32 	%f279, %f312, %f278, %p49;
	mov.b32 	%r166, %f279;
	mov.b32 	%r167, 2;
	// begin inline asm
	shfl.sync.down.b32 %r165, %r166, %r167, %r183, %r184;
	// end inline asm
	setp.gt.s32 	%p50, %r159, 29;
	mov.b32 	%f280, %r165;
	add.f32 	%f281, %f279, %f280;
	selp.f32 	%f282, %f279, %f281, %p50;
	mov.b32 	%r171, %f282;
	mov.b32 	%r172, 4;
	// begin inline asm
	shfl.sync.down.b32 %r170, %r171, %r172, %r183, %r184;
	// end inline asm
	setp.gt.s32 	%p51, %r159, 27;
	mov.b32 	%f283, %r170;
	add.f32 	%f284, %f282, %f283;
	selp.f32 	%f285, %f282, %f284, %p51;
	mov.b32 	%r176, %f285;
	mov.b32 	%r177, 8;
	// begin inline asm
	shfl.sync.down.b32 %r175, %r176, %r177, %r183, %r184;
	// end inline asm
	setp.gt.s32 	%p52, %r159, 23;
	mov.b32 	%f286, %r175;
	add.f32 	%f287, %f285, %f286;
	selp.f32 	%f288, %f285, %f287, %p52;
	mov.b32 	%r181, %f288;
	mov.b32 	%r182, 16;
	// begin inline asm
	shfl.sync.down.b32 %r180, %r181, %r182, %r183, %r184;
	// end inline asm
	setp.gt.s32 	%p53, %r159, 15;
	mov.b32 	%f289, %r180;
	add.f32 	%f16, %f288, %f289;
	selp.f32 	%f323, %f288, %f16, %p53;
	setp.ne.s32 	%p54, %r159, 0;
	@%p54 bra 	$L__BB6_19;
	shr.u32 	%r185, %r5, 3;
	and.b32  	%r186, %r185, 124;
	mov.u32 	%r187, _ZZN3cub18CUB_300001_SM_10006detail6reduce18DeviceReduceKernelINS2_10policy_hubIfyN4cuda3std3__44plusIfEEE10Policy1000EN6thrust24THRUST_300001_SM_1000_NS6detail15normal_iteratorINSD_10device_ptrIfEEEEyS9_fNS7_10__identityEEEvT0_PT3_T1_NS0_13GridEvenShareISN_EET2_T4_E12temp_storage;
	add.s32 	%r188, %r187, %r186;
	st.shared.f32 	[%r188+8], %f16;
$L__BB6_19:
	bar.sync 	0;
	setp.ne.s32 	%p55, %r5, 0;
	@%p55 bra 	$L__BB6_46;
	ld.shared.f32 	%f290, [_ZZN3cub18CUB_300001_SM_10006detail6reduce18DeviceReduceKernelINS2_10policy_hubIfyN4cuda3std3__44plusIfEEE10Policy1000EN6thrust24THRUST_300001_SM_1000_NS6detail15normal_iteratorINSD_10device_ptrIfEEEEyS9_fNS7_10__identityEEEvT0_PT3_T1_NS0_13GridEvenShareISN_EET2_T4_E12temp_storage+12];
	add.f32 	%f291, %f323, %f290;
	ld.shared.f32 	%f292, [_ZZN3cub18CUB_300001_SM_10006detail6reduce18DeviceReduceKernelINS2_10policy_hubIfyN4cuda3std3__44plusIfEEE10Policy1000EN6thrust24THRUST_300001_SM_1000_NS6detail15normal_iteratorINSD_10device_ptrIfEEEEyS9_fNS7_10__identityEEEvT0_PT3_T1_NS0_13GridEvenShareISN_EET2_T4_E12temp_storage+16];
	add.f32 	%f293, %f291, %f292;
	ld.shared.f32 	%f294, [_ZZN3cub18CUB_300001_SM_10006detail6reduce18DeviceReduceKernelINS2_10policy_hubIfyN4cuda3std3__44plusIfEEE10Policy1000EN6thrust24THRUST_300001_SM_1000_NS6detail15normal_iteratorINSD_10device_ptrIfEEEEyS9_fNS7_10__identityEEEvT0_PT3_T1_NS0_13GridEvenShareISN_EET2_T4_E12temp_storage+20];
	add.f32 	%f295, %f293, %f294;
	ld.shared.f32 	%f296, [_ZZN3cub18CUB_300001_SM_10006detail6reduce18DeviceReduceKernelINS2_10policy_hubIfyN4cuda3std3__44plusIfEEE10Policy1000EN6thrust24THRUST_300001_SM_1000_NS6detail15normal_iteratorINSD_10device_ptrIfEEEEyS9_fNS7_10__identityEEEvT0_PT3_T1_NS0_13GridEvenShareISN_EET2_T4_E12temp_storage+24];
	add.f32 	%f297, %f295, %f296;
	ld.shared.f32 	%f298, [_ZZN3cub18CUB_300001_SM_10006detail6reduce18DeviceReduceKernelINS2_10policy_hubIfyN4cuda3std3__44plusIfEEE10Policy1000EN6thrust24THRUST_300001_SM_1000_NS6detail15normal_iteratorINSD_10device_ptrIfEEEEyS9_fNS7_10__identityEEEvT0_PT3_T1_NS0_13GridEvenShareISN_EET2_T4_E12temp_storage+28];
	add.f32 	%f299, %f297, %f298;
	ld.shared.f32 	%f300, [_ZZN3cub18CUB_300001_SM_10006detail6reduce18DeviceReduceKernelINS2_10policy_hubIfyN4cuda3std3__44plusIfEEE10Policy1000EN6thrust24THRUST_300001_SM_1000_NS6detail15normal_iteratorINSD_10device_ptrIfEEEEyS9_fNS7_10__identityEEEvT0_PT3_T1_NS0_13GridEvenShareISN_EET2_T4_E12temp_storage+32];
	add.f32 	%f301, %f299, %f300;
	ld.shared.f32 	%f302, [_ZZN3cub18CUB_300001_SM_10006detail6reduce18DeviceReduceKernelINS2_10policy_hubIfyN4cuda3std3__44plusIfEEE10Policy1000EN6thrust24THRUST_300001_SM_1000_NS6detail15normal_iteratorINSD_10device_ptrIfEEEEyS9_fNS7_10__identityEEEvT0_PT3_T1_NS0_13GridEvenShareISN_EET2_T4_E12temp_storage+36];
	add.f32 	%f323, %f301, %f302;
	bra.uni 	$L__BB6_46;
$L__BB6_21:
	// begin inline asm
	mov.u32 %r121, %laneid;
	// end inline asm
	and.b32  	%r147, %r5, 992;
	add.s32 	%r148, %r147, 32;
	setp.gt.s32 	%p34, %r148, %r4;
	not.b32 	%r149, %r147;
	add.s32 	%r150, %r4, %r149;
	selp.b32 	%r145, %r150, 31, %p34;
	mov.b32 	%r123, %f312;
	mov.b32 	%r124, 1;
	mov.b32 	%r146, -1;
	// begin inline asm
	shfl.sync.down.b32 %r122, %r123, %r124, %r145, %r146;
	// end inline asm
	setp.lt.s32 	%p35, %r121, %r145;
	mov.b32 	%f243, %r122;
	add.f32 	%f244, %f312, %f243;
	selp.f32 	%f245, %f244, %f312, %p35;
	mov.b32 	%r128, %f245;
	mov.b32 	%r129, 2;
	// begin inline asm
	shfl.sync.down.b32 %r127, %r128, %r129, %r145, %r146;
	// end inline asm
	add.s32 	%r151, %r121, 2;
	setp.gt.s32 	%p36, %r151, %r145;
	mov.b32 	%f246, %r127;
	add.f32 	%f247, %f245, %f246;
	selp.f32 	%f248, %f245, %f247, %p36;
	mov.b32 	%r133, %f248;
	mov.b32 	%r134, 4;
	// begin inline asm
	shfl.sync.down.b32 %r132, %r133, %r134, %r145, %r146;
	// end inline asm
	add.s32 	%r152, %r121, 4;
	setp.gt.s32 	%p37, %r152, %r145;
	mov.b32 	%f249, %r132;
	add.f32 	%f250, %f248, %f249;
	selp.f32 	%f251, %f248, %f250, %p37;
	mov.b32 	%r138, %f251;
	mov.b32 	%r139, 8;
	// begin inline asm
	shfl.sync.down.b32 %r137, %r138, %r139, %r145, %r146;
	// end inline asm
	add.s32 	%r153, %r121, 8;
	setp.gt.s32 	%p38, %r153, %r145;
	mov.b32 	%f252, %r137;
	add.f32 	%f253, %f251, %f252;
	selp.f32 	%f254, %f251, %f253, %p38;
	mov.b32 	%r143, %f254;
	mov.b32 	%r144, 16;
	// begin inline asm
	shfl.sync.down.b32 %r142, %r143, %r144, %r145, %r146;
	// end inline asm
	add.s32 	%r154, %r121, 16;
	setp.gt.s32 	%p39, %r154, %r145;
	mov.b32 	%f255, %r142;
	add.f32 	%f256, %f254, %f255;
	selp.f32 	%f323, %f254, %f256, %p39;
	setp.ne.s32 	%p40, %r121, 0;
	@%p40 bra 	$L__BB6_23;
	shr.u32 	%r155, %r5, 3;
	and.b32  	%r156, %r155, 124;
	mov.u32 	%r157, _ZZN3cub18CUB_300001_SM_10006detail6reduce18DeviceReduceKernelINS2_10policy_hubIfyN4cuda3std3__44plusIfEEE10Policy1000EN6thrust24THRUST_300001_SM_1000_NS6detail15normal_iteratorINSD_10device_ptrIfEEEEyS9_fNS7_10__identityEEEvT0_PT3_T1_NS0_13GridEvenShareISN_EET2_T4_E12temp_storage;
	add.s32 	%r158, %r157, %r156;
	st.shared.f32 	[%r158+8], %f323;
$L__BB6_23:
	bar.sync 	0;
	setp.ne.s32 	%p41, %r5, 0;
	@%p41 bra 	$L__BB6_46;
	setp.gt.s32 	%p42, %r4, 32;
	ld.shared.f32 	%f257, [_ZZN3cub18CUB_300001_SM_10006detail6reduce18DeviceReduceKernelINS2_10policy_hubIfyN4cuda3std3__44plusIfEEE10Policy1000EN6thrust24THRUST_300001_SM_1000_NS6detail15normal_iteratorINSD_10device_ptrIfEEEEyS9_fNS7_10__identityEEEvT0_PT3_T1_NS0_13GridEvenShareISN_EET2_T4_E12temp_storage+12];
	add.f32 	%f258, %f323, %f257;
	selp.f32 	%f259, %f258, %f323, %p42;
	setp.gt.s32 	%p43, %r4, 64;
	ld.shared.f32 	%f260, [_ZZN3cub18CUB_300001_SM_10006detail6reduce18DeviceReduceKernelINS2_10policy_hubIfyN4cuda3std3__44plusIfEEE10Policy1000EN6thrust24THRUST_300001_SM_1000_NS6detail15normal_iteratorINSD_10device_ptrIfEEEEyS9_fNS7_10__identityEEEvT0_PT3_T1_NS0_13GridEvenShareISN_EET2_T4_E12temp_storage+16];
	add.f32 	%f261, %f260, %f259;
	selp.f32 	%f262, %f261, %f259, %p43;
	setp.gt.s32 	%p44, %r4, 96;
	ld.shared.f32 	%f263, [_ZZN3cub18CUB_300001_SM_10006detail6reduce18DeviceReduceKernelINS2_10policy_hubIfyN4cuda3std3__44plusIfEEE10Policy1000EN6thrust24THRUST_300001_SM_1000_NS6detail15normal_iteratorINSD_10device_ptrIfEEEEyS9_fNS7_10__identityEEEvT0_PT3_T1_NS0_13GridEvenShareISN_EET2_T4_E12temp_storage+20];
	add.f32 	%f264, %f263, %f262;
	selp.f32 	%f265, %f264, %f262, %p44;
	setp.gt.s32 	%p45, %r4, 128;
	ld.shared.f32 	%f266, [_ZZN3cub18CUB_300001_SM_10006detail6reduce18DeviceReduceKernelINS2_10policy_hubIfyN4cuda3std3__44plusIfEEE10Policy1000EN6thrust24THRUST_300001_SM_1000_NS6detail15normal_iteratorINSD_10device_ptrIfEEEEyS9_fNS7_10__identityEEEvT0_PT3_T1_NS0_13GridEvenShareISN_EET2_T4_E12temp_storage+24];
	add.f32 	%f267, %f266, %f265;
	selp.f32 	%f268, %f267, %f265, %p45;
	setp.gt.s32 	%p46, %r4, 160;
	ld.shared.f32 	%f269, [_ZZN3cub18CUB_300001_SM_10006detail6reduce18DeviceReduceKernelINS2_10policy_hubIfyN4cuda3std3__44plusIfEEE10Policy1000EN6thrust24THRUST_300001_SM_1000_NS6detail15normal_iteratorINSD_10device_ptrIfEEEEyS9_fNS7_10__identityEEEvT0_PT3_T1_NS0_13GridEvenShareISN_EET2_T4_E12temp_storage+28];
	add.f32 	%f270, %f269, %f268;
	selp.f32 	%f271, %f270, %f268, %p46;
	setp.gt.s32 	%p47, %r4, 192;
	ld.shared.f32 	%f272, [_ZZN3cub18CUB_300001_SM_10006detail6reduce18DeviceReduceKernelINS2_10policy_hubIfyN4cuda3std3__44plusIfEEE10Policy1000EN6thrust24THRUST_300001_SM_1000_NS6detail15normal_iteratorINSD_10device_ptrIfEEEEyS9_fNS7_10__identityEEEvT0_PT3_T1_NS0_13GridEvenShareISN_EET2_T4_E12temp_storage+32];
	add.f32 	%f273, %f272, %f271;
	selp.f32 	%f274, %f273, %f271, %p47;
	setp.gt.s32 	%p48, %r4, 224;
	ld.shared.f32 	%f275, [_ZZN3cub18CUB_300001_SM_10006detail6reduce18DeviceReduceKernelINS2_10policy_hubIfyN4cuda3std3__44plusIfEEE10Policy1000EN6thrust24THRUST_300001_SM_1000_NS6detail15normal_iteratorINSD_10device_ptrIfEEEEyS9_fNS7_10__identityEEEvT0_PT3_T1_NS0_13GridEvenShareISN_EET2_T4_E12temp_storage+36];
	add.f32 	%f276, %f275, %f274;
	selp.f32 	%f323, %f276, %f274, %p48;
	bra.uni 	$L__BB6_46;
$L__BB6_25:
	cvt.u32.u64 	%r52, %rd4;
	mov.u32 	%r27, %tid.x;
	add.s32 	%r53, %r27, %r52;
	mul.wide.u32 	%rd26, %r53, 4;
	add.s64 	%rd27, %rd2, %rd26;
	ld.global.f32 	%f41, [%rd27];
	ld.global.f32 	%f42, [%rd27+1024];
	ld.global.f32 	%f43, [%rd27+2048];
	ld.global.f32 	%f44, [%rd27+3072];
	ld.global.f32 	%f45, [%rd27+4096];
	ld.global.f32 	%f46, [%rd27+5120];
	ld.global.f32 	%f47, [%rd27+6144];
	ld.global.f32 	%f48, [%rd27+7168];
	ld.global.f32 	%f49, [%rd27+8192];
	ld.global.f32 	%f50, [%rd27+9216];
	ld.global.f32 	%f51, [%rd27+10240];
	ld.global.f32 	%f52, [%rd27+11264];
	ld.global.f32 	%f53, [%rd27+12288];
	ld.global.f32 	%f54, [%rd27+13312];
	ld.global.f32 	%f55, [%rd27+14336];
	ld.global.f32 	%f56, [%rd27+15360];
	add.f32 	%f57, %f41, %f42;
	add.f32 	%f58, %f43, %f44;
	add.f32 	%f59, %f45, %f46;
	add.f32 	%f60, %f47, %f48;
	add.f32 	%f61, %f49, %f50;
	add.f32 	%f62, %f51, %f52;
	add.f32 	%f63, %f53, %f54;
	add.f32 	%f64, %f55, %f56;
	add.f32 	%f65, %f57, %f58;
	add.f32 	%f66, %f59, %f60;
	add.f32 	%f67, %f61, %f62;
	add.f32 	%f68, %f63, %f64;
	add.f32 	%f69, %f65, %f66;
	add.f32 	%f70, %f67, %f68;
	add.f32 	%f322, %f69, %f70;
	setp.lt.u64 	%p2, %rd5, %rd3;
	@%p2 bra 	$L__BB6_42;
	cvt.u32.u64 	%r55, %rd3;
	cvt.u64.u32 	%rd28, %r27;
	add.s64 	%rd74, %rd4, %rd3;
	cvt.u32.u64 	%r28, %rd1;
	not.b32 	%r57, %r27;
	add.s32 	%r58, %r57, %r28;
	sub.s32 	%r59, %r58, %r55;
	sub.s32 	%r198, %r59, %r52;
	add.s64 	%rd29, %rd74, %rd28;
	shl.b64 	%rd30, %rd29, 2;
	add.s64 	%rd31, %rd30, %rd2;
	add.s64 	%rd73, %rd31, 8192;
	mov.b32 	%r199, 0;
	shl.b32 	%r60, %r1, 12;
	mov.u64 	%rd75, %rd4;
$L__BB6_27:
	cvt.s64.s32 	%rd15, %r60;
	add.s64 	%rd75, %rd75, %rd15;
	add.s64 	%rd32, %rd1, -4096;
	setp.gt.u64 	%p3, %rd75, %rd32;
	@%p3 bra 	$L__BB6_29;
	shl.b32 	%r61, %r1, 12;
	cvt.s64.s32 	%rd33, %r61;
	cvt.u64.u32 	%rd34, %r27;
	add.s64 	%rd35, %rd75, %rd34;
	shl.b64 	%rd36, %rd35, 2;
	add.s64 	%rd37, %rd2, %rd36;
	ld.global.f32 	%f71, [%rd37];
	ld.global.f32 	%f72, [%rd37+1024];
	ld.global.f32 	%f73, [%rd37+2048];
	ld.global.f32 	%f74, [%rd37+3072];
	ld.global.f32 	%f75, [%rd37+4096];
	ld.global.f32 	%f76, [%rd37+5120];
	ld.global.f32 	%f77, [%rd37+6144];
	ld.global.f32 	%f78, [%rd37+7168];
	ld.global.f32 	%f79, [%rd37+8192];
	ld.global.f32 	%f80, [%rd37+9216];
	ld.global.f32 	%f81, [%rd37+10240];
	ld.global.f32 	%f82, [%rd37+11264];
	ld.global.f32 	%f83, [%rd37+12288];
	ld.global.f32 	%f84, [%rd37+13312];
	ld.global.f32 	%f85, [%rd37+14336];
	ld.global.f32 	%f86, [%rd37+15360];
	add.f32 	%f87, %f322, %f71;
	add.f32 	%f88, %f72, %f73;
	add.f32 	%f89, %f74, %f75;
	add.f32 	%f90, %f76, %f77;
	add.f32 	%f91, %f78, %f79;
	add.f32 	%f92, %f80, %f81;
	add.f32 	%f93, %f82, %f83;
	add.f32 	%f94, %f84, %f85;
	add.f32 	%f95, %f87, %f88;
	add.f32 	%f96, %f89, %f90;
	add.f32 	%f97, %f91, %f92;
	add.f32 	%f98, %f93, %f94;
	add.f32 	%f99, %f95, %f96;
	add.f32 	%f100, %f97, %f98;
	add.f32 	%f101, %f99, %f100;
	add.f32 	%f322, %f101, %f86;
	sub.s64 	%rd38, %rd1, %rd75;
	setp.lt.u64 	%p4, %rd38, %rd33;
	add.s32 	%r199, %r199, 1;
	add.s64 	%rd74, %rd74, %rd33;
	sub.s32 	%r198, %r198, %r61;
	mul.wide.s32 	%rd39, %r61, 4;
	add.s64 	%rd73, %rd73, %rd39;
	@%p4 bra 	$L__BB6_42;
	bra.uni 	$L__BB6_27;
$L__BB6_29:
	setp.le.u64 	%p5, %rd1, %rd75;
	cvt.u32.u64 	%r62, %rd75;
	cvt.u32.u64 	%r63, %rd1;
	sub.s32 	%r64, %r63, %r62;
	setp.ge.s32 	%p6, %r27, %r64;
	or.pred  	%p7, %p5, %p6;
	@%p7 bra 	$L__BB6_42;
	cvt.u32.u64 	%r66, %rd15;
	cvt.u32.u64 	%r67, %rd4;
	not.b32 	%r68, %r27;
	add.s32 	%r69, %r68, %r28;
	add.s32 	%r70, %r66, %r67;
	sub.s32 	%r71, %r69, %r70;
	mul.lo.s32 	%r72, %r1, %r199;
	shl.b32 	%r73, %r72, 12;
	sub.s32 	%r74, %r71, %r73;
	shr.u32 	%r75, %r74, 8;
	add.s32 	%r34, %r75, 1;
	and.b32  	%r35, %r34, 15;
	setp.lt.u32 	%p8, %r74, 3840;
	mov.u32 	%r202, %r27;
	@%p8 bra 	$L__BB6_33;
	shr.u32 	%r76, %r198, 8;
	add.s32 	%r77, %r76, 1;
	and.b32  	%r78, %r77, 33554416;
	neg.s32 	%r200, %r78;
	mov.u32 	%r202, %r27;
$L__BB6_32:
	.pragma "nounroll";
	ld.global.f32 	%f103, [%rd73+-8192];
	add.f32 	%f104, %f322, %f103;
	ld.global.f32 	%f105, [%rd73+-7168];
	add.f32 	%f106, %f104, %f105;
	ld.global.f32 	%f107, [%rd73+-6144];
	add.f32 	%f108, %f106, %f107;
	ld.global.f32 	%f109, [%rd73+-5120];
	add.f32 	%f110, %f108, %f109;
	ld.global.f32 	%f111, [%rd73+-4096];
	add.f32 	%f112, %f110, %f111;
	ld.global.f32 	%f113, [%rd73+-3072];
	add.f32 	%f114, %f112, %f113;
	ld.global.f32 	%f115, [%rd73+-2048];
	add.f32 	%f116, %f114, %f115;
	ld.global.f32 	%f117, [%rd73+-1024];
	add.f32 	%f118, %f116, %f117;
	ld.global.f32 	%f119, [%rd73];
	add.f32 	%f120, %f118, %f119;
	ld.global.f32 	%f121, [%rd73+1024];
	add.f32 	%f122, %f120, %f121;
	ld.global.f32 	%f123, [%rd73+2048];
	add.f32 	%f124, %f122, %f123;
	ld.global.f32 	%f125, [%rd73+3072];
	add.f32 	%f126, %f124, %f125;
	ld.global.f32 	%f127, [%rd73+4096];
	add.f32 	%f128, %f126, %f127;
	ld.global.f32 	%f129, [%rd73+5120];
	add.f32 	%f130, %f128, %f129;
	ld.global.f32 	%f131, [%rd73+6144];
	add.f32 	%f132, %f130, %f131;
	ld.global.f32 	%f133, [%rd73+7168];
	add.f32 	%f322, %f132, %f133;
	add.s32 	%r202, %r202, 4096;
	add.s32 	%r200, %r200, 16;
	add.s64 	%rd73, %rd73, 16384;
	setp.ne.s32 	%p9, %r200, 0;
	@%p9 bra 	$L__BB6_32;
$L__BB6_33:
	setp.eq.s32 	%p10, %r35, 0;
	@%p10 bra 	$L__BB6_42;
	and.b32  	%r42, %r34, 7;
	setp.lt.u32 	%p11, %r35, 8;
	@%p11 bra 	$L__BB6_36;
	cvt.u64.u32 	%rd40, %r202;
	add.s64 	%rd41, %rd75, %rd40;
	shl.b64 	%rd42, %rd41, 2;
	add.s64 	%rd43, %rd2, %rd42;
	ld.global.f32 	%f135, [%rd43];
	add.f32 	%f136, %f322, %f135;
	ld.global.f32 	%f137, [%rd43+1024];
	add.f32 	%f138, %f136, %f137;
	ld.global.f32 	%f139, [%rd43+2048];
	add.f32 	%f140, %f138, %f139;
	ld.global.f32 	%f141, [%rd43+3072];
	add.f32 	%f142, %f140, %f141;
	ld.global.f32 	%f143, [%rd43+4096];
	add.f32 	%f144, %f142, %f143;
	ld.global.f32 	%f145, [%rd43+5120];
	add.f32 	%f146, %f144, %f145;
	ld.global.f32 	%f147, [%rd43+6144];
	add.f32 	%f148, %f146, %f147;
	ld.global.f32 	%f149, [%rd43+7168];
	add.f32 	%f322, %f148, %f149;
	add.s32 	%r202, %r202, 2048;
$L__BB6_36:
	setp.eq.s32 	%p12, %r42, 0;
	@%p12 bra 	$L__BB6_42;
	setp.lt.u32 	%p13, %r42, 4;
	@%p13 bra 	$L__BB6_39;
	cvt.u64.u32 	%rd44, %r202;
	add.s64 	%rd45, %rd75, %rd44;
	shl.b64 	%rd46, %rd45, 2;
	add.s64 	%rd47, %rd2, %rd46;
	ld.global.f32 	%f151, [%rd47];
	add.f32 	%f152, %f322, %f151;
	ld.global.f32 	%f153, [%rd47+1024];
	add.f32 	%f154, %f152, %f153;
	ld.global.f32 	%f155, [%rd47+2048];
	add.f32 	%f156, %f154, %f155;
	ld.global.f32 	%f157, [%rd47+3072];
	add.f32 	%f322, %f156, %f157;
	add.s32 	%r202, %r202, 1024;
$L__BB6_39:
	and.b32  	%r79, %r34, 3;
	setp.eq.s32 	%p14, %r79, 0;
	@%p14 bra 	$L__BB6_42;
	cvt.u64.u32 	%rd48, %r202;
	add.s64 	%rd49, %rd48, %rd74;
	shl.b64 	%rd50, %rd49, 2;
	add.s64 	%rd77, %rd2, %rd50;
	cvt.u16.u32 	%rs1, %r198;
	shr.u16 	%rs2, %rs1, 8;
	add.s16 	%rs3, %rs2, 1;
	cvt.u32.u16 	%r80, %rs3;
	and.b32  	%r81, %r80, 3;
	neg.s32 	%r205, %r81;
$L__BB6_41:
	.pragma "nounroll";
	ld.global.f32 	%f158, [%rd77];
	add.f32 	%f322, %f322, %f158;
	add.s64 	%rd77, %rd77, 1024;
	add.s32 	%r205, %r205, 1;
	setp.ne.s32 	%p15, %r205, 0;
	@%p15 bra 	$L__BB6_41;
$L__BB6_42:
	// begin inline asm
	mov.u32 %r82, %laneid;
	// end inline asm
	mov.b32 	%r84, %f322;
	mov.b32 	%r85, 1;
	mov.b32 	%r106, 31;
	mov.b32 	%r107, -1;
	// begin inline asm
	shfl.sync.down.b32 %r83, %r84, %r85, %r106, %r107;
	// end inline asm
	setp.gt.s32 	%p16, %r82, 30;
	mov.b32 	%f159, %r83;
	add.f32 	%f160, %f322, %f159;
	selp.f32 	%f161, %f322, %f160, %p16;
	mov.b32 	%r89, %f161;
	mov.b32 	%r90, 2;
	// begin inline asm
	shfl.sync.down.b32 %r88, %r89, %r90, %r106, %r107;
	// end inline asm
	setp.gt.s32 	%p17, %r82, 29;
	mov.b32 	%f162, %r88;
	add.f32 	%f163, %f161, %f162;
	selp.f32 	%f164, %f161, %f163, %p17;
	mov.b32 	%r94, %f164;
	mov.b32 	%r95, 4;
	// begin inline asm
	shfl.sync.down.b32 %r93, %r94, %r95, %r106, %r107;
	// end inline asm
	setp.gt.s32 	%p18, %r82, 27;
	mov.b32 	%f165, %r93;
	add.f32 	%f166, %f164, %f165;
	selp.f32 	%f167, %f164, %f166, %p18;
	mov.b32 	%r99, %f167;
	mov.b32 	%r100, 8;
	// begin inline asm
	shfl.sync.down.b32 %r98, %r99, %r100, %r106, %r107;
	// end inline asm
	setp.gt.s32 	%p19, %r82, 23;
	mov.b32 	%f168, %r98;
	add.f32 	%f169, %f167, %f168;
	selp.f32 	%f170, %f167, %f169, %p19;
	mov.b32 	%r104, %f170;
	mov.b32 	%r105, 16;
	// begin inline asm
	shfl.sync.down.b32 %r103, %r104, %r105, %r106, %r107;
	// end inline asm
	setp.gt.s32 	%p20, %r82, 15;
	mov.b32 	%f171, %r103;
	add.f32 	%f37, %f170, %f171;
	selp.f32 	%f323, %f170, %f37, %p20;
	setp.ne.s32 	%p21, %r82, 0;
	@%p21 bra 	$L__BB6_44;
	shr.u32 	%r108, %r27, 3;
	and.b32  	%r109, %r108, 124;
	mov.u32 	%r110, _ZZN3cub18CUB_300001_SM_10006detail6reduce18DeviceReduceKernelINS2_10policy_hubIfyN4cuda3std3__44plusIfEEE10Policy1000EN6thrust24THRUST_300001_SM_1000_NS6detail15normal_iteratorINSD_10device_ptrIfEEEEyS9_fNS7_10__identityEEEvT0_PT3_T1_NS0_13GridEvenShareISN_EET2_T4_E12temp_storage;
	add.s32 	%r111, %r110, %r109;
	st.shared.f32 	[%r111+8], %f37;
$L__BB6_44:
	bar.sync 	0;
	setp.ne.s32 	%p22, %r27, 0;
	@%p22 bra 	$L__BB6_46;
	ld.shared.f32 	%f172, [_ZZN3cub18CUB_300001_SM_10006detail6reduce18DeviceReduceKernelINS2_10policy_hubIfyN4cuda3std3__44plusIfEEE10Policy1000EN6thrust24THRUST_300001_SM_1000_NS6detail15normal_iteratorINSD_10device_ptrIfEEEEyS9_fNS7_10__identityEEEvT0_PT3_T1_NS0_13GridEvenShareISN_EET2_T4_E12temp_storage+12];
	add.f32 	%f173, %f323, %f172;
	ld.shared.f32 	%f174, [_ZZN3cub18CUB_300001_SM_10006detail6reduce18DeviceReduceKernelINS2_10policy_hubIfyN4cuda3std3__44plusIfEEE10Policy1000EN6thrust24THRUST_300001_SM_1000_NS6detail15normal_iteratorINSD_10device_ptrIfEEEEyS9_fNS7_10__identityEEEvT0_PT3_T1_NS0_13GridEvenShareISN_EET2_T4_E12temp_storage+16];
	add.f32 	%f175, %f173, %f174;
	ld.shared.f32 	%f176, [_ZZN3cub18CUB_300001_SM_10006detail6reduce18DeviceReduceKernelINS2_10policy_hubIfyN4cuda3std3__44plusIfEEE10Policy1000EN6thrust24THRUST_300001_SM_1000_NS6detail15normal_iteratorINSD_10device_ptrIfEEEEyS9_fNS7_10__identityEEEvT0_PT3_T1_NS0_13GridEvenShareISN_EET2_T4_E12temp_storage+20];
	add.f32 	%f177, %f175, %f176;
	ld.shared.f32 	%f178, [_ZZN3cub18CUB_300001_SM_10006detail6reduce18DeviceReduceKernelINS2_10policy_hubIfyN4cuda3std3__44plusIfEEE10Policy1000EN6thrust24THRUST_300001_SM_1000_NS6detail15normal_iteratorINSD_10device_ptrIfEEEEyS9_fNS7_10__identityEEEvT0_PT3_T1_NS0_13GridEvenShareISN_EET2_T4_E12temp_storage+24];
	add.f32 	%f179, %f177, %f178;
	ld.shared.f32 	%f180, [_ZZN3cub18CUB_300001_SM_10006detail6reduce18DeviceReduceKernelINS2_10policy_hubIfyN4cuda3std3__44plusIfEEE10Policy1000EN6thrust24THRUST_300001_SM_1000_NS6detail15normal_iteratorINSD_10device_ptrIfEEEEyS9_fNS7_10__identityEEEvT0_PT3_T1_NS0_13GridEvenShareISN_EET2_T4_E12temp_storage+28];
	add.f32 	%f181, %f179, %f180;
	ld.shared.f32 	%f182, [_ZZN3cub18CUB_300001_SM_10006detail6reduce18DeviceReduceKernelINS2_10policy_hubIfyN4cuda3std3__44plusIfEEE10Policy1000EN6thrust24THRUST_300001_SM_1000_NS6detail15normal_iteratorINSD_10device_ptrIfEEEEyS9_fNS7_10__identityEEEvT0_PT3_T1_NS0_13GridEvenShareISN_EET2_T4_E12temp_storage+32];
	add.f32 	%f183, %f181, %f182;
	ld.shared.f32 	%f184, [_ZZN3cub18CUB_300001_SM_10006detail6reduce18DeviceReduceKernelINS2_10policy_hubIfyN4cuda3std3__44plusIfEEE10Policy1000EN6thrust24THRUST_300001_SM_1000_NS6detail15normal_iteratorINSD_10device_ptrIfEEEEyS9_fNS7_10__identityEEEvT0_PT3_T1_NS0_13GridEvenShareISN_EET2_T4_E12temp_storage+36];
	add.f32 	%f323, %f183, %f184;
$L__BB6_46:
	mov.u32 	%r189, %tid.x;
	setp.ne.s32 	%p56, %r189, 0;
	@%p56 bra 	$L__BB6_48;
	ld.param.u64 	%rd71, [_ZN3cub18CUB_300001_SM_10006detail6reduce18DeviceReduceKernelINS2_10policy_hubIfyN4cuda3std3__44plusIfEEE10Policy1000EN6thrust24THRUST_300001_SM_1000_NS6detail15normal_iteratorINSD_10device_ptrIfEEEEyS9_fNS7_10__identityEEEvT0_PT3_T1_NS0_13GridEvenShareISN_EET2_T4__param_1];
	cvta.to.global.u64 	%rd68, %rd71;
	mul.wide.u32 	%rd69, %r2, 4;
	add.s64 	%rd70, %rd68, %rd69;
	st.global.f32 	[%rd70], %f323;
$L__BB6_48:
	ret;

}
	// .globl	_ZN3cub18CUB_300001_SM_10006detail6reduce28DeviceReduceSingleTileKernelINS2_10policy_hubIfyN4cuda3std3__44plusIfEEE10Policy1000EPfSC_iS9_ffNS7_10__identityEEEvT0_T1_T2_T3_T4_T6_
.visible .entry _ZN3cub18CUB_300001_SM_10006detail6reduce28DeviceReduceSingleTileKernelINS2_10policy_hubIfyN4cuda3std3__44plusIfEEE10Policy1000EPfSC_iS9_ffNS7_10__identityEEEvT0_T1_T2_T3_T4_T6_(
	.param .u64 .ptr .align 1 _ZN3cub18CUB_300001_SM_10006detail6reduce28DeviceReduceSingleTileKernelINS2_10policy_hubIfyN4cuda3std3__44plusIfEEE10Policy1000EPfSC_iS9_ffNS7_10__identityEEEvT0_T1_T2_T3_T4_T6__param_0,
	.param .u64 .ptr .align 1 _ZN3cub18CUB_300001_SM_10006detail6reduce28DeviceReduceSingleTileKernelINS2_10policy_hubIfyN4cuda3std3__44plusIfEEE10Policy1000EPfSC_iS9_ffNS7_10__identityEEEvT0_T1_T2_T3_T4_T6__param_1,
	.param .u32 _ZN3cub18CUB_300001_SM_10006detail6reduce28DeviceReduceSingleTileKernelINS2_10policy_hubIfyN4cuda3std3__44plusIfEEE10Policy1000EPfSC_iS9_ffNS7_10__identityEEEvT0_T1_T2_T3_T4_T6__param_2,
	.param .align 1 .b8 _ZN3cub18CUB_300001_SM_10006detail6reduce28DeviceReduceSingleTileKernelINS2_10policy_hubIfyN4cuda3std3__44plusIfEEE10Policy1000EPfSC_iS9_ffNS7_10__identityEEEvT0_T1_T2_T3_T4_T6__param_3[1],
	.param .f32 _ZN3cub18CUB_300001_SM_10006detail6reduce28DeviceReduceSingleTileKernelINS2_10policy_hubIfyN4cuda3std3__44plusIfEEE10Policy1000EPfSC_iS9_ffNS7_10__identityEEEvT0_T1_T2_T3_T4_T6__param_4,
	.param .align 1 .b8 _ZN3cub18CUB_300001_SM_10006detail6reduce28DeviceReduceSingleTileKernelINS2_10policy_hubIfyN4cuda3std3__44plusIfEEE10Policy1000EPfSC_iS9_ffNS7_10__identityEEEvT0_T1_T2_T3_T4_T6__param_5[1]
)
.maxntid 256
.minnctapersm 1
{
	.reg .pred 	%p<97>;
	.reg .b32 	%r<407>;
	.reg .b32 	%f<419>;
	.reg .b64 	%rd<125>;
	// demoted variable
	.shared .align 4 .b8 _ZZN3cub18CUB_300001_SM_10006detail6reduce28DeviceReduceSingleTileKernelINS2_10policy_hubIfyN4cuda3std3__44plusIfEEE10Policy1000EPfSC_iS9_ffNS7_10__identityEEEvT0_T1_T2_T3_T4_T6_E12temp_storage[44];
	ld.param.u64 	%rd16, [_ZN3cub18CUB_300001_SM_10006detail6reduce28DeviceReduceSingleTileKernelINS2_10policy_hubIfyN4cuda3std3__44plusIfEEE10Policy1000EPfSC_iS9_ffNS7_10__identityEEEvT0_T1_T2_T3_T4_T6__param_0];
	ld.param.u64 	%rd17, [_ZN3cub18CUB_300001_SM_10006detail6reduce28DeviceReduceSingleTileKernelINS2_10policy_hubIfyN4cuda3std3__44plusIfEEE10Policy1000EPfSC_iS9_ffNS7_10__identityEEEvT0_T1_T2_T3_T4_T6__param_1];
	ld.param.u32 	%r67, [_ZN3cub18CUB_300001_SM_10006detail6reduce28DeviceReduceSingleTileKernelINS2_10policy_hubIfyN4cuda3std3__44plusIfEEE10Policy1000EPfSC_iS9_ffNS7_10__identityEEEvT0_T1_T2_T3_T4_T6__param_2];
	ld.param.f32 	%f58, [_ZN3cub18CUB_300001_SM_10006detail6reduce28DeviceReduceSingleTileKernelINS2_10policy_hubIfyN4cuda3std3__44plusIfEEE10Policy1000EPfSC_iS9_ffNS7_10__identityEEEvT0_T1_T2_T3_T4_T6__param_4];
	cvta.to.global.u64 	%rd1, %rd17;
	setp.ne.s32 	%p1, %r67, 0;
	@%p1 bra 	$L__BB7_3;
	mov.u32 	%r380, %tid.x;
	setp.ne.s32 	%p96, %r380, 0;
	@%p96 bra 	$L__BB7_74;
	st.global.f32 	[%rd1], %f58;
	bra.uni 	$L__BB7_74;
$L__BB7_3:
	and.b64  	%rd18, %rd16, 15;
	setp.ne.s64 	%p2, %rd18, 0;
	@%p2 bra 	$L__BB7_38;
	setp.gt.s32 	%p49, %r67, 4095;
	@%p49 bra 	$L__BB7_22;
	mov.u32 	%r1, %tid.x;
	setp.ge.s32 	%p66, %r1, %r67;
	mov.f32 	%f397, 0f00000000;
	mov.u32 	%r384, %r1;
	@%p66 bra 	$L__BB7_7;
	mul.wide.u32 	%rd113, %r1, 4;
	add.s64 	%rd112, %rd16, %rd113;
	// begin inline asm
	ld.global.nc.u32 %r300, [%rd112];
	// end inline asm
	mov.b32 	%f397, %r300;
	add.s32 	%r384, %r1, 256;
$L__BB7_7:
	setp.ge.s32 	%p67, %r384, %r67;
	@%p67 bra 	$L__BB7_13;
	not.b32 	%r301, %r384;
	add.s32 	%r4, %r67, %r301;
	and.b32  	%r302, %r4, 768;
	setp.eq.s32 	%p68, %r302, 768;
	@%p68 bra 	$L__BB7_11;
	mul.wide.u32 	%rd114, %r384, 4;
	add.s64 	%rd121, %rd16, %rd114;
	shr.u32 	%r303, %r4, 8;
	add.s32 	%r304, %r303, 1;
	and.b32  	%r305, %r304, 3;
	neg.s32 	%r382, %r305;
$L__BB7_10:
	.pragma "nounroll";
	// begin inline asm
	ld.global.nc.u32 %r306, [%rd121];
	// end inline asm
	mov.b32 	%f323, %r306;
	add.f32 	%f397, %f397, %f323;
	add.s32 	%r384, %r384, 256;
	add.s64 	%rd121, %rd121, 1024;
	add.s32 	%r382, %r382, 1;
	setp.ne.s32 	%p69, %r382, 0;
	@%p69 bra 	$L__BB7_10;
$L__BB7_11:
	setp.lt.u32 	%p70, %r4, 768;
	@%p70 bra 	$L__BB7_13;
$L__BB7_12:
	mul.wide.s32 	%rd120, %r384, 4;
	add.s64 	%rd116, %rd16, %rd120;
	// begin inline asm
	ld.global.nc.u32 %r307, [%rd116];
	// end inline asm
	mov.b32 	%f324, %r307;
	add.f32 	%f325, %f397, %f324;
	add.s64 	%rd117, %rd116, 1024;
	// begin inline asm
	ld.global.nc.u32 %r308, [%rd117];
	// end inline asm
	mov.b32 	%f326, %r308;
	add.f32 	%f327, %f325, %f326;
	add.s64 	%rd118, %rd116, 2048;
	// begin inline asm
	ld.global.nc.u32 %r309, [%rd118];
	// end inline asm
	mov.b32 	%f328, %r309;
	add.f32 	%f329, %f327, %f328;
	add.s64 	%rd119, %rd116, 3072;
	// begin inline asm
	ld.global.nc.u32 %r310, [%rd119];
	// end inline asm
	mov.b32 	%f330, %r310;
	add.f32 	%f397, %f329, %f330;
	add.s32 	%r384, %r384, 1024;
	setp.lt.s32 	%p71, %r384, %r67;
	@%p71 bra 	$L__BB7_12;
$L__BB7_13:
	setp.lt.s32 	%p72, %r67, 256;
	@%p72 bra 	$L__BB7_18;
	// begin inline asm
	mov.u32 %r349, %laneid;
	// end inline asm
	mov.b32 	%r351, %f397;
	mov.b32 	%r352, 1;
	mov.b32 	%r373, 31;
	mov.b32 	%r374, -1;
	// begin inline asm
	shfl.sync.down.b32 %r350, %r351, %r352, %r373, %r374;
	// end inline asm
	setp.gt.s32 	%p88, %r349, 30;
	mov.b32 	%f365, %r350;
	add.f32 	%f366, %f397, %f365;
	selp.f32 	%f367, %f397, %f366, %p88;
	mov.b32 	%r356, %f367;
	mov.b32 	%r357, 2;
	// begin inline asm
	shfl.sync.down.b32 %r355, %r356, %r357, %r373, %r374;
	// end inline asm
	setp.gt.s32 	%p89, %r349, 29;
	mov.b32 	%f368, %r355;
	add.f32 	%f369, %f367, %f368;
	selp.f32 	%f370, %f367, %f369, %p89;
	mov.b32 	%r361, %f370;
	mov.b32 	%r362, 4;
	// begin inline asm
	shfl.sync.down.b32 %r360, %r361, %r362, %r373, %r374;
	// end inline asm
	setp.gt.s32 	%p90, %r349, 27;
	mov.b32 	%f371, %r360;
	add.f32 	%f372, %f370, %f371;
	selp.f32 	%f373, %f370, %f372, %p90;
	mov.b32 	%r366, %f373;
	mov.b32 	%r367, 8;
	// begin inline asm
	shfl.sync.down.b32 %r365, %r366, %r367, %r373, %r374;
	// end inline asm
	setp.gt.s32 	%p91, %r349, 23;
	mov.b32 	%f374, %r365;
	add.f32 	%f375, %f373, %f374;
	selp.f32 	%f376, %f373, %f375, %p91;
	mov.b32 	%r371, %f376;
	mov.b32 	%r372, 16;
	// begin inline asm
	shfl.sync.down.b32 %r370, %r371, %r372, %r373, %r374;
	// end inline asm
	setp.gt.s32 	%p92, %r349, 15;
	mov.b32 	%f377, %r370;
	add.f32 	%f10, %f376, %f377;
	selp.f32 	%f418, %f376, %f10, %p92;
	setp.ne.s32 	%p93, %r349, 0;
	@%p93 bra 	$L__BB7_16;
	shr.u32 	%r375, %r1, 3;
	and.b32  	%r376, %r375, 124;
	mov.u32 	%r377, _ZZN3cub18CUB_300001_SM_10006detail6reduce28DeviceReduceSingleTileKernelINS2_10policy_hubIfyN4cuda3std3__44plusIfEEE10Policy1000EPfSC_iS9_ffNS7_10__identityEEEvT0_T1_T2_T3_T4_T6_E12temp_storage;
	add.s32 	%r378, %r377, %r376;
	st.shared.f32 	[%r378+8], %f10;
$L__BB7_16:
	bar.sync 	0;
	setp.ne.s32 	%p94, %r1, 0;
	@%p94 bra 	$L__BB7_72;
	ld.shared.f32 	%f378, [_ZZN3cub18CUB_300001_SM_10006detail6reduce28DeviceReduceSingleTileKernelINS2_10policy_hubIfyN4cuda3std3__44plusIfEEE10Policy1000EPfSC_iS9_ffNS7_10__identityEEEvT0_T1_T2_T3_T4_T6_E12temp_storage+12];
	add.f32 	%f379, %f418, %f378;
	ld.shared.f32 	%f380, [_ZZN3cub18CUB_300001_SM_10006detail6reduce28DeviceReduceSingleTileKernelINS2_10policy_hubIfyN4cuda3std3__44plusIfEEE10Policy1000EPfSC_iS9_ffNS7_10__identityEEEvT0_T1_T2_T3_T4_T6_E12temp_storage+16];
	add.f32 	%f381, %f379, %f380;
	ld.shared.f32 	%f382, [_ZZN3cub18CUB_300001_SM_10006detail6reduce28DeviceReduceSingleTileKernelINS2_10policy_hubIfyN4cuda3std3__44plusIfEEE10Policy1000EPfSC_iS9_ffNS7_10__identityEEEvT0_T1_T2_T3_T4_T6_E12temp_storage+20];
	add.f32 	%f383, %f381, %f382;
	ld.shared.f32 	%f384, [_ZZN3cub18CUB_300001_SM_10006detail6reduce28DeviceReduceSingleTileKernelINS2_10policy_hubIfyN4cuda3std3__44plusIfEEE10Policy1000EPfSC_iS9_ffNS7_10__identityEEEvT0_T1_T2_T3_T4_T6_E12temp_storage+24];
	add.f32 	%f385, %f383, %f384;
	ld.shared.f32 	%f386, [_ZZN3cub18CUB_300001_SM_10006detail6reduce28DeviceReduceSingleTileKernelINS2_10policy_hubIfyN4cuda3std3__44plusIfEEE10Policy1000EPfSC_iS9_ffNS7_10__identityEEEvT0_T1_T2_T3_T4_T6_E12temp_storage+28];
	add.f32 	%f387, %f385, %f386;
	ld.shared.f32 	%f388, [_ZZN3cub18CUB_300001_SM_10006detail6reduce28DeviceReduceSingleTileKernelINS2_10policy_hubIfyN4cuda3std3__44plusIfEEE10Policy1000EPfSC_iS9_ffNS7_10__identityEEEvT0_T1_T2_T3_T4_T6_E12temp_storage+32];
	add.f32 	%f389, %f387, %f388;
	ld.shared.f32 	%f390, [_ZZN3cub18CUB_300001_SM_10006detail6reduce28DeviceReduceSingleTileKernelINS2_10policy_hubIfyN4cuda3std3__44plusIfEEE10Policy1000EPfSC_iS9_ffNS7_10__identityEEEvT0_T1_T2_T3_T4_T6_E12temp_storage+36];
	add.f32 	%f418, %f389, %f390;
	bra.uni 	$L__BB7_72;
$L__BB7_18:
	// begin inline asm
	mov.u32 %r311, %laneid;
	// end inline asm
	and.b32  	%r337, %r1, 992;
	add.s32 	%r338, %r337, 32;
	setp.gt.s32 	%p73, %r338, %r67;
	not.b32 	%r339, %r337;
	add.s32 	%r340, %r67, %r339;
	selp.b32 	%r335, %r340, 31, %p73;
	mov.b32 	%r313, %f397;
	mov.b32 	%r314, 1;
	mov.b32 	%r336, -1;
	// begin inline asm
	shfl.sync.down.b32 %r312, %r313, %r314, %r335, %r336;
	// end inline asm
	setp.lt.s32 	%p74, %r311, %r335;
	mov.b32 	%f331, %r312;
	add.f32 	%f332, %f397, %f331;
	selp.f32 	%f333, %f332, %f397, %p74;
	mov.b32 	%r318, %f333;
	mov.b32 	%r319, 2;
	// begin inline asm
	shfl.sync.down.b32 %r317, %r318, %r319, %r335, %r336;
	// end inline asm
	add.s32 	%r341, %r311, 2;
	setp.gt.s32 	%p75, %r341, %r335;
	mov.b32 	%f334, %r317;
	add.f32 	%f335, %f333, %f334;
	selp.f32 	%f336, %f333, %f335, %p75;
	mov.b32 	%r323, %f336;
	mov.b32 	%r324, 4;
	// begin inline asm
	shfl.sync.down.b32 %r322, %r323, %r324, %r335, %r336;
	// end inline asm
	add.s32 	%r342, %r311, 4;
	setp.gt.s32 	%p76, %r342, %r335;
	mov.b32 	%f337, %r322;
	add.f32 	%f338, %f336, %f337;
	selp.f32 	%f339, %f336, %f338, %p76;
	mov.b32 	%r328, %f339;
	mov.b32 	%r329, 8;
	// begin inline asm
	shfl.sync.down.b32 %r327, %r328, %r329, %r335, %r336;
	// end inline asm
	add.s32 	%r343, %r311, 8;
	setp.gt.s32 	%p77, %r343, %r335;
	mov.b32 	%f340, %r327;
	add.f32 	%f341, %f339, %f340;
	selp.f32 	%f342, %f339, %f341, %p77;
	mov.b32 	%r333, %f342;
	mov.b32 	%r334, 16;
	// begin inline asm
	shfl.sync.down.b32 %r332, %r333, %r334, %r335, %r336;
	// end inline asm
	add.s32 	%r344, %r311, 16;
	setp.gt.s32 	%p78, %r344, %r335;
	mov.b32 	%f343, %r332;
	add.f32 	%f344, %f342, %f343;
	selp.f32 	%f418, %f342, %f344, %p78;
	setp.ne.s32 	%p79, %r311, 0;
	@%p79 bra 	$L__BB7_20;
	shr.u32 	%r345, %r1, 3;
	and.b32  	%r346, %r345, 124;
	mov.u32 	%r347, _ZZN3cub18CUB_300001_SM_10006detail6reduce28DeviceReduceSingleTileKernelINS2_10policy_hubIfyN4cuda3std3__44plusIfEEE10Policy1000EPfSC_iS9_ffNS7_10__identityEEEvT0_T1_T2_T3_T4_T6_E12temp_storage;
	add.s32 	%r348, %r347, %r346;
	st.shared.f32 	[%r348+8], %f418;
$L__BB7_20:
	bar.sync 	0;
	setp.ne.s32 	%p80, %r1, 0;
	@%p80 bra 	$L__BB7_72;
	setp.gt.s32 	%p81, %r67, 32;
	ld.shared.f32 	%f345, [_ZZN3cub18CUB_300001_SM_10006detail6reduce28DeviceReduceSingleTileKernelINS2_10policy_hubIfyN4cuda3std3__44plusIfEEE10Policy1000EPfSC_iS9_ffNS7_10__identityEEEvT0_T1_T2_T3_T4_T6_E12temp_storage+12];
	add.f32 	%f346, %f418, %f345;
	selp.f32 	%f347, %f346, %f418, %p81;
	setp.gt.s32 	%p82, %r67, 64;
	ld.shared.f32 	%f348, [_ZZN3cub18CUB_300001_SM_10006detail6reduce28DeviceReduceSingleTileKernelINS2_10policy_hubIfyN4cuda3std3__44plusIfEEE10Policy1000EPfSC_iS9_ffNS7_10__identityEEEvT0_T1_T2_T3_T4_T6_E12temp_storage+16];
	add.f32 	%f349, %f348, %f347;
	selp.f32 	%f350, %f349, %f347, %p82;
	setp.gt.s32 	%p83, %r67, 96;
	ld.shared.f32 	%f351, [_ZZN3cub18CUB_300001_SM_10006detail6reduce28DeviceReduceSingleTileKernelINS2_10policy_hubIfyN4cuda3std3__44plusIfEEE10Policy1000EPfSC_iS9_ffNS7_10__identityEEEvT0_T1_T2_T3_T4_T6_E12temp_storage+20];
	add.f32 	%f352, %f351, %f350;
	selp.f32 	%f353, %f352, %f350, %p83;
	setp.gt.s32 	%p84, %r67, 128;
	ld.shared.f32 	%f354, [_ZZN3cub18CUB_300001_SM_10006detail6reduce28DeviceReduceSingleTileKernelINS2_10policy_hubIfyN4cuda3std3__44plusIfEEE10Policy1000EPfSC_iS9_ffNS7_10__identityEEEvT0_T1_T2_T3_T4_T6_E12temp_storage+24];
	add.f32 	%f355, %f354, %f353;
	selp.f32 	%f356, %f355, %f353, %p84;
	setp.gt.s32 	%p85, %r67, 160;
	ld.shared.f32 	%f357, [_ZZN3cub18CUB_300001_SM_10006detail6reduce28DeviceReduceSingleTileKernelINS2_10policy_hubIfyN4cuda3std3__44plusIfEEE10Policy1000EPfSC_iS9_ffNS7_10__identityEEEvT0_T1_T2_T3_T4_T6_E12temp_storage+28];
	add.f32 	%f358, %f357, %f356;
	selp.f32 	%f359, %f358, %f356, %p85;
	setp.gt.s32 	%p86, %r67, 192;
	ld.shared.f32 	%f360, [_ZZN3cub18CUB_300001_SM_10006detail6reduce28DeviceReduceSingleTileKernelINS2_10policy_hubIfyN4cuda3std3__44plusIfEEE10Policy1000EPfSC_iS9_ffNS7_10__identityEEEvT0_T1_T2_T3_T4_T6_E12temp_storage+32];
	add.f32 	%f361, %f360, %f359;
	selp.f32 	%f362, %f361, %f359, %p86;
	setp.gt.s32 	%p87, %r67, 224;
	ld.shared.f32 	%f363, [_ZZN3cub18CUB_300001_SM_10006detail6reduce28DeviceReduceSingleTileKernelINS2_10policy_hubIfyN4cuda3std3__44plusIfEEE10Policy1000EPfSC_iS9_ffNS7_10__identityEEEvT0_T1_T2_T3_T4_T6_E12temp_storage+36];
	add.f32 	%f364, %f363, %f362;
	selp.f32 	%f418, %f364, %f362, %p87;
	bra.uni 	$L__BB7_72;
$L__BB7_22:
	mov.u32 	%r13, %tid.x;
	shl.b32 	%r224, %r13, 2;
	mul.wide.u32 	%rd86, %r224, 4;
	add.s64 	%rd76, %rd16, %rd86;
	// begin inline asm
	ld.global.nc.v2.u64 {%rd74, %rd75}, [%rd76];
	// end inline asm
	mov.b64 	{%r225, %r226}, %rd75;
	mov.b64 	{%r227, %r228}, %rd74;
	mov.b32 	%f225, %r228;
	mov.b32 	%f226, %r227;
	mov.b32 	%f227, %r226;
	mov.b32 	%f228, %r225;
	add.s64 	%rd79, %rd76, 4096;
	// begin inline asm
	ld.global.nc.v2.u64 {%rd77, %rd78}, [%rd79];
	// end inline asm
	mov.b64 	{%r229, %r230}, %rd78;
	mov.b64 	{%r231, %r232}, %rd77;
	mov.b32 	%f229, %r232;
	mov.b32 	%f230, %r231;
	mov.b32 	%f231, %r230;
	mov.b32 	%f232, %r229;
	add.s64 	%rd82, %rd76, 8192;
	// begin inline asm
	ld.global.nc.v2.u64 {%rd80, %rd81}, [%rd82];
	// end inline asm
	mov.b64 	{%r233, %r234}, %rd81;
	mov.b64 	{%r235, %r236}, %rd80;
	mov.b32 	%f233, %r236;
	mov.b32 	%f234, %r235;
	mov.b32 	%f235, %r234;
	mov.b32 	%f236, %r233;
	add.s64 	%rd85, %rd76, 12288;
	// begin inline asm
	ld.global.nc.v2.u64 {%rd83, %rd84}, [%rd85];
	// end inline asm
	mov.b64 	{%r237, %r238}, %rd84;
	mov.b64 	{%r239, %r240}, %rd83;
	mov.b32 	%f237, %r240;
	mov.b32 	%f238, %r239;
	mov.b32 	%f239, %r238;
	mov.b32 	%f240, %r237;
	add.f32 	%f241, %f226, %f225;
	add.f32 	%f242, %f228, %f227;
	add.f32 	%f243, %f230, %f229;
	add.f32 	%f244, %f232, %f231;
	add.f32 	%f245, %f234, %f233;
	add.f32 	%f246, %f236, %f235;
	add.f32 	%f247, %f238, %f237;
	add.f32 	%f248, %f240, %f239;
	add.f32 	%f249, %f241, %f242;
	add.f32 	%f250, %f243, %f244;
	add.f32 	%f251, %f245, %f246;
	add.f32 	%f252, %f247, %f248;
	add.f32 	%f253, %f249, %f250;
	add.f32 	%f254, %f251, %f252;
	add.f32 	%f404, %f253, %f254;
	setp.lt.u32 	%p50, %r67, 8192;
	mov.b32 	%r387, 4096;
	@%p50 bra 	$L__BB7_26;
	add.s32 	%r14, %r67, -4096;
	mov.b32 	%r387, 4096;
$L__BB7_24:
	mul.wide.s32 	%rd99, %r387, 4;
	add.s64 	%rd89, %rd76, %rd99;
	// begin inline asm
	ld.global.nc.v2.u64 {%rd87, %rd88}, [%rd89];
	// end inline asm
	mov.b64 	{%r242, %r243}, %rd88;
	mov.b64 	{%r244, %r245}, %rd87;
	mov.b32 	%f255, %r245;
	mov.b32 	%f256, %r244;
	mov.b32 	%f257, %r243;
	mov.b32 	%f258, %r242;
	add.s64 	%rd92, %rd89, 4096;
	// begin inline asm
	ld.global.nc.v2.u64 {%rd90, %rd91}, [%rd92];
	// end inline asm
	mov.b64 	{%r246, %r247}, %rd91;
	mov.b64 	{%r248, %r249}, %rd90;
	mov.b32 	%f259, %r249;
	mov.b32 	%f260, %r248;
	mov.b32 	%f261, %r247;
	mov.b32 	%f262, %r246;
	add.s64 	%rd95, %rd89, 8192;
	// begin inline asm
	ld.global.nc.v2.u64 {%rd93, %rd94}, [%rd95];
	// end inline asm
	mov.b64 	{%r250, %r251}, %rd94;
	mov.b64 	{%r252, %r253}, %rd93;
	mov.b32 	%f263, %r253;
	mov.b32 	%f264, %r252;
	mov.b32 	%f265, %r251;
	mov.b32 	%f266, %r250;
	add.s64 	%rd98, %rd89, 12288;
	// begin inline asm
	ld.global.nc.v2.u64 {%rd96, %rd97}, [%rd98];
	// end inline asm
	mov.b64 	{%r254, %r255}, %rd97;
	mov.b64 	{%r256, %r257}, %rd96;
	mov.b32 	%f267, %r257;
	mov.b32 	%f268, %r256;
	mov.b32 	%f269, %r255;
	mov.b32 	%f270, %r254;
	add.f32 	%f271, %f404, %f256;
	add.f32 	%f272, %f255, %f258;
	add.f32 	%f273, %f257, %f260;
	add.f32 	%f274, %f259, %f262;
	add.f32 	%f275, %f261, %f264;
	add.f32 	%f276, %f263, %f266;
	add.f32 	%f277, %f265, %f268;
	add.f32 	%f278, %f267, %f270;
	add.f32 	%f279, %f271, %f272;
	add.f32 	%f280, %f273, %f274;
	add.f32 	%f281, %f275, %f276;
	add.f32 	%f282, %f277, %f278;
	add.f32 	%f283, %f279, %f280;
	add.f32 	%f284, %f281, %f282;
	add.f32 	%f285, %f283, %f284;
	add.f32 	%f404, %f285, %f269;
	sub.s32 	%r258, %r67, %r387;
	setp.lt.s32 	%p51, %r258, 4096;
	@%p51 bra 	$L__BB7_34;
	add.s32 	%r387, %r387, 4096;
	setp.le.s32 	%p52, %r387, %r14;
	@%p52 bra 	$L__BB7_24;
$L__BB7_26:
	setp.le.s32 	%p53, %r67, %r387;
	@%p53 bra 	$L__BB7_34;
	sub.s32 	%r18, %r67, %r387;
	setp.ge.s32 	%p54, %r13, %r18;
	@%p54 bra 	$L__BB7_34;
	not.b32 	%r259, %r13;
	add.s32 	%r260, %r67, %r259;
	sub.s32 	%r19, %r260, %r387;
	and.b32  	%r261, %r19, 768;
	setp.eq.s32 	%p55, %r261, 768;
	mov.u32 	%r391, %r13;
	@%p55 bra 	$L__BB7_31;
	add.s32 	%r389, %r13, %r387;
	shr.u32 	%r262, %r19, 8;
	add.s32 	%r263, %r262, 1;
	and.b32  	%r264, %r263, 3;
	neg.s32 	%r388, %r264;
	mov.u32 	%r391, %r13;
$L__BB7_30:
	.pragma "nounroll";
	mul.wide.u32 	%rd101, %r389, 4;
	add.s64 	%rd100, %rd16, %rd101;
	// begin inline asm
	ld.global.nc.u32 %r265, [%rd100];
	// end inline asm
	mov.b32 	%f287, %r265;
	add.f32 	%f404, %f404, %f287;
	add.s32 	%r391, %r391, 256;
	add.s32 	%r389, %r389, 256;
	add.s32 	%r388, %r388, 1;
	setp.ne.s32 	%p56, %r388, 0;
	@%p56 bra 	$L__BB7_30;
$L__BB7_31:
	setp.lt.u32 	%p57, %r19, 768;
	@%p57 bra 	$L__BB7_34;
	cvt.u64.u32 	%rd102, %r391;
	cvt.u64.u32 	%rd103, %r387;
	add.s64 	%rd104, %rd102, %rd103;
	shl.b64 	%rd105, %rd104, 2;
	add.s64 	%rd106, %rd105, %rd16;
	add.s64 	%rd122, %rd106, 2048;
	add.s32 	%r392, %r391, %r387;
$L__BB7_33:
	mul.wide.u32 	%rd111, %r392, 4;
	add.s64 	%rd107, %rd16, %rd111;
	// begin inline asm
	ld.global.nc.u32 %r266, [%rd107];
	// end inline asm
	mov.b32 	%f288, %r266;
	add.f32 	%f289, %f404, %f288;
	add.s64 	%rd108, %rd122, -1024;
	// begin inline asm
	ld.global.nc.u32 %r267, [%rd108];
	// end inline asm
	mov.b32 	%f290, %r267;
	add.f32 	%f291, %f289, %f290;
	// begin inline asm
	ld.global.nc.u32 %r268, [%rd122];
	// end inline asm
	mov.b32 	%f292, %r268;
	add.f32 	%f293, %f291, %f292;
	add.s64 	%rd110, %rd122, 1024;
	// begin inline asm
	ld.global.nc.u32 %r269, [%rd110];
	// end inline asm
	mov.b32 	%f294, %r269;
	add.f32 	%f404, %f293, %f294;
	add.s32 	%r391, %r391, 1024;
	add.s64 	%rd122, %rd122, 4096;
	add.s32 	%r392, %r392, 1024;
	setp.lt.s32 	%p58, %r391, %r18;
	@%p58 bra 	$L__BB7_33;
$L__BB7_34:
	// begin inline asm
	mov.u32 %r270, %laneid;
	// end inline asm
	mov.b32 	%r272, %f404;
	mov.b32 	%r273, 1;
	mov.b32 	%r294, 31;
	mov.b32 	%r295, -1;
	// begin inline asm
	shfl.sync.down.b32 %r271, %r272, %r273, %r294, %r295;
	// end inline asm
	setp.gt.s32 	%p59, %r270, 30;
	mov.b32 	%f295, %r271;
	add.f32 	%f296, %f404, %f295;
	selp.f32 	%f297, %f404, %f296, %p59;
	mov.b32 	%r277, %f297;
	mov.b32 	%r278, 2;
	// begin inline asm
	shfl.sync.down.b32 %r276, %r277, %r278, %r294, %r295;
	// end inline asm
	setp.gt.s32 	%p60, %r270, 29;
	mov.b32 	%f298, %r276;
	add.f32 	%f299, %f297, %f298;
	selp.f32 	%f300, %f297, %f299, %p60;
	mov.b32 	%r282, %f300;
	mov.b32 	%r283, 4;
	// begin inline asm
	shfl.sync.down.b32 %r281, %r282, %r283, %r294, %r295;
	// end inline asm
	setp.gt.s32 	%p61, %r270, 27;
	mov.b32 	%f301, %r281;
	add.f32 	%f302, %f300, %f301;
	selp.f32 	%f303, %f300, %f302, %p61;
	mov.b32 	%r287, %f303;
	mov.b32 	%r288, 8;
	// begin inline asm
	shfl.sync.down.b32 %r286, %r287, %r288, %r294, %r295;
	// end inline asm
	setp.gt.s32 	%p62, %r270, 23;
	mov.b32 	%f304, %r286;
	add.f32 	%f305, %f303, %f304;
	selp.f32 	%f306, %f303, %f305, %p62;
	mov.b32 	%r292, %f306;
	mov.b32 	%r293, 16;
	// begin inline asm
	shfl.sync.down.b32 %r291, %r292, %r293, %r294, %r295;
	// end inline asm
	setp.gt.s32 	%p63, %r270, 15;
	mov.b32 	%f307, %r291;
	add.f32 	%f26, %f306, %f307;
	selp.f32 	%f418, %f306, %f26, %p63;
	setp.ne.s32 	%p64, %r270, 0;
	@%p64 bra 	$L__BB7_36;
	shr.u32 	%r296, %r13, 3;
	and.b32  	%r297, %r296, 124;
	mov.u32 	%r298, _ZZN3cub18CUB_300001_SM_10006detail6reduce28DeviceReduceSingleTileKernelINS2_10policy_hubIfyN4cuda3std3__44plusIfEEE10Policy1000EPfSC_iS9_ffNS7_10__identityEEEvT0_T1_T2_T3_T4_T6_E12temp_storage;
	add.s32 	%r299, %r298, %r297;
	st.shared.f32 	[%r299+8], %f26;
$L__BB7_36:
	bar.sync 	0;
	setp.ne.s32 	%p65, %r13, 0;
	@%p65 bra 	$L__BB7_72;
	ld.shared.f32 	%f308, [_ZZN3cub18CUB_300001_SM_10006detail6reduce28DeviceReduceSingleTileKernelINS2_10policy_hubIfyN4cuda3std3__44plusIfEEE10Policy1000EPfSC_iS9_ffNS7_10__identityEEEvT0_T1_T2_T3_T4_T6_E12temp_storage+12];
	add.f32 	%f309, %f418, %f308;
	ld.shared.f32 	%f310, [_ZZN3cub18CUB_300001_SM_10006detail6reduce28DeviceReduceSingleTileKernelINS2_10policy_hubIfyN4cuda3std3__44plusIfEEE10Policy1000EPfSC_iS9_ffNS7_10__identityEEEvT0_T1_T2_T3_T4_T6_E12temp_storage+16];
	add.f32 	%f311, %f309, %f310;
	ld.shared.f32 	%f312, [_ZZN3cub18CUB_300001_SM_10006detail6reduce28DeviceReduceSingleTileKernelINS2_10policy_hubIfyN4cuda3std3__44plusIfEEE10Policy1000EPfSC_iS9_ffNS7_10__identityEEEvT0_T1_T2_T3_T4_T6_E12temp_storage+20];
	add.f32 	%f313, %f311, %f312;
	ld.shared.f32 	%f314, [_ZZN3cub18CUB_300001_SM_10006detail6reduce28DeviceReduceSingleTileKernelINS2_10policy_hubIfyN4cuda3std3__44plusIfEEE10Policy1000EPfSC_iS9_ffNS7_10__identityEEEvT0_T1_T2_T3_T4_T6_E12temp_storage+24];
	add.f32 	%f315, %f313, %f314;
	ld.shared.f32 	%f316, [_ZZN3cub18CUB_300001_SM_10006detail6reduce28DeviceReduceSingleTileKernelINS2_10policy_hubIfyN4cuda3std3__44plusIfEEE10Policy1000EPfSC_iS9_ffNS7_10__identityEEEvT0_T1_T2_T3_T4_T6_E12temp_storage+28];
	add.f32 	%f317, %f315, %f316;
	ld.shared.f32 	%f318, [_ZZN3cub18CUB_300001_SM_10006detail6reduce28DeviceReduceSingleTileKernelINS2_10policy_hubIfyN4cuda3std3__44plusIfEEE10Policy1000EPfSC_iS9_ffNS7_10__identityEEEvT0_T1_T2_T3_T4_T6_E12temp_storage+32];
	add.f32 	%f319, %f317, %f318;
	ld.shared.f32 	%f320, [_ZZN3cub18CUB_300001_SM_10006detail6reduce28DeviceReduceSingleTileKernelINS2_10policy_hubIfyN4cuda3std3__44plusIfEEE10Policy1000EPfSC_iS9_ffNS7_10__identityEEEvT0_T1_T2_T3_T4_T6_E12temp_storage+36];
	add.f32 	%f418, %f319, %f320;
	bra.uni 	$L__BB7_72;
$L__BB7_38:
	setp.gt.s32 	%p3, %r67, 4095;
	@%p3 bra 	$L__BB7_56;
	mov.u32 	%r34, %tid.x;
	setp.ge.s32 	%p20, %r34, %r67;
	mov.f32 	%f410, 0f00000000;
	mov.u32 	%r397, %r34;
	@%p20 bra 	$L__BB7_41;
	mul.wide.u32 	%rd66, %r34, 4;
	add.s64 	%rd65, %rd16, %rd66;
	// begin inline asm
	ld.global.nc.u32 %r144, [%rd65];
	// end inline asm
	mov.b32 	%f410, %r144;
	add.s32 	%r397, %r34, 256;
$L__BB7_41:
	setp.ge.s32 	%p21, %r397, %r67;
	@%p21 bra 	$L__BB7_47;
	not.b32 	%r145, %r397;
	add.s32 	%r37, %r67, %r145;
	and.b32  	%r146, %r37, 768;
	setp.eq.s32 	%p22, %r146, 768;
	@%p22 bra 	$L__BB7_45;
	mul.wide.u32 	%rd67, %r397, 4;
	add.s64 	%rd123, %rd16, %rd67;
	shr.u32 	%r147, %r37, 8;
	add.s32 	%r148, %r147, 1;
	and.b32  	%r149, %r148, 3;
	neg.s32 	%r395, %r149;
$L__BB7_44:
	.pragma "nounroll";
	// begin inline asm
	ld.global.nc.u32 %r150, [%rd123];
	// end inline asm
	mov.b32 	%f157, %r150;
	add.f32 	%f410, %f410, %f157;
	add.s32 	%r397, %r397, 256;
	add.s64 	%rd123, %rd123, 1024;
	add.s32 	%r395, %r395, 1;
	setp.ne.s32 	%p23, %r395, 0;
	@%p23 bra 	$L__BB7_44;
$L__BB7_45:
	setp.lt.u32 	%p24, %r37, 768;
	@%p24 bra 	$L__BB7_47;
$L__BB7_46:
	mul.wide.s32 	%rd73, %r397, 4;
	add.s64 	%rd69, %rd16, %rd73;
	// begin inline asm
	ld.global.nc.u32 %r151, [%rd69];
	// end inline asm
	mov.b32 	%f158, %r151;
	add.f32 	%f159, %f410, %f158;
	add.s64 	%rd70, %rd69, 1024;
	// begin inline asm
	ld.global.nc.u32 %r152, [%rd70];
	// end inline asm
	mov.b32 	%f160, %r152;
	add.f32 	%f161, %f159, %f160;
	add.s64 	%rd71, %rd69, 2048;
	// begin inline asm
	ld.global.nc.u32 %r153, [%rd71];
	// end inline asm
	mov.b32 	%f162, %r153;
	add.f32 	%f163, %f161, %f162;
	add.s64 	%rd72, %rd69, 3072;
	// begin inline asm
	ld.global.nc.u32 %r154, [%rd72];
	// end inline asm
	mov.b32 	%f164, %r154;
	add.f32 	%f410, %f163, %f164;
	add.s32 	%r397, %r397, 1024;
	setp.lt.s32 	%p25, %r397, %r67;
	@%p25 bra 	$L__BB7_46;
$L__BB7_47:
	setp.lt.s32 	%p26, %r67, 256;
	@%p26 bra 	$L__BB7_52;
	// begin inline asm
	mov.u32 %r193, %laneid;
	// end inline asm
	mov.b32 	%r195, %f410;
	mov.b32 	%r196, 1;
	mov.b32 	%r217, 31;
	mov.b32 	%r218, -1;
	// begin inline asm
	shfl.sync.down.b32 %r194, %r195, %r196, %r217, %r218;
	// end inline asm
	setp.gt.s32 	%p42, %r193, 30;
	mov.b32 	%f199, %r194;
	add.f32 	%f200, %f410, %f199;
	selp.f32 	%f201, %f410, %f200, %p42;
	mov.b32 	%r200, %f201;
	mov.b32 	%r201, 2;
	// begin inline asm
	shfl.sync.down.b32 %r199, %r200, %r201, %r217, %r218;
	// end inline asm
	setp.gt.s32 	%p43, %r193, 29;
	mov.b32 	%f202, %r199;
	add.f32 	%f203, %f201, %f202;
	selp.f32 	%f204, %f201, %f203, %p43;
	mov.b32 	%r205, %f204;
	mov.b32 	%r206, 4;
	// begin inline asm
	shfl.sync.down.b32 %r204, %r205, %r206, %r217, %r218;
	// end inline asm
	setp.gt.s32 	%p44, %r193, 27;
	mov.b32 	%f205, %r204;
	add.f32 	%f206, %f204, %f205;
	selp.f32 	%f207, %f204, %f206, %p44;
	mov.b32 	%r210, %f207;
	mov.b32 	%r211, 8;
	// begin inline asm
	shfl.sync.down.b32 %r209, %r210, %r211, %r217, %r218;
	// end inline asm
	setp.gt.s32 	%p45, %r193, 23;
	mov.b32 	%f208, %r209;
	add.f32 	%f209, %f207, %f208;
	selp.f32 	%f210, %f207, %f209, %p45;
	mov.b32 	%r215, %f210;
	mov.b32 	%r216, 16;
	// begin inline asm
	shfl.sync.down.b32 %r214, %r215, %r216, %r217, %r218;
	// end inline asm
	setp.gt.s32 	%p46, %r193, 15;
	mov.b32 	%f211, %r214;
	add.f32 	%f38, %f210, %f211;
	selp.f32 	%f418, %f210, %f38, %p46;
	setp.ne.s32 	%p47, %r193, 0;
	@%p47 bra 	$L__BB7_50;
	shr.u32 	%r219, %r34, 3;
	and.b32  	%r220, %r219, 124;
	mov.u32 	%r221, _ZZN3cub18CUB_300001_SM_10006detail6reduce28DeviceReduceSingleTileKernelINS2_10policy_hubIfyN4cuda3std3__44plusIfEEE10Policy1000EPfSC_iS9_ffNS7_10__identityEEEvT0_T1_T2_T3_T4_T6_E12temp_storage;
	add.s32 	%r222, %r221, %r220;
	st.shared.f32 	[%r222+8], %f38;
$L__BB7_50:
	bar.sync 	0;
	setp.ne.s32 	%p48, %r34, 0;
	@%p48 bra 	$L__BB7_72;
	ld.shared.f32 	%f212, [_ZZN3cub18CUB_300001_SM_10006detail6reduce28DeviceReduceSingleTileKernelINS2_10policy_hubIfyN4cuda3std3__44plusIfEEE10Policy1000EPfSC_iS9_ffNS7_10__identityEEEvT0_T1_T2_T3_T4_T6_E12temp_storage+12];
	add.f32 	%f213, %f418, %f212;
	ld.shared.f32 	%f214, [_ZZN3cub18CUB_300001_SM_10006detail6reduce28DeviceReduceSingleTileKernelINS2_10policy_hubIfyN4cuda3std3__44plusIfEEE10Policy1000EPfSC_iS9_ffNS7_10__identityEEEvT0_T1_T2_T3_T4_T6_E12temp_storage+16];
	add.f32 	%f215, %f213, %f214;
	ld.shared.f32 	%f216, [_ZZN3cub18CUB_300001_SM_10006detail6reduce28DeviceReduceSingleTileKernelINS2_10policy_hubIfyN4cuda3std3__44plusIfEEE10Policy1000EPfSC_iS9_ffNS7_10__identityEEEvT0_T1_T2_T3_T4_T6_E12temp_storage+20];
	add.f32 	%f217, %f215, %f216;
	ld.shared.f32 	%f218, [_ZZN3cub18CUB_300001_SM_10006detail6reduce28DeviceReduceSingleTileKernelINS2_10policy_hubIfyN4cuda3std3__44plusIfEEE10Policy1000EPfSC_iS9_ffNS7_10__identityEEEvT0_T1_T2_T3_T4_T6_E12temp_storage+24];
	add.f32 	%f219, %f217, %f218;
	ld.shared.f32 	%f220, [_ZZN3cub18CUB_300001_SM_10006detail6reduce28DeviceReduceSingleTileKernelINS2_10policy_hubIfyN4cuda3std3__44plusIfEEE10Policy1000EPfSC_iS9_ffNS7_10__identityEEEvT0_T1_T2_T3_T4_T6_E12temp_storage+28];
	add.f32 	%f221, %f219, %f220;
	ld.shared.f32 	%f222, [_ZZN3cub18CUB_300001_SM_10006detail6reduce28DeviceReduceSingleTileKernelINS2_10policy_hubIfyN4cuda3std3__44plusIfEEE10Policy1000EPfSC_iS9_ffNS7_10__identityEEEvT0_T1_T2_T3_T4_T6_E12temp_storage+32];
	add.f32 	%f223, %f221, %f222;
	ld.shared.f32 	%f224, [_ZZN3cub18CUB_300001_SM_10006detail6reduce28DeviceReduceSingleTileKernelINS2_10policy_hubIfyN4cuda3std3__44plusIfEEE10Policy1000EPfSC_iS9_ffNS7_10__identityEEEvT0_T1_T2_T3_T4_T6_E12temp_storage+36];
	add.f32 	%f418, %f223, %f224;
	bra.uni 	$L__BB7_72;
$L__BB7_52:
	// begin inline asm
	mov.u32 %r155, %laneid;
	// end inline asm
	and.b32  	%r181, %r34, 992;
	add.s32 	%r182, %r181, 32;
	setp.gt.s32 	%p27, %r182, %r67;
	not.b32 	%r183, %r181;
	add.s32 	%r184, %r67, %r183;
	selp.b32 	%r179, %r184, 31, %p27;
	mov.b32 	%r157, %f410;
	mov.b32 	%r158, 1;
	mov.b32 	%r180, -1;
	// begin inline asm
	shfl.sync.down.b32 %r156, %r157, %r158, %r179, %r180;
	// end inline asm
	setp.lt.s32 	%p28, %r155, %r179;
	mov.b32 	%f165, %r156;
	add.f32 	%f166, %f410, %f165;
	selp.f32 	%f167, %f166, %f410, %p28;
	mov.b32 	%r162, %f167;
	mov.b32 	%r163, 2;
	// begin inline asm
	shfl.sync.down.b32 %r161, %r162, %r163, %r179, %r180;
	// end inline asm
	add.s32 	%r185, %r155, 2;
	setp.gt.s32 	%p29, %r185, %r179;
	mov.b32 	%f168, %r161;
	add.f32 	%f169, %f167, %f168;
	selp.f32 	%f170, %f167, %f169, %p29;
	mov.b32 	%r167, %f170;
	mov.b32 	%r168, 4;
	// begin inline asm
	shfl.sync.down.b32 %r166, %r167, %r168, %r179, %r180;
	// end inline asm
	add.s32 	%r186, %r155, 4;
	setp.gt.s32 	%p30, %r186, %r179;
	mov.b32 	%f171, %r166;
	add.f32 	%f172, %f170, %f171;
	selp.f32 	%f173, %f170, %f172, %p30;
	mov.b32 	%r172, %f173;
	mov.b32 	%r173, 8;
	// begin inline asm
	shfl.sync.down.b32 %r171, %r172, %r173, %r179, %r180;
	// end inline asm
	add.s32 	%r187, %r155, 8;
	setp.gt.s32 	%p31, %r187, %r179;
	mov.b32 	%f174, %r171;
	add.f32 	%f175, %f173, %f174;
	selp.f32 	%f176, %f173, %f175, %p31;
	mov.b32 	%r177, %f176;
	mov.b32 	%r178, 16;
	// begin inline asm
	shfl.sync.down.b32 %r176, %r177, %r178, %r179, %r180;
	// end inline asm
	add.s32 	%r188, %r155, 16;
	setp.gt.s32 	%p32, %r188, %r179;
	mov.b32 	%f177, %r176;
	add.f32 	%f178, %f176, %f177;
	selp.f32 	%f418, %f176, %f178, %p32;
	setp.ne.s32 	%p33, %r155, 0;
	@%p33 bra 	$L__BB7_54;
	shr.u32 	%r189, %r34, 3;
	and.b32  	%r190, %r189, 124;
	mov.u32 	%r191, _ZZN3cub18CUB_300001_SM_10006detail6reduce28DeviceReduceSingleTileKernelINS2_10policy_hubIfyN4cuda3std3__44plusIfEEE10Policy1000EPfSC_iS9_ffNS7_10__identityEEEvT0_T1_T2_T3_T4_T6_E12temp_storage;
	add.s32 	%r192, %r191, %r190;
	st.shared.f32 	[%r192+8], %f418;
$L__BB7_54:
	bar.sync 	0;
	setp.ne.s32 	%p34, %r34, 0;
	@%p34 bra 	$L__BB7_72;
	setp.gt.s32 	%p35, %r67, 32;
	ld.shared.f32 	%f179, [_ZZN3cub18CUB_300001_SM_10006detail6reduce28DeviceReduceSingleTileKernelINS2_10policy_hubIfyN4cuda3std3__44plusIfEEE10Policy1000EPfSC_iS9_ffNS7_10__identityEEEvT0_T1_T2_T3_T4_T6_E12temp_storage+12];
	add.f32 	%f180, %f418, %f179;
	selp.f32 	%f181, %f180, %f418, %p35;
	setp.gt.s32 	%p36, %r67, 64;
	ld.shared.f32 	%f182, [_ZZN3cub18CUB_300001_SM_10006detail6reduce28DeviceReduceSingleTileKernelINS2_10policy_hubIfyN4cuda3std3__44plusIfEEE10Policy1000EPfSC_iS9_ffNS7_10__identityEEEvT0_T1_T2_T3_T4_T6_E12temp_storage+16];
	add.f32 	%f183, %f182, %f181;
	selp.f32 	%f184, %f183, %f181, %p36;
	setp.gt.s32 	%p37, %r67, 96;
	ld.shared.f32 	%f185, [_ZZN3cub18CUB_300001_SM_10006detail6reduce28DeviceReduceSingleTileKernelINS2_10policy_hubIfyN4cuda3std3__44plusIfEEE10Policy1000EPfSC_iS9_ffNS7_10__identityEEEvT0_T1_T2_T3_T4_T6_E12temp_storage+20];
	add.f32 	%f186, %f185, %f184;
	selp.f32 	%f187, %f186, %f184, %p37;
	setp.gt.s32 	%p38, %r67, 128;
	ld.shared.f32 	%f188, [_ZZN3cub18CUB_300001_SM_10006detail6reduce28DeviceReduceSingleTileKernelINS2_10policy_hubIfyN4cuda3std3__44plusIfEEE10Policy1000EPfSC_iS9_ffNS7_10__identityEEEvT0_T1_T2_T3_T4_T6_E12temp_storage+24];
	add.f32 	%f189, %f188, %f187;
	selp.f32 	%f190, %f189, %f187, %p38;
	setp.gt.s32 	%p39, %r67, 160;
	ld.shared.f32 	%f191, [_ZZN3cub18CUB_300001_SM_10006detail6reduce28DeviceReduceSingleTileKernelINS2_10policy_hubIfyN4cuda3std3__44plusIfEEE10Policy1000EPfSC_iS9_ffNS7_10__identityEEEvT0_T1_T2_T3_T4_T6_E12temp_storage+28];
	add.f32 	%f192, %f191, %f190;
	selp.f32 	%f193, %f192, %f190, %p39;
	setp.gt.s32 	%p40, %r67, 192;
	ld.shared.f32 	%f194, [_ZZN3cub18CUB_300001_SM_10006detail6reduce28DeviceReduceSingleTileKernelINS2_10policy_hubIfyN4cuda3std3__44plusIfEEE10Policy1000EPfSC_iS9_ffNS7_10__identityEEEvT0_T1_T2_T3_T4_T6_E12temp_storage+32];
	add.f32 	%f195, %f194, %f193;
	selp.f32 	%f196, %f195, %f193, %p40;
	setp.gt.s32 	%p41, %r67, 224;
	ld.shared.f32 	%f197, [_ZZN3cub18CUB_300001_SM_10006detail6reduce28DeviceReduceSingleTileKernelINS2_10policy_hubIfyN4cuda3std3__44plusIfEEE10Policy1000EPfSC_iS9_ffNS7_10__identityEEEvT0_T1_T2_T3_T4_T6_E12temp_storage+36];
	add.f32 	%f198, %f197, %f196;
	selp.f32 	%f418, %f198, %f196, %p41;
	bra.uni 	$L__BB7_72;
$L__BB7_56:
	mov.u32 	%r46, %tid.x;
	mul.wide.u32 	%rd35, %r46, 4;
	add.s64 	%rd19, %rd16, %rd35;
	// begin inline asm
	ld.global.nc.u32 %r68, [%rd19];
	// end inline asm
	mov.b32 	%f59, %r68;
	add.s64 	%rd20, %rd19, 1024;
	// begin inline asm
	ld.global.nc.u32 %r69, [%rd20];
	// end inline asm
	mov.b32 	%f60, %r69;
	add.s64 	%rd21, %rd19, 2048;
	// begin inline asm
	ld.global.nc.u32 %r70, [%rd21];
	// end inline asm
	mov.b32 	%f61, %r70;
	add.s64 	%rd22, %rd19, 3072;
	// begin inline asm
	ld.global.nc.u32 %r71, [%rd22];
	// end inline asm
	mov.b32 	%f62, %r71;
	add.s64 	%rd23, %rd19, 4096;
	// begin inline asm
	ld.global.nc.u32 %r72, [%rd23];
	// end inline asm
	mov.b32 	%f63, %r72;
	add.s64 	%rd24, %rd19, 5120;
	// begin inline asm
	ld.global.nc.u32 %r73, [%rd24];
	// end inline asm
	mov.b32 	%f64, %r73;
	add.s64 	%rd25, %rd19, 6144;
	// begin inline asm
	ld.global.nc.u32 %r74, [%rd25];
	// end inline asm
	mov.b32 	%f65, %r74;
	add.s64 	%rd26, %rd19, 7168;
	// begin inline asm
	ld.global.nc.u32 %r75, [%rd26];
	// end inline asm
	mov.b32 	%f66, %r75;
	add.s64 	%rd27, %rd19, 8192;
	// begin inline asm
	ld.global.nc.u32 %r76, [%rd27];
	// end inline asm
	mov.b32 	%f67, %r76;
	add.s64 	%rd28, %rd19, 9216;
	// begin inline asm
	ld.global.nc.u32 %r77, [%rd28];
	// end inline asm
	mov.b32 	%f68, %r77;
	add.s64 	%rd29, %rd19, 10240;
	// begin inline asm
	ld.global.nc.u32 %r78, [%rd29];
	// end inline asm
	mov.b32 	%f69, %r78;
	add.s64 	%rd30, %rd19, 11264;
	// begin inline asm
	ld.global.nc.u32 %r79, [%rd30];
	// end inline asm
	mov.b32 	%f70, %r79;
	add.s64 	%rd31, %rd19, 12288;
	// begin inline asm
	ld.global.nc.u32 %r80, [%rd31];
	// end inline asm
	mov.b32 	%f71, %r80;
	add.s64 	%rd32, %rd19, 13312;
	// begin inline asm
	ld.global.nc.u32 %r81, [%rd32];
	// end inline asm
	mov.b32 	%f72, %r81;
	add.s64 	%rd33, %rd19, 14336;
	// begin inline asm
	ld.global.nc.u32 %r82, [%rd33];
	// end inline asm
	mov.b32 	%f73, %r82;
	add.s64 	%rd34, %rd19, 15360;
	// begin inline asm
	ld.global.nc.u32 %r83, [%rd34];
	// end inline asm
	mov.b32 	%f74, %r83;
	add.f32 	%f75, %f59, %f60;
	add.f32 	%f76, %f61, %f62;
	add.f32 	%f77, %f63, %f64;
	add.f32 	%f78, %f65, %f66;
	add.f32 	%f79, %f67, %f68;
	add.f32 	%f80, %f69, %f70;
	add.f32 	%f81, %f71, %f72;
	add.f32 	%f82, %f73, %f74;
	add.f32 	%f83, %f75, %f76;
	add.f32 	%f84, %f77, %f78;
	add.f32 	%f85, %f79, %f80;
	add.f32 	%f86, %f81, %f82;
	add.f32 	%f87, %f83, %f84;
	add.f32 	%f88, %f85, %f86;
	add.f32 	%f417, %f87, %f88;
	setp.lt.u32 	%p4, %r67, 8192;
	mov.b32 	%r400, 4096;
	@%p4 bra 	$L__BB7_60;
	add.s32 	%r47, %r67, -4096;
	mov.b32 	%r400, 4096;
$L__BB7_58:
	mul.wide.s32 	%rd52, %r400, 4;
	add.s64 	%rd36, %rd19, %rd52;
	// begin inline asm
	ld.global.nc.u32 %r86, [%rd36];
	// end inline asm
	mov.b32 	%f89, %r86;
	add.s64 	%rd37, %rd36, 1024;
	// begin inline asm
	ld.global.nc.u32 %r87, [%rd37];
	// end inline asm
	mov.b32 	%f90, %r87;
	add.s64 	%rd38, %rd36, 2048;
	// begin inline asm
	ld.global.nc.u32 %r88, [%rd38];
	// end inline asm
	mov.b32 	%f91, %r88;
	add.s64 	%rd39, %rd36, 3072;
	// begin inline asm
	ld.global.nc.u32 %r89, [%rd39];
	// end inline asm
	mov.b32 	%f92, %r89;
	add.s64 	%rd40, %rd36, 4096;
	// begin inline asm
	ld.global.nc.u32 %r90, [%rd40];
	// end inline asm
	mov.b32 	%f93, %r90;
	add.s64 	%rd41, %rd36, 5120;
	// begin inline asm
	ld.global.nc.u32 %r91, [%rd41];
	// end inline asm
	mov.b32 	%f94, %r91;
	add.s64 	%rd42, %rd36, 6144;
	// begin inline asm
	ld.global.nc.u32 %r92, [%rd42];
	// end inline asm
	mov.b32 	%f95, %r92;
	add.s64 	%rd43, %rd36, 7168;
	// begin inline asm
	ld.global.nc.u32 %r93, [%rd43];
	// end inline asm
	mov.b32 	%f96, %r93;
	add.s64 	%rd44, %rd36, 8192;
	// begin inline asm
	ld.global.nc.u32 %r94, [%rd44];
	// end inline asm
	mov.b32 	%f97, %r94;
	add.s64 	%rd45, %rd36, 9216;
	// begin inline asm
	ld.global.nc.u32 %r95, [%rd45];
	// end inline asm
	mov.b32 	%f98, %r95;
	add.s64 	%rd46, %rd36, 10240;
	// begin inline asm
	ld.global.nc.u32 %r96, [%rd46];
	// end inline asm
	mov.b32 	%f99, %r96;
	add.s64 	%rd47, %rd36, 11264;
	// begin inline asm
	ld.global.nc.u32 %r97, [%rd47];
	// end inline asm
	mov.b32 	%f100, %r97;
	add.s64 	%rd48, %rd36, 12288;
	// begin inline asm
	ld.global.nc.u32 %r98, [%rd48];
	// end inline asm
	mov.b32 	%f101, %r98;
	add.s64 	%rd49, %rd36, 13312;
	// begin inline asm
	ld.global.nc.u32 %r99, [%rd49];
	// end inline asm
	mov.b32 	%f102, %r99;
	add.s64 	%rd50, %rd36, 14336;
	// begin inline asm
	ld.global.nc.u32 %r100, [%rd50];
	// end inline asm
	mov.b32 	%f103, %r100;
	add.s64 	%rd51, %rd36, 15360;
	// begin inline asm
	ld.global.nc.u32 %r101, [%rd51];
	// end inline asm
	mov.b32 	%f104, %r101;
	add.f32 	%f105, %f417, %f89;
	add.f32 	%f106, %f90, %f91;
	add.f32 	%f107, %f92, %f93;
	add.f32 	%f108, %f94, %f95;
	add.f32 	%f109, %f96, %f97;
	add.f32 	%f110, %f98, %f99;
	add.f32 	%f111, %f100, %f101;
	add.f32 	%f112, %f102, %f103;
	add.f32 	%f113, %f105, %f106;
	add.f32 	%f114, %f107, %f108;
	add.f32 	%f115, %f109, %f110;
	add.f32 	%f116, %f111, %f112;
	add.f32 	%f117, %f113, %f114;
	add.f32 	%f118, %f115, %f116;
	add.f32 	%f119, %f117, %f118;
	add.f32 	%f417, %f119, %f104;
	sub.s32 	%r102, %r67, %r400;
	setp.lt.s32 	%p5, %r102, 4096;
	@%p5 bra 	$L__BB7_68;
	add.s32 	%r400, %r400, 4096;
	setp.le.s32 	%p6, %r400, %r47;
	@%p6 bra 	$L__BB7_58;
$L__BB7_60:
	setp.le.s32 	%p7, %r67, %r400;
	@%p7 bra 	$L__BB7_68;
	sub.s32 	%r51, %r67, %r400;
	setp.ge.s32 	%p8, %r46, %r51;
	@%p8 bra 	$L__BB7_68;
	not.b32 	%r103, %r46;
	add.s32 	%r104, %r67, %r103;
	sub.s32 	%r52, %r104, %r400;
	and.b32  	%r105, %r52, 768;
	setp.eq.s32 	%p9, %r105, 768;
	mov.u32 	%r404, %r46;
	@%p9 bra 	$L__BB7_65;
	add.s32 	%r402, %r46, %r400;
	shr.u32 	%r106, %r52, 8;
	add.s32 	%r107, %r106, 1;
	and.b32  	%r108, %r107, 3;
	neg.s32 	%r401, %r108;
	mov.u32 	%r404, %r46;
$L__BB7_64:
	.pragma "nounroll";
	mul.wide.u32 	%rd54, %r402, 4;
	add.s64 	%rd53, %rd16, %rd54;
	// begin inline asm
	ld.global.nc.u32 %r109, [%rd53];
	// end inline asm
	mov.b32 	%f121, %r109;
	add.f32 	%f417, %f417, %f121;
	add.s32 	%r404, %r404, 256;
	add.s32 	%r402, %r402, 256;
	add.s32 	%r401, %r401, 1;
	setp.ne.s32 	%p10, %r401, 0;
	@%p10 bra 	$L__BB7_64;
$L__BB7_65:
	setp.lt.u32 	%p11, %r52, 768;
	@%p11 bra 	$L__BB7_68;
	cvt.u64.u32 	%rd55, %r404;
	cvt.u64.u32 	%rd56, %r400;
	add.s64 	%rd57, %rd55, %rd56;
	shl.b64 	%rd58, %rd57, 2;
	add.s64 	%rd59, %rd58, %rd16;
	add.s64 	%rd124, %rd59, 2048;
	add.s32 	%r405, %r404, %r400;
$L__BB7_67:
	mul.wide.u32 	%rd64, %r405, 4;
	add.s64 	%rd60, %rd16, %rd64;
	// begin inline asm
	ld.global.nc.u32 %r110, [%rd60];
	// end inline asm
	mov.b32 	%f122, %r110;
	add.f32 	%f123, %f417, %f122;
	add.s64 	%rd61, %rd124, -1024;
	// begin inline asm
	ld.global.nc.u32 %r111, [%rd61];
	// end inline asm
	mov.b32 	%f124, %r111;
	add.f32 	%f125, %f123, %f124;
	// begin inline asm
	ld.global.nc.u32 %r112, [%rd124];
	// end inline asm
	mov.b32 	%f126, %r112;
	add.f32 	%f127, %f125, %f126;
	add.s64 	%rd63, %rd124, 1024;
	// begin inline asm
	ld.global.nc.u32 %r113, [%rd63];
	// end inline asm
	mov.b32 	%f128, %r113;
	add.f32 	%f417, %f127, %f128;
	add.s32 	%r404, %r404, 1024;
	add.s64 	%rd124, %rd124, 4096;
	add.s32 	%r405, %r405, 1024;
	setp.lt.s32 	%p12, %r404, %r51;
	@%p12 bra 	$L__BB7_67;
$L__BB7_68:
	// begin inline asm
	mov.u32 %r114, %laneid;
	// end inline asm
	mov.b32 	%r116, %f417;
	mov.b32 	%r117, 1;
	mov.b32 	%r138, 31;
	mov.b32 	%r139, -1;
	// begin inline asm
	shfl.sync.down.b32 %r115, %r116, %r117, %r138, %r139;
	// end inline asm
	setp.gt.s32 	%p13, %r114, 30;
	mov.b32 	%f129, %r115;
	add.f32 	%f130, %f417, %f129;
	selp.f32 	%f131, %f417, %f130, %p13;
	mov.b32 	%r121, %f131;
	mov.b32 	%r122, 2;
	// begin inline asm
	shfl.sync.down.b32 %r120, %r121, %r122, %r138, %r139;
	// end inline asm
	setp.gt.s32 	%p14, %r114, 29;
	mov.b32 	%f132, %r120;
	add.f32 	%f133, %f131, %f132;
	selp.f32 	%f134, %f131, %f133, %p14;
	mov.b32 	%r126, %f134;
	mov.b32 	%r127, 4;
	// begin inline asm
	shfl.sync.down.b32 %r125, %r126, %r127, %r138, %r139;
	// end inline asm
	setp.gt.s32 	%p15, %r114, 27;
	mov.b32 	%f135, %r125;
	add.f32 	%f136, %f134, %f135;
	selp.f32 	%f137, %f134, %f136, %p15;
	mov.b32 	%r131, %f137;
	mov.b32 	%r132, 8;
	// begin inline asm
	shfl.sync.down.b32 %r130, %r131, %r132, %r138, %r139;
	// end inline asm
	setp.gt.s32 	%p16, %r114, 23;
	mov.b32 	%f138, %r130;
	add.f32 	%f139, %f137, %f138;
	selp.f32 	%f140, %f137, %f139, %p16;
	mov.b32 	%r136, %f140;
	mov.b32 	%r137, 16;
	// begin inline asm
	shfl.sync.down.b32 %r135, %r136, %r137, %r138, %r139;
	// end inline asm
	setp.gt.s32 	%p17, %r114, 15;
	mov.b32 	%f141, %r135;
	add.f32 	%f54, %f140, %f141;
	selp.f32 	%f418, %f140, %f54, %p17;
	setp.ne.s32 	%p18, %r114, 0;
	@%p18 bra 	$L__BB7_70;
	shr.u32 	%r140, %r46, 3;
	and.b32  	%r141, %r140, 124;
	mov.u32 	%r142, _ZZN3cub18CUB_300001_SM_10006detail6reduce28DeviceReduceSingleTileKernelINS2_10policy_hubIfyN4cuda3std3__44plusIfEEE10Policy1000EPfSC_iS9_ffNS7_10__identityEEEvT0_T1_T2_T3_T4_T6_E12temp_storage;
	add.s32 	%r143, %r142, %r141;
	st.shared.f32 	[%r143+8], %f54;
$L__BB7_70:
	bar.sync 	0;
	setp.ne.s32 	%p19, %r46, 0;
	@%p19 bra 	$L__BB7_72;
	ld.shared.f32 	%f142, [_ZZN3cub18CUB_300001_SM_10006detail6reduce28DeviceReduceSingleTileKernelINS2_10policy_hubIfyN4cuda3std3__44plusIfEEE10Policy1000EPfSC_iS9_ffNS7_10__identityEEEvT0_T1_T2_T3_T4_T6_E12temp_storage+12];
	add.f32 	%f143, %f418, %f142;
	ld.shared.f32 	%f144, [_ZZN3cub18CUB_300001_SM_10006detail6reduce28DeviceReduceSingleTileKernelINS2_10policy_hubIfyN4cuda3std3__44plusIfEEE10Policy1000EPfSC_iS9_ffNS7_10__identityEEEvT0_T1_T2_T3_T4_T6_E12temp_storage+16];
	add.f32 	%f145, %f143, %f144;
	ld.shared.f32 	%f146, [_ZZN3cub18CUB_300001_SM_10006detail6reduce28DeviceReduceSingleTileKernelINS2_10policy_hubIfyN4cuda3std3__44plusIfEEE10Policy1000EPfSC_iS9_ffNS7_10__identityEEEvT0_T1_T2_T3_T4_T6_E12temp_storage+20];
	add.f32 	%f147, %f145, %f146;
	ld.shared.f32 	%f148, [_ZZN3cub18CUB_300001_SM_10006detail6reduce28DeviceReduceSingleTileKernelINS2_10policy_hubIfyN4cuda3std3__44plusIfEEE10Policy1000EPfSC_iS9_ffNS7_10__identityEEEvT0_T1_T2_T3_T4_T6_E12temp_storage+24];
	add.f32 	%f149, %f147, %f148;
	ld.shared.f32 	%f150, [_ZZN3cub18CUB_300001_SM_10006detail6reduce28DeviceReduceSingleTileKernelINS2_10policy_hubIfyN4cuda3std3__44plusIfEEE10Policy1000EPfSC_iS9_ffNS7_10__identityEEEvT0_T1_T2_T3_T4_T6_E12temp_storage+28];
	add.f32 	%f151, %f149, %f150;
	ld.shared.f32 	%f152, [_ZZN3cub18CUB_300001_SM_10006detail6reduce28DeviceReduceSingleTileKernelINS2_10policy_hubIfyN4cuda3std3__44plusIfEEE10Policy1000EPfSC_iS9_ffNS7_10__identityEEEvT0_T1_T2_T3_T4_T6_E12temp_storage+32];
	add.f32 	%f153, %f151, %f152;
	ld.shared.f32 	%f154, [_ZZN3cub18CUB_300001_SM_10006detail6reduce28DeviceReduceSingleTileKernelINS2_10policy_hubIfyN4cuda3std3__44plusIfEEE10Policy1000EPfSC_iS9_ffNS7_10__identityEEEvT0_T1_T2_T3_T4_T6_E12temp_storage+36];
	add.f32 	%f418, %f153, %f154;
$L__BB7_72:
	mov.u32 	%r379, %tid.x;
	setp.ne.s32 	%p95, %r379, 0;
	@%p95 bra 	$L__BB7_74;
	add.f32 	%f391, %f58, %f418;
	st.global.f32 	[%rd1], %f391;
$L__BB7_74:
	ret;

}
	// .globl	_ZN3cub18CUB_300001_SM_10006detail8for_each13static_kernelINS2_12policy_hub_t12policy_500_tEmN6thrust24THRUST_300001_SM_1000_NS8cuda_cub20__uninitialized_fill7functorINS7_10device_ptrIfEEfEEEEvT0_T1_
.visible .entry _ZN3cub18CUB_300001_SM_10006detail8for_each13static_kernelINS2_12policy_hub_t12policy_500_tEmN6thrust24THRUST_300001_SM_1000_NS8cuda_cub20__uninitialized_fill7functorINS7_10device_ptrIfEEfEEEEvT0_T1_(
	.param .u64 _ZN3cub18CUB_300001_SM_10006detail8for_each13static_kernelINS2_12policy_hub_t12policy_500_tEmN6thrust24THRUST_300001_SM_1000_NS8cuda_cub20__uninitialized_fill7functorINS7_10device_ptrIfEEfEEEEvT0_T1__param_0,
	.param .align 8 .b8 _ZN3cub18CUB_300001_SM_10006detail8for_each13static_kernelINS2_12policy_hub_t12policy_500_tEmN6thrust24THRUST_300001_SM_1000_NS8cuda_cub20__uninitialized_fill7functorINS7_10device_ptrIfEEfEEEEvT0_T1__param_1[16]
)
.maxntid 256
{
	.reg .pred 	%p<4>;
	.reg .b16 	%rs<5>;
	.reg .b32 	%r<10>;
	.reg .b32 	%f<3>;
	.reg .b64 	%rd<16>;

	ld.param.f32 	%f2, [_ZN3cub18CUB_300001_SM_10006detail8for_each13static_kernelINS2_12policy_hub_t12policy_500_tEmN6thrust24THRUST_300001_SM_1000_NS8cuda_cub20__uninitialized_fill7functorINS7_10device_ptrIfEEfEEEEvT0_T1__param_1+8];
	ld.param.u64 	%rd4, [_ZN3cub18CUB_300001_SM_10006detail8for_each13static_kernelINS2_12policy_hub_t12policy_500_tEmN6thrust24THRUST_300001_SM_1000_NS8cuda_cub20__uninitialized_fill7functorINS7_10device_ptrIfEEfEEEEvT0_T1__param_1];
	ld.param.u64 	%rd5, [_ZN3cub18CUB_300001_SM_10006detail8for_each13static_kernelINS2_12policy_hub_t12policy_500_tEmN6thrust24THRUST_300001_SM_1000_NS8cuda_cub20__uninitialized_fill7functorINS7_10device_ptrIfEEfEEEEvT0_T1__param_0];
	mov.u32 	%r7, %ctaid.x;
	mul.wide.u32 	%rd1, %r7, 512;
	sub.s64 	%rd2, %rd5, %rd1;
	setp.lt.u64 	%p1, %rd2, 512;
	@%p1 bra 	$L__BB8_2;
	mov.u32 	%r9, %tid.x;
	cvta.to.global.u64 	%rd11, %rd4;
	cvt.u64.u32 	%rd12, %r9;
	add.s64 	%rd13, %rd1, %rd12;
	shl.b64 	%rd14, %rd13, 2;
	add.s64 	%rd15, %rd11, %rd14;
	st.global.f32 	[%rd15], %f2;
	st.global.f32 	[%rd15+1024], %f2;
	bra.uni 	$L__BB8_6;
$L__BB8_2:
	cvta.to.global.u64 	%rd6, %rd4;
	mov.u32 	%r1, %tid.x;
	cvt.u64.u32 	%rd7, %r1;
	setp.le.u64 	%p2, %rd2, %rd7;
	add.s64 	%rd8, %rd1, %rd7;
	shl.b64 	%rd9, %rd8, 2;
	add.s64 	%rd3, %rd6, %rd9;
	@%p2 bra 	$L__BB8_4;
	st.global.f32 	[%rd3], %f2;
$L__BB8_4:
	add.s32 	%r8, %r1, 256;
	cvt.u64.u32 	%rd10, %r8;
	setp.le.u64 	%p3, %rd2, %rd10;
	@%p3 bra 	$L__BB8_6;
	st.global.f32 	[%rd3+1024], %f2;
$L__BB8_6:
	ret;

}
	// .globl	_ZN3cub18CUB_300001_SM_10006detail8for_each13static_kernelINS2_12policy_hub_t12policy_500_tElNS2_12op_wrapper_tIl7absdiffN6thrust24THRUST_300001_SM_1000_NS12zip_iteratorIN4cuda3std3__45tupleIJNS9_6detail15normal_iteratorINS9_10device_ptrIfEEEESJ_SJ_SJ_SJ_EEEEEEEEEvT0_T1_
.visible .entry _ZN3cub18CUB_300001_SM_10006detail8for_each13static_kernelINS2_12policy_hub_t12policy_500_tElNS2_12op_wrapper_tIl7absdiffN6thrust24THRUST_300001_SM_1000_NS12zip_iteratorIN4cuda3std3__45tupleIJNS9_6detail15normal_iteratorINS9_10device_ptrIfEEEESJ_SJ_SJ_SJ_EEEEEEEEEvT0_T1_(
	.param .u64 _ZN3cub18CUB_300001_SM_10006detail8for_each13static_kernelINS2_12policy_hub_t12policy_500_tElNS2_12op_wrapper_tIl7absdiffN6thrust24THRUST_300001_SM_1000_NS12zip_iteratorIN4cuda3std3__45tupleIJNS9_6detail15normal_iteratorINS9_10device_ptrIfEEEESJ_SJ_SJ_SJ_EEEEEEEEEvT0_T1__param_0,
	.param .align 8 .b8 _ZN3cub18CUB_300001_SM_10006detail8for_each13static_kernelINS2_12policy_hub_t12policy_500_tElNS2_12op_wrapper_tIl7absdiffN6thrust24THRUST_300001_SM_1000_NS12zip_iteratorIN4cuda3std3__45tupleIJNS9_6detail15normal_iteratorINS9_10device_ptrIfEEEESJ_SJ_SJ_SJ_EEEEEEEEEvT0_T1__param_1[48]
)
.maxntid 256
{
	.reg .pred 	%p<4>;
	.reg .b16 	%rs<9>;
	.reg .b32 	%r<16>;
	.reg .b32 	%f<37>;
	.reg .b64 	%rd<44>;

	ld.param.u64 	%rd14, [_ZN3cub18CUB_300001_SM_10006detail8for_each13static_kernelINS2_12policy_hub_t12policy_500_tElNS2_12op_wrapper_tIl7absdiffN6thrust24THRUST_300001_SM_1000_NS12zip_iteratorIN4cuda3std3__45tupleIJNS9_6detail15normal_iteratorINS9_10device_ptrIfEEEESJ_SJ_SJ_SJ_EEEEEEEEEvT0_T1__param_1+32];
	ld.param.u64 	%rd13, [_ZN3cub18CUB_300001_SM_10006detail8for_each13static_kernelINS2_12policy_hub_t12policy_500_tElNS2_12op_wrapper_tIl7absdiffN6thrust24THRUST_300001_SM_1000_NS12zip_iteratorIN4cuda3std3__45tupleIJNS9_6detail15normal_iteratorINS9_10device_ptrIfEEEESJ_SJ_SJ_SJ_EEEEEEEEEvT0_T1__param_1+24];
	ld.param.u64 	%rd12, [_ZN3cub18CUB_300001_SM_10006detail8for_each13static_kernelINS2_12policy_hub_t12policy_500_tElNS2_12op_wrapper_tIl7absdiffN6thrust24THRUST_300001_SM_1000_NS12zip_iteratorIN4cuda3std3__45tupleIJNS9_6detail15normal_iteratorINS9_10device_ptrIfEEEESJ_SJ_SJ_SJ_EEEEEEEEEvT0_T1__param_1+16];
	ld.param.u64 	%rd11, [_ZN3cub18CUB_300001_SM_10006detail8for_each13static_kernelINS2_12policy_hub_t12policy_500_tElNS2_12op_wrapper_tIl7absdiffN6thrust24THRUST_300001_SM_1000_NS12zip_iteratorIN4cuda3std3__45tupleIJNS9_6detail15normal_iteratorINS9_10device_ptrIfEEEESJ_SJ_SJ_SJ_EEEEEEEEEvT0_T1__param_1+8];
	ld.param.u64 	%rd10, [_ZN3cub18CUB_300001_SM_10006detail8for_each13static_kernelINS2_12policy_hub_t12policy_500_tElNS2_12op_wrapper_tIl7absdiffN6thrust24THRUST_300001_SM_1000_NS12zip_iteratorIN4cuda3std3__45tupleIJNS9_6detail15normal_iteratorINS9_10device_ptrIfEEEESJ_SJ_SJ_SJ_EEEEEEEEEvT0_T1__param_1];
	ld.param.u64 	%rd15, [_ZN3cub18CUB_300001_SM_10006detail8for_each13static_kernelINS2_12policy_hub_t12policy_500_tElNS2_12op_wrapper_tIl7absdiffN6thrust24THRUST_300001_SM_1000_NS12zip_iteratorIN4cuda3std3__45tupleIJNS9_6detail15normal_iteratorINS9_10device_ptrIfEEEESJ_SJ_SJ_SJ_EEEEEEEEEvT0_T1__param_0];
	mov.u32 	%r11, %ctaid.x;
	mul.wide.u32 	%rd1, %r11, 512;
	sub.s64 	%rd2, %rd15, %rd1;
	setp.lt.s64 	%p1, %rd2, 512;
	@%p1 bra 	$L__BB9_2;
	mov.u32 	%r15, %tid.x;
	cvta.to.global.u64 	%rd31, %rd14;
	cvta.to.global.u64 	%rd32, %rd13;
	cvta.to.global.u64 	%rd33, %rd12;
	cvta.to.global.u64 	%rd34, %rd11;
	cvta.to.global.u64 	%rd35, %rd10;
	cvt.u64.u32 	%rd36, %r15;
	add.s64 	%rd37, %rd1, %rd36;
	shl.b64 	%rd38, %rd37, 2;
	add.s64 	%rd39, %rd35, %rd38;
	add.s64 	%rd40, %rd34, %rd38;
	add.s64 	%rd41, %rd33, %rd38;
	add.s64 	%rd42, %rd32, %rd38;
	add.s64 	%rd43, %rd31, %rd38;
	ld.global.f32 	%f19, [%rd39];
	ld.global.f32 	%f20, [%rd40];
	sub.f32 	%f21, %f19, %f20;
	abs.f32 	%f22, %f21;
	ld.global.f32 	%f23, [%rd41];
	ld.global.f32 	%f24, [%rd42];
	sub.f32 	%f25, %f23, %f24;
	abs.f32 	%f26, %f25;
	add.f32 	%f27, %f22, %f26;
	st.global.f32 	[%rd43], %f27;
	ld.global.f32 	%f28, [%rd39+1024];
	ld.global.f32 	%f29, [%rd40+1024];
	sub.f32 	%f30, %f28, %f29;
	abs.f32 	%f31, %f30;
	ld.global.f32 	%f32, [%rd41+1024];
	ld.global.f32 	%f33, [%rd42+1024];
	sub.f32 	%f34, %f32, %f33;
	abs.f32 	%f35, %f34;
	add.f32 	%f36, %f31, %f35;
	st.global.f32 	[%rd43+1024], %f36;
	bra.uni 	$L__BB9_6;
$L__BB9_2:
	cvta.to.global.u64 	%rd3, %rd10;
	cvta.to.global.u64 	%rd4, %rd11;
	cvta.to.global.u64 	%rd5, %rd12;
	cvta.to.global.u64 	%rd6, %rd13;
	cvta.to.global.u64 	%rd7, %rd14;
	mov.u32 	%r12, %tid.x;
	cvt.s64.s32 	%rd8, %rd2;
	cvt.u64.u32 	%rd9, %r12;
	setp.le.s64 	%p2, %rd8, %rd9;
	@%p2 bra 	$L__BB9_4;
	add.s64 	%rd16, %rd1, %rd9;
	shl.b64 	%rd17, %rd16, 2;
	add.s64 	%rd18, %rd3, %rd17;
	add.s64 	%rd19, %rd4, %rd17;
	add.s64 	%rd20, %rd5, %rd17;
	add.s64 	%rd21, %rd6, %rd17;
	add.s64 	%rd22, %rd7, %rd17;
	ld.global.f32 	%f1, [%rd18];
	ld.global.f32 	%f2, [%rd19];
	sub.f32 	%f3, %f1, %f2;
	abs.f32 	%f4, %f3;
	ld.global.f32 	%f5, [%rd20];
	ld.global.f32 	%f6, [%rd21];
	sub.f32 	%f7, %f5, %f6;
	abs.f32 	%f8, %f7;
	add.f32 	%f9, %f4, %f8;
	st.global.f32 	[%rd22], %f9;
$L__BB9_4:
	cvt.u32.u64 	%r13, %rd9;
	add.s32 	%r14, %r13, 256;
	cvt.u64.u32 	%rd23, %r14;
	setp.le.s64 	%p3, %rd8, %rd23;
	@%p3 bra 	$L__BB9_6;
	add.s64 	%rd24, %rd1, %rd9;
	shl.b64 	%rd25, %rd24, 2;
	add.s64 	%rd26, %rd3, %rd25;
	add.s64 	%rd27, %rd4, %rd25;
	add.s64 	%rd28, %rd5, %rd25;
	add.s64 	%rd29, %rd6, %rd25;
	add.s64 	%rd30, %rd7, %rd25;
	ld.global.f32 	%f10, [%rd26+1024];
	ld.global.f32 	%f11, [%rd27+1024];
	sub.f32 	%f12, %f10, %f11;
	abs.f32 	%f13, %f12;
	ld.global.f32 	%f14, [%rd28+1024];
	ld.global.f32 	%f15, [%rd29+1024];
	sub.f32 	%f16, %f14, %f15;
	abs.f32 	%f17, %f16;
	add.f32 	%f18, %f13, %f17;
	st.global.f32 	[%rd30+1024], %f18;
$L__BB9_6:
	ret;

}


// ===== COMPILED SASS (sm_100) =====

	.target	sm_100

	.elftype	@"ET_EXEC"


//--------------------- .note.nv.tkinfo           --------------------------
	.section	.note.nv.tkinfo,"",@"SHT_NOTE"
	.sectionflags	@"SHF_NOTE_NV_TKINFO"
	.tkinfo
        /*0018*/ 	.word	0x00000002
        /*0030*/ 	.string	""
        /*0030*/ 	.string	"ptxas"
        /*0030*/ 	.string	"Cuda compilation tools, release 13.0, V13.0.88"
        /*0030*/ 	.string	"Build cuda_13.0.r13.0/compiler.36424714_0"
        /*0030*/ 	.string	"-arch sm_100 -m 64 "



//--------------------- .note.nv.cuinfo           --------------------------
	.section	.note.nv.cuinfo,"",@"SHT_NOTE"
	.sectionflags	@"SHF_NOTE_NV_CUINFO"
        /*0018*/ 	.short	0x0002
        /*001a*/ 	.short	0x0064
        /*001c*/ 	.short	0x0082
	.zero		2


//--------------------- .nv.info                  --------------------------
	.section	.nv.info,"",@"SHT_CUDA_INFO"
	.align	4


	//----- nvinfo : EIATTR_REGCOUNT
	.align		4
        /*0000*/ 	.byte	0x04, 0x2f
        /*0002*/ 	.short	(.L_46 - .L_45)
	.align		4
.L_45:
        /*0004*/ 	.word	index@(_Z21differencingOperationPfS_S_i)
        /*0008*/ 	.word	0x00000018


	//----- nvinfo : EIATTR_FRAME_SIZE
	.align		4
.L_46:
        /*000c*/ 	.byte	0x04, 0x11
        /*000e*/ 	.short	(.L_48 - .L_47)
	.align		4
.L_47:
        /*0010*/ 	.word	index@($__internal_0_$__cuda_sm3x_div_rn_noftz_f32_slowpath)
        /*0014*/ 	.word	0x00000000


	//----- nvinfo : EIATTR_FRAME_SIZE
	.align		4
.L_48:
        /*0018*/ 	.byte	0x04, 0x11
        /*001a*/ 	.short	(.L_50 - .L_49)
	.align		4
.L_49:
        /*001c*/ 	.word	index@(_Z21differencingOperationPfS_S_i)
        /*0020*/ 	.word	0x00000000


	//----- nvinfo : EIATTR_REGCOUNT
	.align		4
.L_50:
        /*0024*/ 	.byte	0x04, 0x2f
        /*0026*/ 	.short	(.L_52 - .L_51)
	.align		4
.L_51:
        /*0028*/ 	.word	index@(_ZN3cub18CUB_300001_SM_10006detail11EmptyKernelIvEEvv)
        /*002c*/ 	.word	0x00000004


	//----- nvinfo : EIATTR_FRAME_SIZE
	.align		4
.L_52:
        /*0030*/ 	.byte	0x04, 0x11
        /*0032*/ 	.short	(.L_54 - .L_53)
	.align		4
.L_53:
        /*0034*/ 	.word	index@(_ZN3cub18CUB_300001_SM_10006detail11EmptyKernelIvEEvv)
        /*0038*/ 	.word	0x00000000


	//----- nvinfo : EIATTR_REGCOUNT
	.align		4
.L_54:
        /*003c*/ 	.byte	0x04, 0x2f
        /*003e*/ 	.short	(.L_56 - .L_55)
	.align		4
.L_55:
        /*0040*/ 	.word	index@(_ZN3cub18CUB_300001_SM_10006detail6reduce28DeviceReduceSingleTileKernelINS2_10policy_hubIfjN4cuda3std3__44plusIfEEE10Policy1000EN6thrust24THRUST_300001_SM_1000_NS6detail15normal_iteratorINSD_10device_ptrIfEEEEPfjS9_ffNS7_10__identityEEEvT0_T1_T2_T3_T4_T6_)
        /*0044*/ 	.word	0x00000020


	//----- nvinfo : EIATTR_FRAME_SIZE
	.align		4
.L_56:
        /*0048*/ 	.byte	0x04, 0x11
        /*004a*/ 	.short	(.L_58 - .L_57)
	.align		4
.L_57:
        /*004c*/ 	.word	index@(_ZN3cub18CUB_300001_SM_10006detail6reduce28DeviceReduceSingleTileKernelINS2_10policy_hubIfjN4cuda3std3__44plusIfEEE10Policy1000EN6thrust24THRUST_300001_SM_1000_NS6detail15normal_iteratorINSD_10device_ptrIfEEEEPfjS9_ffNS7_10__identityEEEvT0_T1_T2_T3_T4_T6_)
        /*0050*/ 	.word	0x00000000


	//----- nvinfo : EIATTR_REGCOUNT
	.align		4
.L_58:
        /*0054*/ 	.byte	0x04, 0x2f
        /*0056*/ 	.short	(.L_60 - .L_59)
	.align		4
.L_59:
        /*0058*/ 	.word	index@(_ZN3cub18CUB_300001_SM_10006detail6reduce18DeviceReduceKernelINS2_10policy_hubIfjN4cuda3std3__44plusIfEEE10Policy1000EN6thrust24THRUST_300001_SM_1000_NS6detail15normal_iteratorINSD_10device_ptrIfEEEEjS9_fNS7_10__identityEEEvT0_PT3_T1_NS0_13GridEvenShareISN_EET2_T4_)
        /*005c*/ 	.word	0x00000020


	//----- nvinfo : EIATTR_FRAME_SIZE
	.align		4
.L_60:
        /*0060*/ 	.byte	0x04, 0x11
        /*0062*/ 	.short	(.L_62 - .L_61)
	.align		4
.L_61:
        /*0064*/ 	.word	index@(_ZN3cub18CUB_300001_SM_10006detail6reduce18DeviceReduceKernelINS2_10policy_hubIfjN4cuda3std3__44plusIfEEE10Policy1000EN6thrust24THRUST_300001_SM_1000_NS6detail15normal_iteratorINSD_10device_ptrIfEEEEjS9_fNS7_10__identityEEEvT0_PT3_T1_NS0_13GridEvenShareISN_EET2_T4_)
        /*0068*/ 	.word	0x00000000


	//----- nvinfo : EIATTR_REGCOUNT
	.align		4
.L_62:
        /*006c*/ 	.byte	0x04, 0x2f
        /*006e*/ 	.short	(.L_64 - .L_63)
	.align		4
.L_63:
        /*0070*/ 	.word	index@(_ZN3cub18CUB_300001_SM_10006detail6reduce28DeviceReduceSingleTileKernelINS2_10policy_hubIfjN4cuda3std3__44plusIfEEE10Policy1000EPfSC_iS9_ffNS7_10__identityEEEvT0_T1_T2_T3_T4_T6_)
        /*0074*/ 	.word	0x0000001e


	//----- nvinfo : EIATTR_FRAME_SIZE
	.align		4
.L_64:
        /*0078*/ 	.byte	0x04, 0x11
        /*007a*/ 	.short	(.L_66 - .L_65)
	.align		4
.L_65:
        /*007c*/ 	.word	index@(_ZN3cub18CUB_300001_SM_10006detail6reduce28DeviceReduceSingleTileKernelINS2_10policy_hubIfjN4cuda3std3__44plusIfEEE10Policy1000EPfSC_iS9_ffNS7_10__identityEEEvT0_T1_T2_T3_T4_T6_)
        /*0080*/ 	.word	0x00000000


	//----- nvinfo : EIATTR_REGCOUNT
	.align		4
.L_66:
        /*0084*/ 	.byte	0x04, 0x2f
        /*0086*/ 	.short	(.L_68 - .L_67)
	.align		4
.L_67:
        /*0088*/ 	.word	index@(_ZN3cub18CUB_300001_SM_10006detail6reduce28DeviceReduceSingleTileKernelINS2_10policy_hubIfyN4cuda3std3__44plusIfEEE10Policy1000EN6thrust24THRUST_300001_SM_1000_NS6detail15normal_iteratorINSD_10device_ptrIfEEEEPfyS9_ffNS7_10__identityEEEvT0_T1_T2_T3_T4_T6_)
        /*008c*/ 	.word	0x00000020


	//----- nvinfo : EIATTR_FRAME_SIZE
	.align		4
.L_68:
        /*0090*/ 	.byte	0x04, 0x11
        /*0092*/ 	.short	(.L_70 - .L_69)
	.align		4
.L_69:
        /*0094*/ 	.word	index@(_ZN3cub18CUB_300001_SM_10006detail6reduce28DeviceReduceSingleTileKernelINS2_10policy_hubIfyN4cuda3std3__44plusIfEEE10Policy1000EN6thrust24THRUST_300001_SM_1000_NS6detail15normal_iteratorINSD_10device_ptrIfEEEEPfyS9_ffNS7_10__identityEEEvT0_T1_T2_T3_T4_T6_)
        /*0098*/ 	.word	0x00000000


	//----- nvinfo : EIATTR_REGCOUNT
	.align		4
.L_70:
        /*009c*/ 	.byte	0x04, 0x2f
        /*009e*/ 	.short	(.L_72 - .L_71)
	.align		4
.L_71:
        /*00a0*/ 	.word	index@(_ZN3cub18CUB_300001_SM_10006detail6reduce18DeviceReduceKernelINS2_10policy_hubIfyN4cuda3std3__44plusIfEEE10Policy1000EN6thrust24THRUST_300001_SM_1000_NS6detail15normal_iteratorINSD_10device_ptrIfEEEEyS9_fNS7_10__identityEEEvT0_PT3_T1_NS0_13GridEvenShareISN_EET2_T4_)
        /*00a4*/ 	.word	0x0000001e


	//----- nvinfo : EIATTR_FRAME_SIZE
	.align		4
.L_72:
        /*00a8*/ 	.byte	0x04, 0x11
        /*00aa*/ 	.short	(.L_74 - .L_73)
	.align		4
.L_73:
        /*00ac*/ 	.word	index@(_ZN3cub18CUB_300001_SM_10006detail6reduce18DeviceReduceKernelINS2_10policy_hubIfyN4cuda3std3__44plusIfEEE10Policy1000EN6thrust24THRUST_300001_SM_1000_NS6detail15normal_iteratorINSD_10device_ptrIfEEEEyS9_fNS7_10__identityEEEvT0_PT3_T1_NS0_13GridEvenShareISN_EET2_T4_)
        /*00b0*/ 	.word	0x00000000


	//----- nvinfo : EIATTR_REGCOUNT
	.align		4
.L_74:
        /*00b4*/ 	.byte	0x04, 0x2f
        /*00b6*/ 	.short	(.L_76 - .L_75)
	.align		4
.L_75:
        /*00b8*/ 	.word	index@(_ZN3cub18CUB_300001_SM_10006detail6reduce28DeviceReduceSingleTileKernelINS2_10policy_hubIfyN4cuda3std3__44plusIfEEE10Policy1000EPfSC_iS9_ffNS7_10__identityEEEvT0_T1_T2_T3_T4_T6_)
        /*00bc*/ 	.word	0x0000001e


	//----- nvinfo : EIATTR_FRAME_SIZE
	.align		4
.L_76:
        /*00c0*/ 	.byte	0x04, 0x11
        /*00c2*/ 	.short	(.L_78 - .L_77)
	.align		4
.L_77:
        /*00c4*/ 	.word	index@(_ZN3cub18CUB_300001_SM_10006detail6reduce28DeviceReduceSingleTileKernelINS2_10policy_hubIfyN4cuda3std3__44plusIfEEE10Policy1000EPfSC_iS9_ffNS7_10__identityEEEvT0_T1_T2_T3_T4_T6_)
        /*00c8*/ 	.word	0x00000000


	//----- nvinfo : EIATTR_REGCOUNT
	.align		4
.L_78:
        /*00cc*/ 	.byte	0x04, 0x2f
        /*00ce*/ 	.short	(.L_80 - .L_79)
	.align		4
.L_79:
        /*00d0*/ 	.word	index@(_ZN3cub18CUB_300001_SM_10006detail8for_each13static_kernelINS2_12policy_hub_t12policy_500_tEmN6thrust24THRUST_300001_SM_1000_NS8cuda_cub20__uninitialized_fill7functorINS7_10device_ptrIfEEfEEEEvT0_T1_)
        /*00d4*/ 	.word	0x00000008


	//----- nvinfo : EIATTR_FRAME_SIZE
	.align		4
.L_80:
        /*00d8*/ 	.byte	0x04, 0x11
        /*00da*/ 	.short	(.L_82 - .L_81)
	.align		4
.L_81:
        /*00dc*/ 	.word	index@(_ZN3cub18CUB_300001_SM_10006detail8for_each13static_kernelINS2_12policy_hub_t12policy_500_tEmN6thrust24THRUST_300001_SM_1000_NS8cuda_cub20__uninitialized_fill7functorINS7_10device_ptrIfEEfEEEEvT0_T1_)
        /*00e0*/ 	.word	0x00000000


	//----- nvinfo : EIATTR_REGCOUNT
	.align		4
.L_82:
        /*00e4*/ 	.byte	0x04, 0x2f
        /*00e6*/ 	.short	(.L_84 - .L_83)
	.align		4
.L_83:
        /*00e8*/ 	.word	index@(_ZN3cub18CUB_300001_SM_10006detail8for_each13static_kernelINS2_12policy_hub_t12policy_500_tElNS2_12op_wrapper_tIl7absdiffN6thrust24THRUST_300001_SM_1000_NS12zip_iteratorIN4cuda3std3__45tupleIJNS9_6detail15normal_iteratorINS9_10device_ptrIfEEEESJ_SJ_SJ_SJ_EEEEEEEEEvT0_T1_)
        /*00ec*/ 	.word	0x00000014


	//----- nvinfo : EIATTR_FRAME_SIZE
	.align		4
.L_84:
        /*00f0*/ 	.byte	0x04, 0x11
        /*00f2*/ 	.short	(.L_86 - .L_85)
	.align		4
.L_85:
        /*00f4*/ 	.word	index@(_ZN3cub18CUB_300001_SM_10006detail8for_each13static_kernelINS2_12policy_hub_t12policy_500_tElNS2_12op_wrapper_tIl7absdiffN6thrust24THRUST_300001_SM_1000_NS12zip_iteratorIN4cuda3std3__45tupleIJNS9_6detail15normal_iteratorINS9_10device_ptrIfEEEESJ_SJ_SJ_SJ_EEEEEEEEEvT0_T1_)
        /*00f8*/ 	.word	0x00000000


	//----- nvinfo : EIATTR_MIN_STACK_SIZE
	.align		4
.L_86:
        /*00fc*/ 	.byte	0x04, 0x12
        /*00fe*/ 	.short	(.L_88 - .L_87)
	.align		4
.L_87:
        /*0100*/ 	.word	index@(_ZN3cub18CUB_300001_SM_10006detail8for_each13static_kernelINS2_12policy_hub_t12policy_500_tElNS2_12op_wrapper_tIl7absdiffN6thrust24THRUST_300001_SM_1000_NS12zip_iteratorIN4cuda3std3__45tupleIJNS9_6detail15normal_iteratorINS9_10device_ptrIfEEEESJ_SJ_SJ_SJ_EEEEEEEEEvT0_T1_)
        /*0104*/ 	.word	0x00000000


	//----- nvinfo : EIATTR_MIN_STACK_SIZE
	.align		4
.L_88:
        /*0108*/ 	.byte	0x04, 0x12
        /*010a*/ 	.short	(.L_90 - .L_89)
	.align		4
.L_89:
        /*010c*/ 	.word	index@(_ZN3cub18CUB_300001_SM_10006detail8for_each13static_kernelINS2_12policy_hub_t12policy_500_tEmN6thrust24THRUST_300001_SM_1000_NS8cuda_cub20__uninitialized_fill7functorINS7_10device_ptrIfEEfEEEEvT0_T1_)
        /*0110*/ 	.word	0x00000000


	//----- nvinfo : EIATTR_MIN_STACK_SIZE
	.align		4
.L_90:
        /*0114*/ 	.byte	0x04, 0x12
        /*0116*/ 	.short	(.L_92 - .L_91)
	.align		4
.L_91:
        /*0118*/ 	.word	index@(_ZN3cub18CUB_300001_SM_10006detail6reduce28DeviceReduceSingleTileKernelINS2_10policy_hubIfyN4cuda3std3__44plusIfEEE10Policy1000EPfSC_iS9_ffNS7_10__identityEEEvT0_T1_T2_T3_T4_T6_)
        /*011c*/ 	.word	0x00000000


	//----- nvinfo : EIATTR_MIN_STACK_SIZE
	.align		4
.L_92:
        /*0120*/ 	.byte	0x04, 0x12
        /*0122*/ 	.short	(.L_94 - .L_93)
	.align		4
.L_93:
        /*0124*/ 	.word	index@(_ZN3cub18CUB_300001_SM_10006detail6reduce18DeviceReduceKernelINS2_10policy_hubIfyN4cuda3std3__44plusIfEEE10Policy1000EN6thrust24THRUST_300001_SM_1000_NS6detail15normal_iteratorINSD_10device_ptrIfEEEEyS9_fNS7_10__identityEEEvT0_PT3_T1_NS0_13GridEvenShareISN_EET2_T4_)
        /*0128*/ 	.word	0x00000000


	//----- nvinfo : EIATTR_MIN_STACK_SIZE
	.align		4
.L_94:
        /*012c*/ 	.byte	0x04, 0x12
        /*012e*/ 	.short	(.L_96 - .L_95)
	.align		4
.L_95:
        /*0130*/ 	.word	index@(_ZN3cub18CUB_300001_SM_10006detail6reduce28DeviceReduceSingleTileKernelINS2_10policy_hubIfyN4cuda3std3__44plusIfEEE10Policy1000EN6thrust24THRUST_300001_SM_1000_NS6detail15normal_iteratorINSD_10device_ptrIfEEEEPfyS9_ffNS7_10__identityEEEvT0_T1_T2_T3_T4_T6_)
        /*0134*/ 	.word	0x00000000


	//----- nvinfo : EIATTR_MIN_STACK_SIZE
	.align		4
.L_96:
        /*0138*/ 	.byte	0x04, 0x12
        /*013a*/ 	.short	(.L_98 - .L_97)
	.align		4
.L_97:
        /*013c*/ 	.word	index@(_ZN3cub18CUB_300001_SM_10006detail6reduce28DeviceReduceSingleTileKernelINS2_10policy_hubIfjN4cuda3std3__44plusIfEEE10Policy1000EPfSC_iS9_ffNS7_10__identityEEEvT0_T1_T2_T3_T4_T6_)
        /*0140*/ 	.word	0x00000000


	//----- nvinfo : EIATTR_MIN_STACK_SIZE
	.align		4
.L_98:
        /*0144*/ 	.byte	0x04, 0x12
        /*0146*/ 	.short	(.L_100 - .L_99)
	.align		4
.L_99:
        /*0148*/ 	.word	index@(_ZN3cub18CUB_300001_SM_10006detail6reduce18DeviceReduceKernelINS2_10policy_hubIfjN4cuda3std3__44plusIfEEE10Policy1000EN6thrust24THRUST_300001_SM_1000_NS6detail15normal_iteratorINSD_10device_ptrIfEEEEjS9_fNS7_10__identityEEEvT0_PT3_T1_NS0_13GridEvenShareISN_EET2_T4_)
        /*014c*/ 	.word	0x00000000


	//----- nvinfo : EIATTR_MIN_STACK_SIZE
	.align		4
.L_100:
        /*0150*/ 	.byte	0x04, 0x12
        /*0152*/ 	.short	(.L_102 - .L_101)
	.align		4
.L_101:
        /*0154*/ 	.word	index@(_ZN3cub18CUB_300001_SM_10006detail6reduce28DeviceReduceSingleTileKernelINS2_10policy_hubIfjN4cuda3std3__44plusIfEEE10Policy1000EN6thrust24THRUST_300001_SM_1000_NS6detail15normal_iteratorINSD_10device_ptrIfEEEEPfjS9_ffNS7_10__identityEEEvT0_T1_T2_T3_T4_T6_)
        /*0158*/ 	.word	0x00000000


	//----- nvinfo : EIATTR_MIN_STACK_SIZE
	.align		4
.L_102:
        /*015c*/ 	.byte	0x04, 0x12
        /*015e*/ 	.short	(.L_104 - .L_103)
	.align		4
.L_103:
        /*0160*/ 	.word	index@(_ZN3cub18CUB_300001_SM_10006detail11EmptyKernelIvEEvv)
        /*0164*/ 	.word	0x00000000


	//----- nvinfo : EIATTR_MIN_STACK_SIZE
	.align		4
.L_104:
        /*0168*/ 	.byte	0x04, 0x12
        /*016a*/ 	.short	(.L_106 - .L_105)
	.align		4
.L_105:
        /*016c*/ 	.word	index@(_Z21differencingOperationPfS_S_i)
        /*0170*/ 	.word	0x00000000
.L_106:


//--------------------- .nv.compat                --------------------------
	.section	.nv.compat,"",@"SHT_CUDA_COMPAT_INFO"
	.align	4
        /*0000*/ 	.byte	0x02, 0x09, 0x00, 0x00, 0x02, 0x02, 0x01, 0x00, 0x02, 0x05, 0x05, 0x00, 0x03, 0x07, 0x01, 0x01
        /*0010*/ 	.byte	0x02, 0x03, 0x00, 0x00, 0x02, 0x06, 0x01, 0x00, 0x04, 0x0b, 0x08, 0x00, 0x01, 0x00, 0x00, 0x00
        /*0020*/ 	.byte	0x00, 0x00, 0x00, 0x00


//--------------------- .nv.info._ZN3cub18CUB_300001_SM_10006detail8for_each13static_kernelINS2_12policy_hub_t12policy_500_tElNS2_12op_wrapper_tIl7absdiffN6thrust24THRUST_300001_SM_1000_NS12zip_iteratorIN4cuda3std3__45tupleIJNS9_6detail15normal_iteratorINS9_10device_ptrIfEEEESJ_SJ_SJ_SJ_EEEEEEEEEvT0_T1_ --------------------------
	.section	.nv.info._ZN3cub18CUB_300001_SM_10006detail8for_each13static_kernelINS2_12policy_hub_t12policy_500_tElNS2_12op_wrapper_tIl7absdiffN6thrust24THRUST_300001_SM_1000_NS12zip_iteratorIN4cuda3std3__45tupleIJNS9_6detail15normal_iteratorINS9_10device_ptrIfEEEESJ_SJ_SJ_SJ_EEEEEEEEEvT0_T1_,"",@"SHT_CUDA_INFO"
	.sectionflags	@""
	.align	4


	//----- nvinfo : EIATTR_CUDA_API_VERSION
	.align		4
        /*0000*/ 	.byte	0x04, 0x37
        /*0002*/ 	.short	(.L_108 - .L_107)
.L_107:
        /*0004*/ 	.word	0x00000082


	//----- nvinfo : EIATTR_KPARAM_INFO
	.align		4
.L_108:
        /*0008*/ 	.byte	0x04, 0x17
        /*000a*/ 	.short	(.L_110 - .L_109)
.L_109:
        /*000c*/ 	.word	0x00000000
        /*0010*/ 	.short	0x0001
        /*0012*/ 	.short	0x0008
        /*0014*/ 	.byte	0x00, 0xf0, 0xc1, 0x00


	//----- nvinfo : EIATTR_KPARAM_INFO
	.align		4
.L_110:
        /*0018*/ 	.byte	0x04, 0x17
        /*001a*/ 	.short	(.L_112 - .L_111)
.L_111:
        /*001c*/ 	.word	0x00000000
        /*0020*/ 	.short	0x0000
        /*0022*/ 	.short	0x0000
        /*0024*/ 	.byte	0x00, 0xf0, 0x21, 0x00


	//----- nvinfo : EIATTR_SPARSE_MMA_MASK
	.align		4
.L_112:
        /*0028*/ 	.byte	0x03, 0x50
        /*002a*/ 	.short	0x0000


	//----- nvinfo : EIATTR_MAXREG_COUNT
	.align		4
        /*002c*/ 	.byte	0x03, 0x1b
        /*002e*/ 	.short	0x00ff


	//----- nvinfo : EIATTR_MERCURY_ISA_VERSION
	.align		4
        /*0030*/ 	.byte	0x03, 0x5f
        /*0032*/ 	.short	0x0101


	//----- nvinfo : EIATTR_VRC_CTA_INIT_COUNT
	.align		4
        /*0034*/ 	.byte	0x02, 0x4a
	.zero		1
	.zero		1


	//----- nvinfo : EIATTR_EXIT_INSTR_OFFSETS
	.align		4
        /*0038*/ 	.byte	0x04, 0x1c
        /*003a*/ 	.short	(.L_114 - .L_113)


	//   ....[0]....
.L_113:
        /*003c*/ 	.word	0x000002c0


	//   ....[1]....
        /*0040*/ 	.word	0x00000520


	//   ....[2]....
        /*0044*/ 	.word	0x000006c0


	//----- nvinfo : EIATTR_MAX_THREADS
	.align		4
.L_114:
        /*0048*/ 	.byte	0x04, 0x05
        /*004a*/ 	.short	(.L_116 - .L_115)
.L_115:
        /*004c*/ 	.word	0x00000100
        /*0050*/ 	.word	0x00000001
        /*0054*/ 	.word	0x00000001


	//----- nvinfo : EIATTR_CRS_STACK_SIZE
	.align		4
.L_116:
        /*0058*/ 	.byte	0x04, 0x1e
        /*005a*/ 	.short	(.L_118 - .L_117)
.L_117:
        /*005c*/ 	.word	0x00000000


	//----- nvinfo : EIATTR_CBANK_PARAM_SIZE
	.align		4
.L_118:
        /*0060*/ 	.byte	0x03, 0x19
        /*0062*/ 	.short	0x0038


	//----- nvinfo : EIATTR_PARAM_CBANK
	.align		4
        /*0064*/ 	.byte	0x04, 0x0a
        /*0066*/ 	.short	(.L_120 - .L_119)
	.align		4
.L_119:
        /*0068*/ 	.word	index@(.nv.constant0._ZN3cub18CUB_300001_SM_10006detail8for_each13static_kernelINS2_12policy_hub_t12policy_500_tElNS2_12op_wrapper_tIl7absdiffN6thrust24THRUST_300001_SM_1000_NS12zip_iteratorIN4cuda3std3__45tupleIJNS9_6detail15normal_iteratorINS9_10device_ptrIfEEEESJ_SJ_SJ_SJ_EEEEEEEEEvT0_T1_)
        /*006c*/ 	.short	0x0380
        /*006e*/ 	.short	0x0038


	//----- nvinfo : EIATTR_SW_WAR
	.align		4
.L_120:
        /*0070*/ 	.byte	0x04, 0x36
        /*0072*/ 	.short	(.L_122 - .L_121)
.L_121:
        /*0074*/ 	.word	0x00000008
.L_122:


//--------------------- .nv.info._ZN3cub18CUB_300001_SM_10006detail8for_each13static_kernelINS2_12policy_hub_t12policy_500_tEmN6thrust24THRUST_300001_SM_1000_NS8cuda_cub20__uninitialized_fill7functorINS7_10device_ptrIfEEfEEEEvT0_T1_ --------------------------
	.section	.nv.info._ZN3cub18CUB_300001_SM_10006detail8for_each13static_kernelINS2_12policy_hub_t12policy_500_tEmN6thrust24THRUST_300001_SM_1000_NS8cuda_cub20__uninitialized_fill7functorINS7_10device_ptrIfEEfEEEEvT0_T1_,"",@"SHT_CUDA_INFO"
	.sectionflags	@""
	.align	4


	//----- nvinfo : EIATTR_CUDA_API_VERSION
	.align		4
        /*0000*/ 	.byte	0x04, 0x37
        /*0002*/ 	.short	(.L_124 - .L_123)
.L_123:
        /*0004*/ 	.word	0x00000082


	//----- nvinfo : EIATTR_KPARAM_INFO
	.align		4
.L_124:
        /*0008*/ 	.byte	0x04, 0x17
        /*000a*/ 	.short	(.L_126 - .L_125)
.L_125:
        /*000c*/ 	.word	0x00000000
        /*0010*/ 	.short	0x0001
        /*0012*/ 	.short	0x0008
        /*0014*/ 	.byte	0x00, 0xf0, 0x41, 0x00


	//----- nvinfo : EIATTR_KPARAM_INFO
	.align		4
.L_126:
        /*0018*/ 	.byte	0x04, 0x17
        /*001a*/ 	.short	(.L_128 - .L_127)
.L_127:
        /*001c*/ 	.word	0x00000000
        /*0020*/ 	.short	0x0000
        /*0022*/ 	.short	0x0000
        /*0024*/ 	.byte	0x00, 0xf0, 0x21, 0x00


	//----- nvinfo : EIATTR_SPARSE_MMA_MASK
	.align		4
.L_128:
        /*0028*/ 	.byte	0x03, 0x50
        /*002a*/ 	.short	0x0000


	//----- nvinfo : EIATTR_MAXREG_COUNT
	.align		4
        /*002c*/ 	.byte	0x03, 0x1b
        /*002e*/ 	.short	0x00ff


	//----- nvinfo : EIATTR_MERCURY_ISA_VERSION
	.align		4
        /*0030*/ 	.byte	0x03, 0x5f
        /*0032*/ 	.short	0x0101


	//----- nvinfo : EIATTR_VRC_CTA_INIT_COUNT
	.align		4
        /*0034*/ 	.byte	0x02, 0x4a
	.zero		1
	.zero		1


	//----- nvinfo : EIATTR_EXIT_INSTR_OFFSETS
	.align		4
        /*0038*/ 	.byte	0x04, 0x1c
        /*003a*/ 	.short	(.L_130 - .L_129)


	//   ....[0]....
.L_129:
        /*003c*/ 	.word	0x00000130


	//   ....[1]....
        /*0040*/ 	.word	0x00000230


	//   ....[2]....
        /*0044*/ 	.word	0x00000260


	//----- nvinfo : EIATTR_MAX_THREADS
	.align		4
.L_130:
        /*0048*/ 	.byte	0x04, 0x05
        /*004a*/ 	.short	(.L_132 - .L_131)
.L_131:
        /*004c*/ 	.word	0x00000100
        /*0050*/ 	.word	0x00000001
        /*0054*/ 	.word	0x00000001


	//----- nvinfo : EIATTR_CBANK_PARAM_SIZE
	.align		4
.L_132:
        /*0058*/ 	.byte	0x03, 0x19
        /*005a*/ 	.short	0x0018


	//----- nvinfo : EIATTR_PARAM_CBANK
	.align		4
        /*005c*/ 	.byte	0x04, 0x0a
        /*005e*/ 	.short	(.L_134 - .L_133)
	.align		4
.L_133:
        /*0060*/ 	.word	index@(.nv.constant0._ZN3cub18CUB_300001_SM_10006detail8for_each13static_kernelINS2_12policy_hub_t12policy_500_tEmN6thrust24THRUST_300001_SM_1000_NS8cuda_cub20__uninitialized_fill7functorINS7_10device_ptrIfEEfEEEEvT0_T1_)
        /*0064*/ 	.short	0x0380
        /*0066*/ 	.short	0x0018


	//----- nvinfo : EIATTR_SW_WAR
	.align		4
.L_134:
        /*0068*/ 	.byte	0x04, 0x36
        /*006a*/ 	.short	(.L_136 - .L_135)
.L_135:
        /*006c*/ 	.word	0x00000008
.L_136:


//--------------------- .nv.info._ZN3cub18CUB_300001_SM_10006detail6reduce28DeviceReduceSingleTileKernelINS2_10policy_hubIfyN4cuda3std3__44plusIfEEE10Policy1000EPfSC_iS9_ffNS7_10__identityEEEvT0_T1_T2_T3_T4_T6_ --------------------------
	.section	.nv.info._ZN3cub18CUB_300001_SM_10006detail6reduce28DeviceReduceSingleTileKernelINS2_10policy_hubIfyN4cuda3std3__44plusIfEEE10Policy1000EPfSC_iS9_ffNS7_10__identityEEEvT0_T1_T2_T3_T4_T6_,"",@"SHT_CUDA_INFO"
	.sectionflags	@""
	.align	4


	//----- nvinfo : EIATTR_CUDA_API_VERSION
	.align		4
        /*0000*/ 	.byte	0x04, 0x37
        /*0002*/ 	.short	(.L_138 - .L_137)
.L_137:
        /*0004*/ 	.word	0x00000082


	//----- nvinfo : EIATTR_KPARAM_INFO
	.align		4
.L_138:
        /*0008*/ 	.byte	0x04, 0x17
        /*000a*/ 	.short	(.L_140 - .L_139)
.L_139:
        /*000c*/ 	.word	0x00000000
        /*0010*/ 	.short	0x0005
        /*0012*/ 	.short	0x001c
        /*0014*/ 	.byte	0x00, 0xf0, 0x05, 0x00


	//----- nvinfo : EIATTR_KPARAM_INFO
	.align		4
.L_140:
        /*0018*/ 	.byte	0x04, 0x17
        /*001a*/ 	.short	(.L_142 - .L_141)
.L_141:
        /*001c*/ 	.word	0x00000000
        /*0020*/ 	.short	0x0004
        /*0022*/ 	.short	0x0018
        /*0024*/ 	.byte	0x00, 0xf0, 0x11, 0x00


	//----- nvinfo : EIATTR_KPARAM_INFO
	.align		4
.L_142:
        /*0028*/ 	.byte	0x04, 0x17
        /*002a*/ 	.short	(.L_144 - .L_143)
.L_143:
        /*002c*/ 	.word	0x00000000
        /*0030*/ 	.short	0x0003
        /*0032*/ 	.short	0x0014
        /*0034*/ 	.byte	0x00, 0xf0, 0x05, 0x00


	//----- nvinfo : EIATTR_KPARAM_INFO
	.align		4
.L_144:
        /*0038*/ 	.byte	0x04, 0x17
        /*003a*/ 	.short	(.L_146 - .L_145)
.L_145:
        /*003c*/ 	.word	0x00000000
        /*0040*/ 	.short	0x0002
        /*0042*/ 	.short	0x0010
        /*0044*/ 	.byte	0x00, 0xf0, 0x11, 0x00


	//----- nvinfo : EIATTR_KPARAM_INFO
	.align		4
.L_146:
        /*0048*/ 	.byte	0x04, 0x17
        /*004a*/ 	.short	(.L_148 - .L_147)
.L_147:
        /*004c*/ 	.word	0x00000000
        /*0050*/ 	.short	0x0001
        /*0052*/ 	.short	0x0008
        /*0054*/ 	.byte	0x00, 0xf5, 0x21, 0x00


	//----- nvinfo : EIATTR_KPARAM_INFO
	.align		4
.L_148:
        /*0058*/ 	.byte	0x04, 0x17
        /*005a*/ 	.short	(.L_150 - .L_149)
.L_149:
        /*005c*/ 	.word	0x00000000
        /*0060*/ 	.short	0x0000
        /*0062*/ 	.short	0x0000
        /*0064*/ 	.byte	0x00, 0xf5, 0x21, 0x00


	//----- nvinfo : EIATTR_SPARSE_MMA_MASK
	.align		4
.L_150:
        /*0068*/ 	.byte	0x03, 0x50
        /*006a*/ 	.short	0x0000


	//----- nvinfo : EIATTR_MAXREG_COUNT
	.align		4
        /*006c*/ 	.byte	0x03, 0x1b
        /*006e*/ 	.short	0x00ff


	//----- nvinfo : EIATTR_NUM_BARRIERS
	.align		4
        /*0070*/ 	.byte	0x02, 0x4c
        /*0072*/ 	.byte	0x01
	.zero		1


	//----- nvinfo : EIATTR_MERCURY_ISA_VERSION
	.align		4
        /*0074*/ 	.byte	0x03, 0x5f
        /*0076*/ 	.short	0x0101


	//----- nvinfo : EIATTR_COOP_GROUP_MASK_REGIDS
	.align		4
        /*0078*/ 	.byte	0x04, 0x29
        /*007a*/ 	.short	(.L_152 - .L_151)


	//   ....[0]....
.L_151:
        /*007c*/ 	.word	0xffffffff


	//   ....[1]....
        /*0080*/ 	.word	0xffffffff


	//   ....[2]....
        /*0084*/ 	.word	0xffffffff


	//   ....[3]....
        /*0088*/ 	.word	0xffffffff


	//   ....[4]....
        /*008c*/ 	.word	0xffffffff


	//   ....[5]....
        /*0090*/ 	.word	0xffffffff


	//   ....[6]....
        /*0094*/ 	.word	0xffffffff


	//   ....[7]....
        /*0098*/ 	.word	0xffffffff


	//   ....[8]....
        /*009c*/ 	.word	0xffffffff


	//   ....[9]....
        /*00a0*/ 	.word	0xffffffff


	//   ....[10]....
        /*00a4*/ 	.word	0xffffffff


	//   ....[11]....
        /*00a8*/ 	.word	0xffffffff


	//   ....[12]....
        /*00ac*/ 	.word	0xffffffff


	//   ....[13]....
        /*00b0*/ 	.word	0xffffffff


	//   ....[14]....
        /*00b4*/ 	.word	0xffffffff


	//   ....[15]....
        /*00b8*/ 	.word	0xffffffff


	//   ....[16]....
        /*00bc*/ 	.word	0xffffffff


	//   ....[17]....
        /*00c0*/ 	.word	0xffffffff


	//   ....[18]....
        /*00c4*/ 	.word	0xffffffff


	//   ....[19]....
        /*00c8*/ 	.word	0xffffffff


	//   ....[20]....
        /*00cc*/ 	.word	0xffffffff


	//   ....[21]....
        /*00d0*/ 	.word	0xffffffff


	//   ....[22]....
        /*00d4*/ 	.word	0xffffffff


	//   ....[23]....
        /*00d8*/ 	.word	0xffffffff


	//   ....[24]....
        /*00dc*/ 	.word	0xffffffff


	//   ....[25]....
        /*00e0*/ 	.word	0xffffffff


	//   ....[26]....
        /*00e4*/ 	.word	0xffffffff


	//   ....[27]....
        /*00e8*/ 	.word	0xffffffff


	//   ....[28]....
        /*00ec*/ 	.word	0xffffffff


	//   ....[29]....
        /*00f0*/ 	.word	0xffffffff


	//----- nvinfo : EIATTR_COOP_GROUP_INSTR_OFFSETS
	.align		4
.L_152:
        /*00f4*/ 	.byte	0x04, 0x28
        /*00f6*/ 	.short	(.L_154 - .L_153)


	//   ....[0]....
.L_153:
        /*00f8*/ 	.word	0x00000980


	//   ....[1]....
        /*00fc*/ 	.word	0x000009e0


	//   ....[2]....
        /*0100*/ 	.word	0x00000a50


	//   ....[3]....
        /*0104*/ 	.word	0x00000aa0


	//   ....[4]....
        /*0108*/ 	.word	0x00000ad0


	//   ....[5]....
        /*010c*/ 	.word	0x00000c90


	//   ....[6]....
        /*0110*/ 	.word	0x00000d20


	//   ....[7]....
        /*0114*/ 	.word	0x00000d60


	//   ....[8]....
        /*0118*/ 	.word	0x00000db0


	//   ....[9]....
        /*011c*/ 	.word	0x00000df0


	//   ....[10]....
        /*0120*/ 	.word	0x00001c00


	//   ....[11]....
        /*0124*/ 	.word	0x00001c80


	//   ....[12]....
        /*0128*/ 	.word	0x00001cd0


	//   ....[13]....
        /*012c*/ 	.word	0x00001d10


	//   ....[14]....
        /*0130*/ 	.word	0x00001d40


	//   ....[15]....
        /*0134*/ 	.word	0x00002700


	//   ....[16]....
        /*0138*/ 	.word	0x00002760


	//   ....[17]....
        /*013c*/ 	.word	0x000027d0


	//   ....[18]....
        /*0140*/ 	.word	0x00002820


	//   ....[19]....
        /*0144*/ 	.word	0x00002850


	//   ....[20]....
        /*0148*/ 	.word	0x00002a10


	//   ....[21]....
        /*014c*/ 	.word	0x00002a90


	//   ....[22]....
        /*0150*/ 	.word	0x00002ad0


	//   ....[23]....
        /*0154*/ 	.word	0x00002b10


	//   ....[24]....
        /*0158*/ 	.word	0x00002b70


	//   ....[25]....
        /*015c*/ 	.word	0x00003b00


	//   ....[26]....
        /*0160*/ 	.word	0x00003b80


	//   ....[27]....
        /*0164*/ 	.word	0x00003bd0


	//   ....[28]....
        /*0168*/ 	.word	0x00003c10


	//   ....[29]....
        /*016c*/ 	.word	0x00003c40


	//----- nvinfo : EIATTR_VRC_CTA_INIT_COUNT
	.align		4
.L_154:
        /*0170*/ 	.byte	0x02, 0x4a
	.zero		1
	.zero		1


	//----- nvinfo : EIATTR_EXIT_INSTR_OFFSETS
	.align		4
        /*0174*/ 	.byte	0x04, 0x1c
        /*0176*/ 	.short	(.L_156 - .L_155)


	//   ....[0]....
.L_155:
        /*0178*/ 	.word	0x00000080


	//   ....[1]....
        /*017c*/ 	.word	0x000000c0


	//   ....[2]....
        /*0180*/ 	.word	0x00003d90


	//   ....[3]....
        /*0184*/ 	.word	0x00003de0


	//----- nvinfo : EIATTR_MAX_THREADS
	.align		4
.L_156:
        /*0188*/ 	.byte	0x04, 0x05
        /*018a*/ 	.short	(.L_158 - .L_157)
.L_157:
        /*018c*/ 	.word	0x00000100
        /*0190*/ 	.word	0x00000001
        /*0194*/ 	.word	0x00000001


	//----- nvinfo : EIATTR_CRS_STACK_SIZE
	.align		4
.L_158:
        /*0198*/ 	.byte	0x04, 0x1e
        /*019a*/ 	.short	(.L_160 - .L_159)
.L_159:
        /*019c*/ 	.word	0x00000000


	//----- nvinfo : EIATTR_CBANK_PARAM_SIZE
	.align		4
.L_160:
        /*01a0*/ 	.byte	0x03, 0x19
        /*01a2*/ 	.short	0x001d


	//----- nvinfo : EIATTR_PARAM_CBANK
	.align		4
        /*01a4*/ 	.byte	0x04, 0x0a
        /*01a6*/ 	.short	(.L_162 - .L_161)
	.align		4
.L_161:
        /*01a8*/ 	.word	index@(.nv.constant0._ZN3cub18CUB_300001_SM_10006detail6reduce28DeviceReduceSingleTileKernelINS2_10policy_hubIfyN4cuda3std3__44plusIfEEE10Policy1000EPfSC_iS9_ffNS7_10__identityEEEvT0_T1_T2_T3_T4_T6_)
        /*01ac*/ 	.short	0x0380
        /*01ae*/ 	.short	0x001d


	//----- nvinfo : EIATTR_SW_WAR
	.align		4
.L_162:
        /*01b0*/ 	.byte	0x04, 0x36
        /*01b2*/ 	.short	(.L_164 - .L_163)
.L_163:
        /*01b4*/ 	.word	0x00000008
.L_164:


//--------------------- .nv.info._ZN3cub18CUB_300001_SM_10006detail6reduce18DeviceReduceKernelINS2_10policy_hubIfyN4cuda3std3__44plusIfEEE10Policy1000EN6thrust24THRUST_300001_SM_1000_NS6detail15normal_iteratorINSD_10device_ptrIfEEEEyS9_fNS7_10__identityEEEvT0_PT3_T1_NS0_13GridEvenShareISN_EET2_T4_ --------------------------
	.section	.nv.info._ZN3cub18CUB_300001_SM_10006detail6reduce18DeviceReduceKernelINS2_10policy_hubIfyN4cuda3std3__44plusIfEEE10Policy1000EN6thrust24THRUST_300001_SM_1000_NS6detail15normal_iteratorINSD_10device_ptrIfEEEEyS9_fNS7_10__identityEEEvT0_PT3_T1_NS0_13GridEvenShareISN_EET2_T4_,"",@"SHT_CUDA_INFO"
	.sectionflags	@""
	.align	4


	//----- nvinfo : EIATTR_CUDA_API_VERSION
	.align		4
        /*0000*/ 	.byte	0x04, 0x37
        /*0002*/ 	.short	(.L_166 - .L_165)
.L_165:
        /*0004*/ 	.word	0x00000082


	//----- nvinfo : EIATTR_KPARAM_INFO
	.align		4
.L_166:
        /*0008*/ 	.byte	0x04, 0x17
        /*000a*/ 	.short	(.L_168 - .L_167)
.L_167:
        /*000c*/ 	.word	0x00000000
        /*0010*/ 	.short	0x0005
        /*0012*/ 	.short	0x0061
        /*0014*/ 	.byte	0x00, 0xf0, 0x05, 0x00


	//----- nvinfo : EIATTR_KPARAM_INFO
	.align		4
.L_168:
        /*0018*/ 	.byte	0x04, 0x17
        /*001a*/ 	.short	(.L_170 - .L_169)
.L_169:
        /*001c*/ 	.word	0x00000000
        /*0020*/ 	.short	0x0004
        /*0022*/ 	.short	0x0060
        /*0024*/ 	.byte	0x00, 0xf0, 0x05, 0x00


	//----- nvinfo : EIATTR_KPARAM_INFO
	.align		4
.L_170:
        /*0028*/ 	.byte	0x04, 0x17
        /*002a*/ 	.short	(.L_172 - .L_171)
.L_171:
        /*002c*/ 	.word	0x00000000
        /*0030*/ 	.short	0x0003
        /*0032*/ 	.short	0x0018
        /*0034*/ 	.byte	0x00, 0xf0, 0x21, 0x01


	//----- nvinfo : EIATTR_KPARAM_INFO
	.align		4
.L_172:
        /*0038*/ 	.byte	0x04, 0x17
        /*003a*/ 	.short	(.L_174 - .L_173)
.L_173:
        /*003c*/ 	.word	0x00000000
        /*0040*/ 	.short	0x0002
        /*0042*/ 	.short	0x0010
        /*0044*/ 	.byte	0x00, 0xf0, 0x21, 0x00


	//----- nvinfo : EIATTR_KPARAM_INFO
	.align		4
.L_174:
        /*0048*/ 	.byte	0x04, 0x17
        /*004a*/ 	.short	(.L_176 - .L_175)
.L_175:
        /*004c*/ 	.word	0x00000000
        /*0050*/ 	.short	0x0001
        /*0052*/ 	.short	0x0008
        /*0054*/ 	.byte	0x00, 0xf5, 0x21, 0x00


	//----- nvinfo : EIATTR_KPARAM_INFO
	.align		4
.L_176:
        /*0058*/ 	.byte	0x04, 0x17
        /*005a*/ 	.short	(.L_178 - .L_177)
.L_177:
        /*005c*/ 	.word	0x00000000
        /*0060*/ 	.short	0x0000
        /*0062*/ 	.short	0x0000
        /*0064*/ 	.byte	0x00, 0xf0, 0x21, 0x00


	//----- nvinfo : EIATTR_SPARSE_MMA_MASK
	.align		4
.L_178:
        /*0068*/ 	.byte	0x03, 0x50
        /*006a*/ 	.short	0x0000


	//----- nvinfo : EIATTR_MAXREG_COUNT
	.align		4
        /*006c*/ 	.byte	0x03, 0x1b
        /*006e*/ 	.short	0x00ff


	//----- nvinfo : EIATTR_NUM_BARRIERS
	.align		4
        /*0070*/ 	.byte	0x02, 0x4c
        /*0072*/ 	.byte	0x01
	.zero		1


	//----- nvinfo : EIATTR_MERCURY_ISA_VERSION
	.align		4
        /*0074*/ 	.byte	0x03, 0x5f
        /*0076*/ 	.short	0x0101


	//----- nvinfo : EIATTR_COOP_GROUP_MASK_REGIDS
	.align		4
        /*0078*/ 	.byte	0x04, 0x29
        /*007a*/ 	.short	(.L_180 - .L_179)


	//   ....[0]....
.L_179:
        /*007c*/ 	.word	0xffffffff


	//   ....[1]....
        /*0080*/ 	.word	0xffffffff


	//   ....[2]....
        /*0084*/ 	.word	0xffffffff


	//   ....[3]....
        /*0088*/ 	.word	0xffffffff


	//   ....[4]....
        /*008c*/ 	.word	0xffffffff


	//   ....[5]....
        /*0090*/ 	.word	0xffffffff


	//   ....[6]....
        /*0094*/ 	.word	0xffffffff


	//   ....[7]....
        /*0098*/ 	.word	0xffffffff


	//   ....[8]....
        /*009c*/ 	.word	0xffffffff


	//   ....[9]....
        /*00a0*/ 	.word	0xffffffff


	//   ....[10]....
        /*00a4*/ 	.word	0xffffffff


	//   ....[11]....
        /*00a8*/ 	.word	0xffffffff


	//   ....[12]....
        /*00ac*/ 	.word	0xffffffff


	//   ....[13]....
        /*00b0*/ 	.word	0xffffffff


	//   ....[14]....
        /*00b4*/ 	.word	0xffffffff


	//----- nvinfo : EIATTR_COOP_GROUP_INSTR_OFFSETS
	.align		4
.L_180:
        /*00b8*/ 	.byte	0x04, 0x28
        /*00ba*/ 	.short	(.L_182 - .L_181)


	//   ....[0]....
.L_181:
        /*00bc*/ 	.word	0x000009c0


	//   ....[1]....
        /*00c0*/ 	.word	0x00000a20


	//   ....[2]....
        /*00c4*/ 	.word	0x00000a90


	//   ....[3]....
        /*00c8*/ 	.word	0x00000ae0


	//   ....[4]....
        /*00cc*/ 	.word	0x00000b10


	//   ....[5]....
        /*00d0*/ 	.word	0x00000cd0


	//   ....[6]....
        /*00d4*/ 	.word	0x00000d60


	//   ....[7]....
        /*00d8*/ 	.word	0x00000dd0


	//   ....[8]....
        /*00dc*/ 	.word	0x00000e20


	//   ....[9]....
        /*00e0*/ 	.word	0x00000e50


	//   ....[10]....
        /*00e4*/ 	.word	0x00002030


	//   ....[11]....
        /*00e8*/ 	.word	0x000020c0


	//   ....[12]....
        /*00ec*/ 	.word	0x00002110


	//   ....[13]....
        /*00f0*/ 	.word	0x00002150


	//   ....[14]....
        /*00f4*/ 	.word	0x00002180


	//----- nvinfo : EIATTR_VRC_CTA_INIT_COUNT
	.align		4
.L_182:
        /*00f8*/ 	.byte	0x02, 0x4a
	.zero		1
	.zero		1


	//----- nvinfo : EIATTR_EXIT_INSTR_OFFSETS
	.align		4
        /*00fc*/ 	.byte	0x04, 0x1c
        /*00fe*/ 	.short	(.L_184 - .L_183)


	//   ....[0]....
.L_183:
        /*0100*/ 	.word	0x000022d0


	//   ....[1]....
        /*0104*/ 	.word	0x00002330


	//----- nvinfo : EIATTR_MAX_THREADS
	.align		4
.L_184:
        /*0108*/ 	.byte	0x04, 0x05
        /*010a*/ 	.short	(.L_186 - .L_185)
.L_185:
        /*010c*/ 	.word	0x00000100
        /*0110*/ 	.word	0x00000001
        /*0114*/ 	.word	0x00000001


	//----- nvinfo : EIATTR_CRS_STACK_SIZE
	.align		4
.L_186:
        /*0118*/ 	.byte	0x04, 0x1e
        /*011a*/ 	.short	(.L_188 - .L_187)
.L_187:
        /*011c*/ 	.word	0x00000000


	//----- nvinfo : EIATTR_CBANK_PARAM_SIZE
	.align		4
.L_188:
        /*0120*/ 	.byte	0x03, 0x19
        /*0122*/ 	.short	0x0062


	//----- nvinfo : EIATTR_PARAM_CBANK
	.align		4
        /*0124*/ 	.byte	0x04, 0x0a
        /*0126*/ 	.short	(.L_190 - .L_189)
	.align		4
.L_189:
        /*0128*/ 	.word	index@(.nv.constant0._ZN3cub18CUB_300001_SM_10006detail6reduce18DeviceReduceKernelINS2_10policy_hubIfyN4cuda3std3__44plusIfEEE10Policy1000EN6thrust24THRUST_300001_SM_1000_NS6detail15normal_iteratorINSD_10device_ptrIfEEEEyS9_fNS7_10__identityEEEvT0_PT3_T1_NS0_13GridEvenShareISN_EET2_T4_)
        /*012c*/ 	.short	0x0380
        /*012e*/ 	.short	0x0062


	//----- nvinfo : EIATTR_SW_WAR
	.align		4
.L_190:
        /*0130*/ 	.byte	0x04, 0x36
        /*0132*/ 	.short	(.L_192 - .L_191)
.L_191:
        /*0134*/ 	.word	0x00000008
.L_192:


//--------------------- .nv.info._ZN3cub18CUB_300001_SM_10006detail6reduce28DeviceReduceSingleTileKernelINS2_10policy_hubIfyN4cuda3std3__44plusIfEEE10Policy1000EN6thrust24THRUST_300001_SM_1000_NS6detail15normal_iteratorINSD_10device_ptrIfEEEEPfyS9_ffNS7_10__identityEEEvT0_T1_T2_T3_T4_T6_ --------------------------
	.section	.nv.info._ZN3cub18CUB_300001_SM_10006detail6reduce28DeviceReduceSingleTileKernelINS2_10policy_hubIfyN4cuda3std3__44plusIfEEE10Policy1000EN6thrust24THRUST_300001_SM_1000_NS6detail15normal_iteratorINSD_10device_ptrIfEEEEPfyS9_ffNS7_10__identityEEEvT0_T1_T2_T3_T4_T6_,"",@"SHT_CUDA_INFO"
	.sectionflags	@""
	.align	4


	//----- nvinfo : EIATTR_CUDA_API_VERSION
	.align		4
        /*0000*/ 	.byte	0x04, 0x37
        /*0002*/ 	.short	(.L_194 - .L_193)
.L_193:
        /*0004*/ 	.word	0x00000082


	//----- nvinfo : EIATTR_KPARAM_INFO
	.align		4
.L_194:
        /*0008*/ 	.byte	0x04, 0x17
        /*000a*/ 	.short	(.L_196 - .L_195)
.L_195:
        /*000c*/ 	.word	0x00000000
        /*0010*/ 	.short	0x0005
        /*0012*/ 	.short	0x0020
        /*0014*/ 	.byte	0x00, 0xf0, 0x05, 0x00


	//----- nvinfo : EIATTR_KPARAM_INFO
	.align		4
.L_196:
        /*0018*/ 	.byte	0x04, 0x17
        /*001a*/ 	.short	(.L_198 - .L_197)
.L_197:
        /*001c*/ 	.word	0x00000000
        /*0020*/ 	.short	0x0004
        /*0022*/ 	.short	0x001c
        /*0024*/ 	.byte	0x00, 0xf0, 0x11, 0x00


	//----- nvinfo : EIATTR_KPARAM_INFO
	.align		4
.L_198:
        /*0028*/ 	.byte	0x04, 0x17
        /*002a*/ 	.short	(.L_200 - .L_199)
.L_199:
        /*002c*/ 	.word	0x00000000
        /*0030*/ 	.short	0x0003
        /*0032*/ 	.short	0x0018
        /*0034*/ 	.byte	0x00, 0xf0, 0x05, 0x00


	//----- nvinfo : EIATTR_KPARAM_INFO
	.align		4
.L_200:
        /*0038*/ 	.byte	0x04, 0x17
        /*003a*/ 	.short	(.L_202 - .L_201)
.L_201:
        /*003c*/ 	.word	0x00000000
        /*0040*/ 	.short	0x0002
        /*0042*/ 	.short	0x0010
        /*0044*/ 	.byte	0x00, 0xf0, 0x21, 0x00


	//----- nvinfo : EIATTR_KPARAM_INFO
	.align		4
.L_202:
        /*0048*/ 	.byte	0x04, 0x17
        /*004a*/ 	.short	(.L_204 - .L_203)
.L_203:
        /*004c*/ 	.word	0x00000000
        /*0050*/ 	.short	0x0001
        /*0052*/ 	.short	0x0008
        /*0054*/ 	.byte	0x00, 0xf5, 0x21, 0x00


	//----- nvinfo : EIATTR_KPARAM_INFO
	.align		4
.L_204:
        /*0058*/ 	.byte	0x04, 0x17
        /*005a*/ 	.short	(.L_206 - .L_205)
.L_205:
        /*005c*/ 	.word	0x00000000
        /*0060*/ 	.short	0x0000
        /*0062*/ 	.short	0x0000
        /*0064*/ 	.byte	0x00, 0xf0, 0x21, 0x00


	//----- nvinfo : EIATTR_SPARSE_MMA_MASK
	.align		4
.L_206:
        /*0068*/ 	.byte	0x03, 0x50
        /*006a*/ 	.short	0x0000


	//----- nvinfo : EIATTR_MAXREG_COUNT
	.align		4
        /*006c*/ 	.byte	0x03, 0x1b
        /*006e*/ 	.short	0x00ff


	//----- nvinfo : EIATTR_NUM_BARRIERS
	.align		4
        /*0070*/ 	.byte	0x02, 0x4c
        /*0072*/ 	.byte	0x01
	.zero		1


	//----- nvinfo : EIATTR_MERCURY_ISA_VERSION
	.align		4
        /*0074*/ 	.byte	0x03, 0x5f
        /*0076*/ 	.short	0x0101


	//----- nvinfo : EIATTR_COOP_GROUP_MASK_REGIDS
	.align		4
        /*0078*/ 	.byte	0x04, 0x29
        /*007a*/ 	.short	(.L_208 - .L_207)


	//   ....[0]....
.L_207:
        /*007c*/ 	.word	0xffffffff


	//   ....[1]....
        /*0080*/ 	.word	0xffffffff


	//   ....[2]....
        /*0084*/ 	.word	0xffffffff


	//   ....[3]....
        /*0088*/ 	.word	0xffffffff


	//   ....[4]....
        /*008c*/ 	.word	0xffffffff


	//   ....[5]....
        /*0090*/ 	.word	0xffffffff


	//   ....[6]....
        /*0094*/ 	.word	0xffffffff


	//   ....[7]....
        /*0098*/ 	.word	0xffffffff


	//   ....[8]....
        /*009c*/ 	.word	0xffffffff


	//   ....[9]....
        /*00a0*/ 	.word	0xffffffff


	//   ....[10]....
        /*00a4*/ 	.word	0xffffffff


	//   ....[11]....
        /*00a8*/ 	.word	0xffffffff


	//   ....[12]....
        /*00ac*/ 	.word	0xffffffff


	//   ....[13]....
        /*00b0*/ 	.word	0xffffffff


	//   ....[14]....
        /*00b4*/ 	.word	0xffffffff


	//----- nvinfo : EIATTR_COOP_GROUP_INSTR_OFFSETS
	.align		4
.L_208:
        /*00b8*/ 	.byte	0x04, 0x28
        /*00ba*/ 	.short	(.L_210 - .L_209)


	//   ....[0]....
.L_209:
        /*00bc*/ 	.word	0x00000930


	//   ....[1]....
        /*00c0*/ 	.word	0x00000990


	//   ....[2]....
        /*00c4*/ 	.word	0x00000a00


	//   ....[3]....
        /*00c8*/ 	.word	0x00000a50


	//   ....[4]....
        /*00cc*/ 	.word	0x00000a80


	//   ....[5]....
        /*00d0*/ 	.word	0x00000c40


	//   ....[6]....
        /*00d4*/ 	.word	0x00000cd0


	//   ....[7]....
        /*00d8*/ 	.word	0x00000d20


	//   ....[8]....
        /*00dc*/ 	.word	0x00000d60


	//   ....[9]....
        /*00e0*/ 	.word	0x00000da0


	//   ....[10]....
        /*00e4*/ 	.word	0x00001dc0


	//   ....[11]....
        /*00e8*/ 	.word	0x00001e40


	//   ....[12]....
        /*00ec*/ 	.word	0x00001e90


	//   ....[13]....
        /*00f0*/ 	.word	0x00001ed0


	//   ....[14]....
        /*00f4*/ 	.word	0x00001f00


	//----- nvinfo : EIATTR_VRC_CTA_INIT_COUNT
	.align		4
.L_210:
        /*00f8*/ 	.byte	0x02, 0x4a
	.zero		1
	.zero		1


	//----- nvinfo : EIATTR_EXIT_INSTR_OFFSETS
	.align		4
        /*00fc*/ 	.byte	0x04, 0x1c
        /*00fe*/ 	.short	(.L_212 - .L_211)


	//   ....[0]....
.L_211:
        /*0100*/ 	.word	0x000000a0


	//   ....[1]....
        /*0104*/ 	.word	0x000000e0


	//   ....[2]....
        /*0108*/ 	.word	0x00002040


	//   ....[3]....
        /*010c*/ 	.word	0x00002090


	//----- nvinfo : EIATTR_MAX_THREADS
	.align		4
.L_212:
        /*0110*/ 	.byte	0x04, 0x05
        /*0112*/ 	.short	(.L_214 - .L_213)
.L_213:
        /*0114*/ 	.word	0x00000100
        /*0118*/ 	.word	0x00000001
        /*011c*/ 	.word	0x00000001


	//----- nvinfo : EIATTR_CRS_STACK_SIZE
	.align		4
.L_214:
        /*0120*/ 	.byte	0x04, 0x1e
        /*0122*/ 	.short	(.L_216 - .L_215)
.L_215:
        /*0124*/ 	.word	0x00000000


	//----- nvinfo : EIATTR_CBANK_PARAM_SIZE
	.align		4
.L_216:
        /*0128*/ 	.byte	0x03, 0x19
        /*012a*/ 	.short	0x0021


	//----- nvinfo : EIATTR_PARAM_CBANK
	.align		4
        /*012c*/ 	.byte	0x04, 0x0a
        /*012e*/ 	.short	(.L_218 - .L_217)
	.align		4
.L_217:
        /*0130*/ 	.word	index@(.nv.constant0._ZN3cub18CUB_300001_SM_10006detail6reduce28DeviceReduceSingleTileKernelINS2_10policy_hubIfyN4cuda3std3__44plusIfEEE10Policy1000EN6thrust24THRUST_300001_SM_1000_NS6detail15normal_iteratorINSD_10device_ptrIfEEEEPfyS9_ffNS7_10__identityEEEvT0_T1_T2_T3_T4_T6_)
        /*0134*/ 	.short	0x0380
        /*0136*/ 	.short	0x0021


	//----- nvinfo : EIATTR_SW_WAR
	.align		4
.L_218:
        /*0138*/ 	.byte	0x04, 0x36
        /*013a*/ 	.short	(.L_220 - .L_219)
.L_219:
        /*013c*/ 	.word	0x00000008
.L_220:


//--------------------- .nv.info._ZN3cub18CUB_300001_SM_10006detail6reduce28DeviceReduceSingleTileKernelINS2_10policy_hubIfjN4cuda3std3__44plusIfEEE10Policy1000EPfSC_iS9_ffNS7_10__identityEEEvT0_T1_T2_T3_T4_T6_ --------------------------
	.section	.nv.info._ZN3cub18CUB_300001_SM_10006detail6reduce28DeviceReduceSingleTileKernelINS2_10policy_hubIfjN4cuda3std3__44plusIfEEE10Policy1000EPfSC_iS9_ffNS7_10__identityEEEvT0_T1_T2_T3_T4_T6_,"",@"SHT_CUDA_INFO"
	.sectionflags	@""
	.align	4


	//----- nvinfo : EIATTR_CUDA_API_VERSION
	.align		4
        /*0000*/ 	.byte	0x04, 0x37
        /*0002*/ 	.short	(.L_222 - .L_221)
.L_221:
        /*0004*/ 	.word	0x00000082


	//----- nvinfo : EIATTR_KPARAM_INFO
	.align		4
.L_222:
        /*0008*/ 	.byte	0x04, 0x17
        /*000a*/ 	.short	(.L_224 - .L_223)
.L_223:
        /*000c*/ 	.word	0x00000000
        /*0010*/ 	.short	0x0005
        /*0012*/ 	.short	0x001c
        /*0014*/ 	.byte	0x00, 0xf0, 0x05, 0x00


	//----- nvinfo : EIATTR_KPARAM_INFO
	.align		4
.L_224:
        /*0018*/ 	.byte	0x04, 0x17
        /*001a*/ 	.short	(.L_226 - .L_225)
.L_225:
        /*001c*/ 	.word	0x00000000
        /*0020*/ 	.short	0x0004
        /*0022*/ 	.short	0x0018
        /*0024*/ 	.byte	0x00, 0xf0, 0x11, 0x00


	//----- nvinfo : EIATTR_KPARAM_INFO
	.align		4
.L_226:
        /*0028*/ 	.byte	0x04, 0x17
        /*002a*/ 	.short	(.L_228 - .L_227)
.L_227:
        /*002c*/ 	.word	0x00000000
        /*0030*/ 	.short	0x0003
        /*0032*/ 	.short	0x0014
        /*0034*/ 	.byte	0x00, 0xf0, 0x05, 0x00


	//----- nvinfo : EIATTR_KPARAM_INFO
	.align		4
.L_228:
        /*0038*/ 	.byte	0x04, 0x17
        /*003a*/ 	.short	(.L_230 - .L_229)
.L_229:
        /*003c*/ 	.word	0x00000000
        /*0040*/ 	.short	0x0002
        /*0042*/ 	.short	0x0010
        /*0044*/ 	.byte	0x00, 0xf0, 0x11, 0x00


	//----- nvinfo : EIATTR_KPARAM_INFO
	.align		4
.L_230:
        /*0048*/ 	.byte	0x04, 0x17
        /*004a*/ 	.short	(.L_232 - .L_231)
.L_231:
        /*004c*/ 	.word	0x00000000
        /*0050*/ 	.short	0x0001
        /*0052*/ 	.short	0x0008
        /*0054*/ 	.byte	0x00, 0xf5, 0x21, 0x00


	//----- nvinfo : EIATTR_KPARAM_INFO
	.align		4
.L_232:
        /*0058*/ 	.byte	0x04, 0x17
        /*005a*/ 	.short	(.L_234 - .L_233)
.L_233:
        /*005c*/ 	.word	0x00000000
        /*0060*/ 	.short	0x0000
        /*0062*/ 	.short	0x0000
        /*0064*/ 	.byte	0x00, 0xf5, 0x21, 0x00


	//----- nvinfo : EIATTR_SPARSE_MMA_MASK
	.align		4
.L_234:
        /*0068*/ 	.byte	0x03, 0x50
        /*006a*/ 	.short	0x0000


	//----- nvinfo : EIATTR_MAXREG_COUNT
	.align		4
        /*006c*/ 	.byte	0x03, 0x1b
        /*006e*/ 	.short	0x0080


	//----- nvinfo : EIATTR_NUM_BARRIERS
	.align		4
        /*0070*/ 	.byte	0x02, 0x4c
        /*0072*/ 	.byte	0x01
	.zero		1


	//----- nvinfo : EIATTR_MERCURY_ISA_VERSION
	.align		4
        /*0074*/ 	.byte	0x03, 0x5f
        /*0076*/ 	.short	0x0101


	//----- nvinfo : EIATTR_UNUSED_LOAD_BYTE_OFFSET
	.align		4
        /*0078*/ 	.byte	0x04, 0x44
        /*007a*/ 	.short	(.L_236 - .L_235)


	//   ....[0]....
.L_235:
        /*007c*/ 	.word	0x00000b70
        /*0080*/ 	.word	0x0000fff0


	//   ....[1]....
        /*0084*/ 	.word	0x00000f80
        /*0088*/ 	.word	0x0000fff0


	//   ....[2]....
        /*008c*/ 	.word	0x00002010
        /*0090*/ 	.word	0x0000fff0


	//   ....[3]....
        /*0094*/ 	.word	0x00002bb0
        /*0098*/ 	.word	0x0000fff0


	//   ....[4]....
        /*009c*/ 	.word	0x00002fc0
        /*00a0*/ 	.word	0x0000fff0


	//   ....[5]....
        /*00a4*/ 	.word	0x00004140
        /*00a8*/ 	.word	0x0000fff0


	//----- nvinfo : EIATTR_COOP_GROUP_MASK_REGIDS
	.align		4
.L_236:
        /*00ac*/ 	.byte	0x04, 0x29
        /*00ae*/ 	.short	(.L_238 - .L_237)


	//   ....[0]....
.L_237:
        /*00b0*/ 	.word	0xffffffff


	//   ....[1]....
        /*00b4*/ 	.word	0xffffffff


	//   ....[2]....
        /*00b8*/ 	.word	0xffffffff


	//   ....[3]....
        /*00bc*/ 	.word	0xffffffff


	//   ....[4]....
        /*00c0*/ 	.word	0xffffffff


	//   ....[5]....
        /*00c4*/ 	.word	0xffffffff


	//   ....[6]....
        /*00c8*/ 	.word	0xffffffff


	//   ....[7]....
        /*00cc*/ 	.word	0xffffffff


	//   ....[8]....
        /*00d0*/ 	.word	0xffffffff


	//   ....[9]....
        /*00d4*/ 	.word	0xffffffff


	//   ....[10]....
        /*00d8*/ 	.word	0xffffffff


	//   ....[11]....
        /*00dc*/ 	.word	0xffffffff


	//   ....[12]....
        /*00e0*/ 	.word	0xffffffff


	//   ....[13]....
        /*00e4*/ 	.word	0xffffffff


	//   ....[14]....
        /*00e8*/ 	.word	0xffffffff


	//   ....[15]....
        /*00ec*/ 	.word	0xffffffff


	//   ....[16]....
        /*00f0*/ 	.word	0xffffffff


	//   ....[17]....
        /*00f4*/ 	.word	0xffffffff


	//   ....[18]....
        /*00f8*/ 	.word	0xffffffff


	//   ....[19]....
        /*00fc*/ 	.word	0xffffffff


	//   ....[20]....
        /*0100*/ 	.word	0xffffffff


	//   ....[21]....
        /*0104*/ 	.word	0xffffffff


	//   ....[22]....
        /*0108*/ 	.word	0xffffffff


	//   ....[23]....
        /*010c*/ 	.word	0xffffffff


	//   ....[24]....
        /*0110*/ 	.word	0xffffffff


	//   ....[25]....
        /*0114*/ 	.word	0xffffffff


	//   ....[26]....
        /*0118*/ 	.word	0xffffffff


	//   ....[27]....
        /*011c*/ 	.word	0xffffffff


	//   ....[28]....
        /*0120*/ 	.word	0xffffffff


	//   ....[29]....
        /*0124*/ 	.word	0xffffffff


	//----- nvinfo : EIATTR_COOP_GROUP_INSTR_OFFSETS
	.align		4
.L_238:
        /*0128*/ 	.byte	0x04, 0x28
        /*012a*/ 	.short	(.L_240 - .L_239)


	//   ....[0]....
.L_239:
        /*012c*/ 	.word	0x00000980


	//   ....[1]....
        /*0130*/ 	.word	0x000009e0


	//   ....[2]....
        /*0134*/ 	.word	0x00000a50


	//   ....[3]....
        /*0138*/ 	.word	0x00000aa0


	//   ....[4]....
        /*013c*/ 	.word	0x00000ad0


	//   ....[5]....
        /*0140*/ 	.word	0x00000d20


	//   ....[6]....
        /*0144*/ 	.word	0x00000db0


	//   ....[7]....
        /*0148*/ 	.word	0x00000df0


	//   ....[8]....
        /*014c*/ 	.word	0x00000e40


	//   ....[9]....
        /*0150*/ 	.word	0x00000e80


	//   ....[10]....
        /*0154*/ 	.word	0x00001e30


	//   ....[11]....
        /*0158*/ 	.word	0x00001eb0


	//   ....[12]....
        /*015c*/ 	.word	0x00001f00


	//   ....[13]....
        /*0160*/ 	.word	0x00001f40


	//   ....[14]....
        /*0164*/ 	.word	0x00001f70


	//   ....[15]....
        /*0168*/ 	.word	0x000029c0


	//   ....[16]....
        /*016c*/ 	.word	0x00002a20


	//   ....[17]....
        /*0170*/ 	.word	0x00002a90


	//   ....[18]....
        /*0174*/ 	.word	0x00002ae0


	//   ....[19]....
        /*0178*/ 	.word	0x00002b10


	//   ....[20]....
        /*017c*/ 	.word	0x00002d60


	//   ....[21]....
        /*0180*/ 	.word	0x00002de0


	//   ....[22]....
        /*0184*/ 	.word	0x00002e20


	//   ....[23]....
        /*0188*/ 	.word	0x00002e60


	//   ....[24]....
        /*018c*/ 	.word	0x00002ec0


	//   ....[25]....
        /*0190*/ 	.word	0x00003f60


	//   ....[26]....
        /*0194*/ 	.word	0x00003fe0


	//   ....[27]....
        /*0198*/ 	.word	0x00004030


	//   ....[28]....
        /*019c*/ 	.word	0x00004070


	//   ....[29]....
        /*01a0*/ 	.word	0x000040a0


	//----- nvinfo : EIATTR_VRC_CTA_INIT_COUNT
	.align		4
.L_240:
        /*01a4*/ 	.byte	0x02, 0x4a
	.zero		1
	.zero		1


	//----- nvinfo : EIATTR_EXIT_INSTR_OFFSETS
	.align		4
        /*01a8*/ 	.byte	0x04, 0x1c
        /*01aa*/ 	.short	(.L_242 - .L_241)


	//   ....[0]....
.L_241:
        /*01ac*/ 	.word	0x00000080


	//   ....[1]....
        /*01b0*/ 	.word	0x000000c0


	//   ....[2]....
        /*01b4*/ 	.word	0x00004280


	//   ....[3]....
        /*01b8*/ 	.word	0x000042d0


	//----- nvinfo : EIATTR_MAX_THREADS
	.align		4
.L_242:
        /*01bc*/ 	.byte	0x04, 0x05
        /*01be*/ 	.short	(.L_244 - .L_243)
.L_243:
        /*01c0*/ 	.word	0x00000200
        /*01c4*/ 	.word	0x00000001
        /*01c8*/ 	.word	0x00000001


	//----- nvinfo : EIATTR_CRS_STACK_SIZE
	.align		4
.L_244:
        /*01cc*/ 	.byte	0x04, 0x1e
        /*01ce*/ 	.short	(.L_246 - .L_245)
.L_245:
        /*01d0*/ 	.word	0x00000000


	//----- nvinfo : EIATTR_CBANK_PARAM_SIZE
	.align		4
.L_246:
        /*01d4*/ 	.byte	0x03, 0x19
        /*01d6*/ 	.short	0x001d


	//----- nvinfo : EIATTR_PARAM_CBANK
	.align		4
        /*01d8*/ 	.byte	0x04, 0x0a
        /*01da*/ 	.short	(.L_248 - .L_247)
	.align		4
.L_247:
        /*01dc*/ 	.word	index@(.nv.constant0._ZN3cub18CUB_300001_SM_10006detail6reduce28DeviceReduceSingleTileKernelINS2_10policy_hubIfjN4cuda3std3__44plusIfEEE10Policy1000EPfSC_iS9_ffNS7_10__identityEEEvT0_T1_T2_T3_T4_T6_)
        /*01e0*/ 	.short	0x0380
        /*01e2*/ 	.short	0x001d


	//----- nvinfo : EIATTR_SW_WAR
	.align		4
.L_248:
        /*01e4*/ 	.byte	0x04, 0x36
        /*01e6*/ 	.short	(.L_250 - .L_249)
.L_249:
        /*01e8*/ 	.word	0x00000008
.L_250:


//--------------------- .nv.info._ZN3cub18CUB_300001_SM_10006detail6reduce18DeviceReduceKernelINS2_10policy_hubIfjN4cuda3std3__44plusIfEEE10Policy1000EN6thrust24THRUST_300001_SM_1000_NS6detail15normal_iteratorINSD_10device_ptrIfEEEEjS9_fNS7_10__identityEEEvT0_PT3_T1_NS0_13GridEvenShareISN_EET2_T4_ --------------------------
	.section	.nv.info._ZN3cub18CUB_300001_SM_10006detail6reduce18DeviceReduceKernelINS2_10policy_hubIfjN4cuda3std3__44plusIfEEE10Policy1000EN6thrust24THRUST_300001_SM_1000_NS6detail15normal_iteratorINSD_10device_ptrIfEEEEjS9_fNS7_10__identityEEEvT0_PT3_T1_NS0_13GridEvenShareISN_EET2_T4_,"",@"SHT_CUDA_INFO"
	.sectionflags	@""
	.align	4


	//----- nvinfo : EIATTR_CUDA_API_VERSION
	.align		4
        /*0000*/ 	.byte	0x04, 0x37
        /*0002*/ 	.short	(.L_252 - .L_251)
.L_251:
        /*0004*/ 	.word	0x00000082


	//----- nvinfo : EIATTR_KPARAM_INFO
	.align		4
.L_252:
        /*0008*/ 	.byte	0x04, 0x17
        /*000a*/ 	.short	(.L_254 - .L_253)
.L_253:
        /*000c*/ 	.word	0x00000000
        /*0010*/ 	.short	0x0005
        /*0012*/ 	.short	0x003d
        /*0014*/ 	.byte	0x00, 0xf0, 0x05, 0x00


	//----- nvinfo : EIATTR_KPARAM_INFO
	.align		4
.L_254:
        /*0018*/ 	.byte	0x04, 0x17
        /*001a*/ 	.short	(.L_256 - .L_255)
.L_255:
        /*001c*/ 	.word	0x00000000
        /*0020*/ 	.short	0x0004
        /*0022*/ 	.short	0x003c
        /*0024*/ 	.byte	0x00, 0xf0, 0x05, 0x00


	//----- nvinfo : EIATTR_KPARAM_INFO
	.align		4
.L_256:
        /*0028*/ 	.byte	0x04, 0x17
        /*002a*/ 	.short	(.L_258 - .L_257)
.L_257:
        /*002c*/ 	.word	0x00000000
        /*0030*/ 	.short	0x0003
        /*0032*/ 	.short	0x0014
        /*0034*/ 	.byte	0x00, 0xf0, 0xa1, 0x00


	//----- nvinfo : EIATTR_KPARAM_INFO
	.align		4
.L_258:
        /*0038*/ 	.byte	0x04, 0x17
        /*003a*/ 	.short	(.L_260 - .L_259)
.L_259:
        /*003c*/ 	.word	0x00000000
        /*0040*/ 	.short	0x0002
        /*0042*/ 	.short	0x0010
        /*0044*/ 	.byte	0x00, 0xf0, 0x11, 0x00


	//----- nvinfo : EIATTR_KPARAM_INFO
	.align		4
.L_260:
        /*0048*/ 	.byte	0x04, 0x17
        /*004a*/ 	.short	(.L_262 - .L_261)
.L_261:
        /*004c*/ 	.word	0x00000000
        /*0050*/ 	.short	0x0001
        /*0052*/ 	.short	0x0008
        /*0054*/ 	.byte	0x00, 0xf5, 0x21, 0x00


	//----- nvinfo : EIATTR_KPARAM_INFO
	.align		4
.L_262:
        /*0058*/ 	.byte	0x04, 0x17
        /*005a*/ 	.short	(.L_264 - .L_263)
.L_263:
        /*005c*/ 	.word	0x00000000
        /*0060*/ 	.short	0x0000
        /*0062*/ 	.short	0x0000
        /*0064*/ 	.byte	0x00, 0xf0, 0x21, 0x00


	//----- nvinfo : EIATTR_SPARSE_MMA_MASK
	.align		4
.L_264:
        /*0068*/ 	.byte	0x03, 0x50
        /*006a*/ 	.short	0x0000


	//----- nvinfo : EIATTR_MAXREG_COUNT
	.align		4
        /*006c*/ 	.byte	0x03, 0x1b
        /*006e*/ 	.short	0x0080


	//----- nvinfo : EIATTR_NUM_BARRIERS
	.align		4
        /*0070*/ 	.byte	0x02, 0x4c
        /*0072*/ 	.byte	0x01
	.zero		1


	//----- nvinfo : EIATTR_MERCURY_ISA_VERSION
	.align		4
        /*0074*/ 	.byte	0x03, 0x5f
        /*0076*/ 	.short	0x0101


	//----- nvinfo : EIATTR_UNUSED_LOAD_BYTE_OFFSET
	.align		4
        /*0078*/ 	.byte	0x04, 0x44
        /*007a*/ 	.short	(.L_266 - .L_265)


	//   ....[0]....
.L_265:
        /*007c*/ 	.word	0x00000de0
        /*0080*/ 	.word	0x0000fff0


	//   ....[1]....
        /*0084*/ 	.word	0x000011f0
        /*0088*/ 	.word	0x0000fff0


	//   ....[2]....
        /*008c*/ 	.word	0x000026b0
        /*0090*/ 	.word	0x0000fff0


	//----- nvinfo : EIATTR_COOP_GROUP_MASK_REGIDS
	.align		4
.L_266:
        /*0094*/ 	.byte	0x04, 0x29
        /*0096*/ 	.short	(.L_268 - .L_267)


	//   ....[0]....
.L_267:
        /*0098*/ 	.word	0xffffffff


	//   ....[1]....
        /*009c*/ 	.word	0xffffffff


	//   ....[2]....
        /*00a0*/ 	.word	0xffffffff


	//   ....[3]....
        /*00a4*/ 	.word	0xffffffff


	//   ....[4]....
        /*00a8*/ 	.word	0xffffffff


	//   ....[5]....
        /*00ac*/ 	.word	0xffffffff


	//   ....[6]....
        /*00b0*/ 	.word	0xffffffff


	//   ....[7]....
        /*00b4*/ 	.word	0xffffffff


	//   ....[8]....
        /*00b8*/ 	.word	0xffffffff


	//   ....[9]....
        /*00bc*/ 	.word	0xffffffff


	//   ....[10]....
        /*00c0*/ 	.word	0xffffffff


	//   ....[11]....
        /*00c4*/ 	.word	0xffffffff


	//   ....[12]....
        /*00c8*/ 	.word	0xffffffff


	//   ....[13]....
        /*00cc*/ 	.word	0xffffffff


	//   ....[14]....
        /*00d0*/ 	.word	0xffffffff


	//----- nvinfo : EIATTR_COOP_GROUP_INSTR_OFFSETS
	.align		4
.L_268:
        /*00d4*/ 	.byte	0x04, 0x28
        /*00d6*/ 	.short	(.L_270 - .L_269)


	//   ....[0]....
.L_269:
        /*00d8*/ 	.word	0x00000bf0


	//   ....[1]....
        /*00dc*/ 	.word	0x00000c50


	//   ....[2]....
        /*00e0*/ 	.word	0x00000cc0


	//   ....[3]....
        /*00e4*/ 	.word	0x00000d10


	//   ....[4]....
        /*00e8*/ 	.word	0x00000d40


	//   ....[5]....
        /*00ec*/ 	.word	0x00000f90


	//   ....[6]....
        /*00f0*/ 	.word	0x00001020


	//   ....[7]....
        /*00f4*/ 	.word	0x00001070


	//   ....[8]....
        /*00f8*/ 	.word	0x000010b0


	//   ....[9]....
        /*00fc*/ 	.word	0x000010f0


	//   ....[10]....
        /*0100*/ 	.word	0x000024c0


	//   ....[11]....
        /*0104*/ 	.word	0x00002550


	//   ....[12]....
        /*0108*/ 	.word	0x000025a0


	//   ....[13]....
        /*010c*/ 	.word	0x000025e0


	//   ....[14]....
        /*0110*/ 	.word	0x00002610


	//----- nvinfo : EIATTR_VRC_CTA_INIT_COUNT
	.align		4
.L_270:
        /*0114*/ 	.byte	0x02, 0x4a
	.zero		1
	.zero		1


	//----- nvinfo : EIATTR_EXIT_INSTR_OFFSETS
	.align		4
        /*0118*/ 	.byte	0x04, 0x1c
        /*011a*/ 	.short	(.L_272 - .L_271)


	//   ....[0]....
.L_271:
        /*011c*/ 	.word	0x000027f0


	//   ....[1]....
        /*0120*/ 	.word	0x00002830


	//----- nvinfo : EIATTR_MAX_THREADS
	.align		4
.L_272:
        /*0124*/ 	.byte	0x04, 0x05
        /*0126*/ 	.short	(.L_274 - .L_273)
.L_273:
        /*0128*/ 	.word	0x00000200
        /*012c*/ 	.word	0x00000001
        /*0130*/ 	.word	0x00000001


	//----- nvinfo : EIATTR_CRS_STACK_SIZE
	.align		4
.L_274:
        /*0134*/ 	.byte	0x04, 0x1e
        /*0136*/ 	.short	(.L_276 - .L_275)
.L_275:
        /*0138*/ 	.word	0x00000000


	//----- nvinfo : EIATTR_CBANK_PARAM_SIZE
	.align		4
.L_276:
        /*013c*/ 	.byte	0x03, 0x19
        /*013e*/ 	.short	0x003e


	//----- nvinfo : EIATTR_PARAM_CBANK
	.align		4
        /*0140*/ 	.byte	0x04, 0x0a
        /*0142*/ 	.short	(.L_278 - .L_277)
	.align		4
.L_277:
        /*0144*/ 	.word	index@(.nv.constant0._ZN3cub18CUB_300001_SM_10006detail6reduce18DeviceReduceKernelINS2_10policy_hubIfjN4cuda3std3__44plusIfEEE10Policy1000EN6thrust24THRUST_300001_SM_1000_NS6detail15normal_iteratorINSD_10device_ptrIfEEEEjS9_fNS7_10__identityEEEvT0_PT3_T1_NS0_13GridEvenShareISN_EET2_T4_)
        /*0148*/ 	.short	0x0380
        /*014a*/ 	.short	0x003e


	//----- nvinfo : EIATTR_SW_WAR
	.align		4
.L_278:
        /*014c*/ 	.byte	0x04, 0x36
        /*014e*/ 	.short	(.L_280 - .L_279)
.L_279:
        /*0150*/ 	.word	0x00000008
.L_280:


//--------------------- .nv.info._ZN3cub18CUB_300001_SM_10006detail6reduce28DeviceReduceSingleTileKernelINS2_10policy_hubIfjN4cuda3std3__44plusIfEEE10Policy1000EN6thrust24THRUST_300001_SM_1000_NS6detail15normal_iteratorINSD_10device_ptrIfEEEEPfjS9_ffNS7_10__identityEEEvT0_T1_T2_T3_T4_T6_ --------------------------
	.section	.nv.info._ZN3cub18CUB_300001_SM_10006detail6reduce28DeviceReduceSingleTileKernelINS2_10policy_hubIfjN4cuda3std3__44plusIfEEE10Policy1000EN6thrust24THRUST_300001_SM_1000_NS6detail15normal_iteratorINSD_10device_ptrIfEEEEPfjS9_ffNS7_10__identityEEEvT0_T1_T2_T3_T4_T6_,"",@"SHT_CUDA_INFO"
	.sectionflags	@""
	.align	4


	//----- nvinfo : EIATTR_CUDA_API_VERSION
	.align		4
        /*0000*/ 	.byte	0x04, 0x37
        /*0002*/ 	.short	(.L_282 - .L_281)
.L_281:
        /*0004*/ 	.word	0x00000082


	//----- nvinfo : EIATTR_KPARAM_INFO
	.align		4
.L_282:
        /*0008*/ 	.byte	0x04, 0x17
        /*000a*/ 	.short	(.L_284 - .L_283)
.L_283:
        /*000c*/ 	.word	0x00000000
        /*0010*/ 	.short	0x0005
        /*0012*/ 	.short	0x001c
        /*0014*/ 	.byte	0x00, 0xf0, 0x05, 0x00


	//----- nvinfo : EIATTR_KPARAM_INFO
	.align		4
.L_284:
        /*0018*/ 	.byte	0x04, 0x17
        /*001a*/ 	.short	(.L_286 - .L_285)
.L_285:
        /*001c*/ 	.word	0x00000000
        /*0020*/ 	.short	0x0004
        /*0022*/ 	.short	0x0018
        /*0024*/ 	.byte	0x00, 0xf0, 0x11, 0x00


	//----- nvinfo : EIATTR_KPARAM_INFO
	.align		4
.L_286:
        /*0028*/ 	.byte	0x04, 0x17
        /*002a*/ 	.short	(.L_288 - .L_287)
.L_287:
        /*002c*/ 	.word	0x00000000
        /*0030*/ 	.short	0x0003
        /*0032*/ 	.short	0x0014
        /*0034*/ 	.byte	0x00, 0xf0, 0x05, 0x00


	//----- nvinfo : EIATTR_KPARAM_INFO
	.align		4
.L_288:
        /*0038*/ 	.byte	0x04, 0x17
        /*003a*/ 	.short	(.L_290 - .L_289)
.L_289:
        /*003c*/ 	.word	0x00000000
        /*0040*/ 	.short	0x0002
        /*0042*/ 	.short	0x0010
        /*0044*/ 	.byte	0x00, 0xf0, 0x11, 0x00


	//----- nvinfo : EIATTR_KPARAM_INFO
	.align		4
.L_290:
        /*0048*/ 	.byte	0x04, 0x17
        /*004a*/ 	.short	(.L_292 - .L_291)
.L_291:
        /*004c*/ 	.word	0x00000000
        /*0050*/ 	.short	0x0001
        /*0052*/ 	.short	0x0008
        /*0054*/ 	.byte	0x00, 0xf5, 0x21, 0x00


	//----- nvinfo : EIATTR_KPARAM_INFO
	.align		4
.L_292:
        /*0058*/ 	.byte	0x04, 0x17
        /*005a*/ 	.short	(.L_294 - .L_293)
.L_293:
        /*005c*/ 	.word	0x00000000
        /*0060*/ 	.short	0x0000
        /*0062*/ 	.short	0x0000
        /*0064*/ 	.byte	0x00, 0xf0, 0x21, 0x00


	//----- nvinfo : EIATTR_SPARSE_MMA_MASK
	.align		4
.L_294:
        /*0068*/ 	.byte	0x03, 0x50
        /*006a*/ 	.short	0x0000


	//----- nvinfo : EIATTR_MAXREG_COUNT
	.align		4
        /*006c*/ 	.byte	0x03, 0x1b
        /*006e*/ 	.short	0x0080


	//----- nvinfo : EIATTR_NUM_BARRIERS
	.align		4
        /*0070*/ 	.byte	0x02, 0x4c
        /*0072*/ 	.byte	0x01
	.zero		1


	//----- nvinfo : EIATTR_MERCURY_ISA_VERSION
	.align		4
        /*0074*/ 	.byte	0x03, 0x5f
        /*0076*/ 	.short	0x0101


	//----- nvinfo : EIATTR_UNUSED_LOAD_BYTE_OFFSET
	.align		4
        /*0078*/ 	.byte	0x04, 0x44
        /*007a*/ 	.short	(.L_296 - .L_295)


	//   ....[0]....
.L_295:
        /*007c*/ 	.word	0x00000b00
        /*0080*/ 	.word	0x0000fff0


	//   ....[1]....
        /*0084*/ 	.word	0x00000f10
        /*0088*/ 	.word	0x0000fff0


	//   ....[2]....
        /*008c*/ 	.word	0x00002270
        /*0090*/ 	.word	0x0000fff0


	//----- nvinfo : EIATTR_COOP_GROUP_MASK_REGIDS
	.align		4
.L_296:
        /*0094*/ 	.byte	0x04, 0x29
        /*0096*/ 	.short	(.L_298 - .L_297)


	//   ....[0]....
.L_297:
        /*0098*/ 	.word	0xffffffff


	//   ....[1]....
        /*009c*/ 	.word	0xffffffff


	//   ....[2]....
        /*00a0*/ 	.word	0xffffffff


	//   ....[3]....
        /*00a4*/ 	.word	0xffffffff


	//   ....[4]....
        /*00a8*/ 	.word	0xffffffff


	//   ....[5]....
        /*00ac*/ 	.word	0xffffffff


	//   ....[6]....
        /*00b0*/ 	.word	0xffffffff


	//   ....[7]....
        /*00b4*/ 	.word	0xffffffff


	//   ....[8]....
        /*00b8*/ 	.word	0xffffffff


	//   ....[9]....
        /*00bc*/ 	.word	0xffffffff


	//   ....[10]....
        /*00c0*/ 	.word	0xffffffff


	//   ....[11]....
        /*00c4*/ 	.word	0xffffffff


	//   ....[12]....
        /*00c8*/ 	.word	0xffffffff


	//   ....[13]....
        /*00cc*/ 	.word	0xffffffff


	//   ....[14]....
        /*00d0*/ 	.word	0xffffffff


	//----- nvinfo : EIATTR_COOP_GROUP_INSTR_OFFSETS
	.align		4
.L_298:
        /*00d4*/ 	.byte	0x04, 0x28
        /*00d6*/ 	.short	(.L_300 - .L_299)


	//   ....[0]....
.L_299:
        /*00d8*/ 	.word	0x00000910


	//   ....[1]....
        /*00dc*/ 	.word	0x00000970


	//   ....[2]....
        /*00e0*/ 	.word	0x000009e0


	//   ....[3]....
        /*00e4*/ 	.word	0x00000a30


	//   ....[4]....
        /*00e8*/ 	.word	0x00000a60


	//   ....[5]....
        /*00ec*/ 	.word	0x00000cb0


	//   ....[6]....
        /*00f0*/ 	.word	0x00000d40


	//   ....[7]....
        /*00f4*/ 	.word	0x00000d80


	//   ....[8]....
        /*00f8*/ 	.word	0x00000dd0


	//   ....[9]....
        /*00fc*/ 	.word	0x00000e10


	//   ....[10]....
        /*0100*/ 	.word	0x00002090


	//   ....[11]....
        /*0104*/ 	.word	0x00002110


	//   ....[12]....
        /*0108*/ 	.word	0x00002160


	//   ....[13]....
        /*010c*/ 	.word	0x000021a0


	//   ....[14]....
        /*0110*/ 	.word	0x000021d0


	//----- nvinfo : EIATTR_VRC_CTA_INIT_COUNT
	.align		4
.L_300:
        /*0114*/ 	.byte	0x02, 0x4a
	.zero		1
	.zero		1


	//----- nvinfo : EIATTR_EXIT_INSTR_OFFSETS
	.align		4
        /*0118*/ 	.byte	0x04, 0x1c
        /*011a*/ 	.short	(.L_302 - .L_301)


	//   ....[0]....
.L_301:
        /*011c*/ 	.word	0x00000080


	//   ....[1]....
        /*0120*/ 	.word	0x000000c0


	//   ....[2]....
        /*0124*/ 	.word	0x000023b0


	//   ....[3]....
        /*0128*/ 	.word	0x00002400


	//----- nvinfo : EIATTR_MAX_THREADS
	.align		4
.L_302:
        /*012c*/ 	.byte	0x04, 0x05
        /*012e*/ 	.short	(.L_304 - .L_303)
.L_303:
        /*0130*/ 	.word	0x00000200
        /*0134*/ 	.word	0x00000001
        /*0138*/ 	.word	0x00000001


	//----- nvinfo : EIATTR_CRS_STACK_SIZE
	.align		4
.L_304:
        /*013c*/ 	.byte	0x04, 0x1e
        /*013e*/ 	.short	(.L_306 - .L_305)
.L_305:
        /*0140*/ 	.word	0x00000000


	//----- nvinfo : EIATTR_CBANK_PARAM_SIZE
	.align		4
.L_306:
        /*0144*/ 	.byte	0x03, 0x19
        /*0146*/ 	.short	0x001d


	//----- nvinfo : EIATTR_PARAM_CBANK
	.align		4
        /*0148*/ 	.byte	0x04, 0x0a
        /*014a*/ 	.short	(.L_308 - .L_307)
	.align		4
.L_307:
        /*014c*/ 	.word	index@(.nv.constant0._ZN3cub18CUB_300001_SM_10006detail6reduce28DeviceReduceSingleTileKernelINS2_10policy_hubIfjN4cuda3std3__44plusIfEEE10Policy1000EN6thrust24THRUST_300001_SM_1000_NS6detail15normal_iteratorINSD_10device_ptrIfEEEEPfjS9_ffNS7_10__identityEEEvT0_T1_T2_T3_T4_T6_)
        /*0150*/ 	.short	0x0380
        /*0152*/ 	.short	0x001d


	//----- nvinfo : EIATTR_SW_WAR
	.align		4
.L_308:
        /*0154*/ 	.byte	0x04, 0x36
        /*0156*/ 	.short	(.L_310 - .L_309)
.L_309:
        /*0158*/ 	.word	0x00000008
.L_310:


//--------------------- .nv.info._ZN3cub18CUB_300001_SM_10006detail11EmptyKernelIvEEvv --------------------------
	.section	.nv.info._ZN3cub18CUB_300001_SM_10006detail11EmptyKernelIvEEvv,"",@"SHT_CUDA_INFO"
	.sectionflags	@""
	.align	4


	//----- nvinfo : EIATTR_CUDA_API_VERSION
	.align		4
        /*0000*/ 	.byte	0x04, 0x37
        /*0002*/ 	.short	(.L_312 - .L_311)
.L_311:
        /*0004*/ 	.word	0x00000082


	//----- nvinfo : EIATTR_SPARSE_MMA_MASK
	.align		4
.L_312:
        /*0008*/ 	.byte	0x03, 0x50
        /*000a*/ 	.short	0x0000


	//----- nvinfo : EIATTR_MAXREG_COUNT
	.align		4
        /*000c*/ 	.byte	0x03, 0x1b
        /*000e*/ 	.short	0x00ff


	//----- nvinfo : EIATTR_MERCURY_ISA_VERSION
	.align		4
        /*0010*/ 	.byte	0x03, 0x5f
        /*0012*/ 	.short	0x0101


	//----- nvinfo : EIATTR_VRC_CTA_INIT_COUNT
	.align		4
        /*0014*/ 	.byte	0x02, 0x4a
	.zero		1
	.zero		1


	//----- nvinfo : EIATTR_EXIT_INSTR_OFFSETS
	.align		4
        /*0018*/ 	.byte	0x04, 0x1c
        /*001a*/ 	.short	(.L_314 - .L_313)


	//   ....[0]....
.L_313:
        /*001c*/ 	.word	0x00000010


	//----- nvinfo : EIATTR_SW_WAR
	.align		4
.L_314:
        /*0020*/ 	.byte	0x04, 0x36
        /*0022*/ 	.short	(.L_316 - .L_315)
.L_315:
        /*0024*/ 	.word	0x00000008
.L_316:


//--------------------- .nv.info._Z21differencingOperationPfS_S_i --------------------------
	.section	.nv.info._Z21differencingOperationPfS_S_i,"",@"SHT_CUDA_INFO"
	.sectionflags	@""
	.align	4


	//----- nvinfo : EIATTR_CUDA_API_VERSION
	.align		4
        /*0000*/ 	.byte	0x04, 0x37
        /*0002*/ 	.short	(.L_318 - .L_317)
.L_317:
        /*0004*/ 	.word	0x00000082


	//----- nvinfo : EIATTR_KPARAM_INFO
	.align		4
.L_318:
        /*0008*/ 	.byte	0x04, 0x17
        /*000a*/ 	.short	(.L_320 - .L_319)
.L_319:
        /*000c*/ 	.word	0x00000000
        /*0010*/ 	.short	0x0003
        /*0012*/ 	.short	0x0018
        /*0014*/ 	.byte	0x00, 0xf0, 0x11, 0x00


	//----- nvinfo : EIATTR_KPARAM_INFO
	.align		4
.L_320:
        /*0018*/ 	.byte	0x04, 0x17
        /*001a*/ 	.short	(.L_322 - .L_321)
.L_321:
        /*001c*/ 	.word	0x00000000
        /*0020*/ 	.short	0x0002
        /*0022*/ 	.short	0x0010
        /*0024*/ 	.byte	0x00, 0xf5, 0x21, 0x00


	//----- nvinfo : EIATTR_KPARAM_INFO
	.align		4
.L_322:
        /*0028*/ 	.byte	0x04, 0x17
        /*002a*/ 	.short	(.L_324 - .L_323)
.L_323:
        /*002c*/ 	.word	0x00000000
        /*0030*/ 	.short	0x0001
        /*0032*/ 	.short	0x0008
        /*0034*/ 	.byte	0x00, 0xf5, 0x21, 0x00


	//----- nvinfo : EIATTR_KPARAM_INFO
	.align		4
.L_324:
        /*0038*/ 	.byte	0x04, 0x17
        /*003a*/ 	.short	(.L_326 - .L_325)
.L_325:
        /*003c*/ 	.word	0x00000000
        /*0040*/ 	.short	0x0000
        /*0042*/ 	.short	0x0000
        /*0044*/ 	.byte	0x00, 0xf5, 0x21, 0x00


	//----- nvinfo : EIATTR_SPARSE_MMA_MASK
	.align		4
.L_326:
        /*0048*/ 	.byte	0x03, 0x50
        /*004a*/ 	.short	0x0000


	//----- nvinfo : EIATTR_MAXREG_COUNT
	.align		4
        /*004c*/ 	.byte	0x03, 0x1b
        /*004e*/ 	.short	0x00ff


	//----- nvinfo : EIATTR_EXTERNS
	.align		4
        /*0050*/ 	.byte	0x04, 0x0f
        /*0052*/ 	.short	(.L_328 - .L_327)


	//   ....[0]....
	.align		4
.L_327:
        /*0054*/ 	.word	index@(malloc)


	//   ....[1]....
	.align		4
        /*0058*/ 	.word	index@(free)


	//----- nvinfo : EIATTR_MERCURY_ISA_VERSION
	.align		4
.L_328:
        /*005c*/ 	.byte	0x03, 0x5f
        /*005e*/ 	.short	0x0101


	//----- nvinfo : EIATTR_VRC_CTA_INIT_COUNT
	.align		4
        /*0060*/ 	.byte	0x02, 0x4a
	.zero		1
	.zero		1


	//----- nvinfo : EIATTR_SYSCALL_OFFSETS
	.align		4
        /*0064*/ 	.byte	0x04, 0x46
        /*0066*/ 	.short	(.L_330 - .L_329)


	//   ....[0]....
.L_329:
        /*0068*/ 	.word	0x000000f0


	//   ....[1]....
        /*006c*/ 	.word	0x00002f40


	//----- nvinfo : EIATTR_EXIT_INSTR_OFFSETS
	.align		4
.L_330:
        /*0070*/ 	.byte	0x04, 0x1c
        /*0072*/ 	.short	(.L_332 - .L_331)


	//   ....[0]....
.L_331:
        /*0074*/ 	.word	0x00002f50


	//----- nvinfo : EIATTR_CRS_STACK_SIZE
	.align		4
.L_332:
        /*0078*/ 	.byte	0x04, 0x1e
        /*007a*/ 	.short	(.L_334 - .L_333)
.L_333:
        /*007c*/ 	.word	0x00000000


	//----- nvinfo : EIATTR_CBANK_PARAM_SIZE
	.align		4
.L_334:
        /*0080*/ 	.byte	0x03, 0x19
        /*0082*/ 	.short	0x001c


	//----- nvinfo : EIATTR_PARAM_CBANK
	.align		4
        /*0084*/ 	.byte	0x04, 0x0a
        /*0086*/ 	.short	(.L_336 - .L_335)
	.align		4
.L_335:
        /*0088*/ 	.word	index@(.nv.constant0._Z21differencingOperationPfS_S_i)
        /*008c*/ 	.short	0x0380
        /*008e*/ 	.short	0x001c


	//----- nvinfo : EIATTR_SW_WAR
	.align		4
.L_336:
        /*0090*/ 	.byte	0x04, 0x36
        /*0092*/ 	.short	(.L_338 - .L_337)
.L_337:
        /*0094*/ 	.word	0x00000008
.L_338:


//--------------------- .nv.callgraph             --------------------------
	.section	.nv.callgraph,"",@"SHT_CUDA_CALLGRAPH"
	.align	4
	.sectionentsize	8
	.align		4
        /*0000*/ 	.word	0x00000000
	.align		4
        /*0004*/ 	.word	0xffffffff
	.align		4
        /*0008*/ 	.word	index@(_Z21differencingOperationPfS_S_i)
	.align		4
        /*000c*/ 	.word	index@(free)
	.align		4
        /*0010*/ 	.word	index@(_Z21differencingOperationPfS_S_i)
	.align		4
        /*0014*/ 	.word	index@(malloc)
	.align		4
        /*0018*/ 	.word	0x00000000
	.align		4
        /*001c*/ 	.word	0xfffffffe
	.align		4
        /*0020*/ 	.word	0x00000000
	.align		4
        /*0024*/ 	.word	0xfffffffd
	.align		4
        /*0028*/ 	.word	0x00000000
	.align		4
        /*002c*/ 	.word	0xfffffffc


//--------------------- .nv.constant4             --------------------------
	.section	.nv.constant4,"a",@progbits
	.align	8
	.align		8
.nv.constant4:
        /*0000*/ 	.dword	_ZN34_INTERNAL_212438d1_4_k_cu_85aced2d4cuda3std3__45__cpo5beginE
	.align		8
        /*0008*/ 	.dword	_ZN34_INTERNAL_212438d1_4_k_cu_85aced2d4cuda3std3__45__cpo3endE
	.align		8
        /*0010*/ 	.dword	_ZN34_INTERNAL_212438d1_4_k_cu_85aced2d4cuda3std3__45__cpo6cbeginE
	.align		8
        /*0018*/ 	.dword	_ZN34_INTERNAL_212438d1_4_k_cu_85aced2d4cuda3std3__45__cpo4cendE
	.align		8
        /*0020*/ 	.dword	_ZN34_INTERNAL_212438d1_4_k_cu_85aced2d4cuda3std3__45__cpo6rbeginE
	.align		8
        /*0028*/ 	.dword	_ZN34_INTERNAL_212438d1_4_k_cu_85aced2d4cuda3std3__45__cpo4rendE
	.align		8
        /*0030*/ 	.dword	_ZN34_INTERNAL_212438d1_4_k_cu_85aced2d4cuda3std3__45__cpo7crbeginE
	.align		8
        /*0038*/ 	.dword	_ZN34_INTERNAL_212438d1_4_k_cu_85aced2d4cuda3std3__45__cpo5crendE
	.align		8
        /*0040*/ 	.dword	_ZN34_INTERNAL_212438d1_4_k_cu_85aced2d4cuda3std3__436_GLOBAL__N__212438d1_4_k_cu_85aced2d6ignoreE
	.align		8
        /*0048*/ 	.dword	_ZN34_INTERNAL_212438d1_4_k_cu_85aced2d4cuda3std3__419piecewise_constructE
	.align		8
        /*0050*/ 	.dword	_ZN34_INTERNAL_212438d1_4_k_cu_85aced2d4cuda3std3__48in_placeE
	.align		8
        /*0058*/ 	.dword	_ZN34_INTERNAL_212438d1_4_k_cu_85aced2d4cuda3std3__420unreachable_sentinelE
	.align		8
        /*0060*/ 	.dword	_ZN34_INTERNAL_212438d1_4_k_cu_85aced2d4cuda3std3__47nulloptE
	.align		8
        /*0068*/ 	.dword	_ZN34_INTERNAL_212438d1_4_k_cu_85aced2d4cuda3std3__48unexpectE
	.align		8
        /*0070*/ 	.dword	_ZN34_INTERNAL_212438d1_4_k_cu_85aced2d4cuda3std6ranges3__45__cpo4swapE
	.align		8
        /*0078*/ 	.dword	_ZN34_INTERNAL_212438d1_4_k_cu_85aced2d4cuda3std6ranges3__45__cpo9iter_moveE
	.align		8
        /*0080*/ 	.dword	_ZN34_INTERNAL_212438d1_4_k_cu_85aced2d4cuda3std6ranges3__45__cpo5beginE
	.align		8
        /*0088*/ 	.dword	_ZN34_INTERNAL_212438d1_4_k_cu_85aced2d4cuda3std6ranges3__45__cpo3endE
	.align		8
        /*0090*/ 	.dword	_ZN34_INTERNAL_212438d1_4_k_cu_85aced2d4cuda3std6ranges3__45__cpo6cbeginE
	.align		8
        /*0098*/ 	.dword	_ZN34_INTERNAL_212438d1_4_k_cu_85aced2d4cuda3std6ranges3__45__cpo4cendE
	.align		8
        /*00a0*/ 	.dword	_ZN34_INTERNAL_212438d1_4_k_cu_85aced2d4cuda3std6ranges3__45__cpo7advanceE
	.align		8
        /*00a8*/ 	.dword	_ZN34_INTERNAL_212438d1_4_k_cu_85aced2d4cuda3std6ranges3__45__cpo9iter_swapE
	.align		8
        /*00b0*/ 	.dword	_ZN34_INTERNAL_212438d1_4_k_cu_85aced2d4cuda3std6ranges3__45__cpo4nextE
	.align		8
        /*00b8*/ 	.dword	_ZN34_INTERNAL_212438d1_4_k_cu_85aced2d4cuda3std6ranges3__45__cpo4prevE
	.align		8
        /*00c0*/ 	.dword	_ZN34_INTERNAL_212438d1_4_k_cu_85aced2d4cuda3std6ranges3__45__cpo4dataE
	.align		8
        /*00c8*/ 	.dword	_ZN34_INTERNAL_212438d1_4_k_cu_85aced2d4cuda3std6ranges3__45__cpo5cdataE
	.align		8
        /*00d0*/ 	.dword	_ZN34_INTERNAL_212438d1_4_k_cu_85aced2d4cuda3std6ranges3__45__cpo4sizeE
	.align		8
        /*00d8*/ 	.dword	_ZN34_INTERNAL_212438d1_4_k_cu_85aced2d4cuda3std6ranges3__45__cpo5ssizeE
	.align		8
        /*00e0*/ 	.dword	_ZN34_INTERNAL_212438d1_4_k_cu_85aced2d4cuda3std6ranges3__45__cpo8distanceE
	.align		8
        /*00e8*/ 	.dword	_ZN34_INTERNAL_212438d1_4_k_cu_85aced2d6thrust24THRUST_300001_SM_1000_NS8cuda_cub3parE
	.align		8
        /*00f0*/ 	.dword	_ZN34_INTERNAL_212438d1_4_k_cu_85aced2d6thrust24THRUST_300001_SM_1000_NS8cuda_cub10par_nosyncE
	.align		8
        /*00f8*/ 	.dword	_ZN34_INTERNAL_212438d1_4_k_cu_85aced2d6thrust24THRUST_300001_SM_1000_NS6system6detail10sequential3seqE
	.align		8
        /*0100*/ 	.dword	_ZN34_INTERNAL_212438d1_4_k_cu_85aced2d6thrust24THRUST_300001_SM_1000_NS6system3cpp3parE
	.align		8
        /*0108*/ 	.dword	_ZN34_INTERNAL_212438d1_4_k_cu_85aced2d6thrust24THRUST_300001_SM_1000_NS12placeholders2_1E
	.align		8
        /*0110*/ 	.dword	_ZN34_INTERNAL_212438d1_4_k_cu_85aced2d6thrust24THRUST_300001_SM_1000_NS12placeholders2_2E
	.align		8
        /*0118*/ 	.dword	_ZN34_INTERNAL_212438d1_4_k_cu_85aced2d6thrust24THRUST_300001_SM_1000_NS12placeholders2_3E
	.align		8
        /*0120*/ 	.dword	_ZN34_INTERNAL_212438d1_4_k_cu_85aced2d6thrust24THRUST_300001_SM_1000_NS12placeholders2_4E
	.align		8
        /*0128*/ 	.dword	_ZN34_INTERNAL_212438d1_4_k_cu_85aced2d6thrust24THRUST_300001_SM_1000_NS12placeholders2_5E
	.align		8
        /*0130*/ 	.dword	_ZN34_INTERNAL_212438d1_4_k_cu_85aced2d6thrust24THRUST_300001_SM_1000_NS12placeholders2_6E
	.align		8
        /*0138*/ 	.dword	_ZN34_INTERNAL_212438d1_4_k_cu_85aced2d6thrust24THRUST_300001_SM_1000_NS12placeholders2_7E
	.align		8
        /*0140*/ 	.dword	_ZN34_INTERNAL_212438d1_4_k_cu_85aced2d6thrust24THRUST_300001_SM_1000_NS12placeholders2_8E
	.align		8
        /*0148*/ 	.dword	_ZN34_INTERNAL_212438d1_4_k_cu_85aced2d6thrust24THRUST_300001_SM_1000_NS12placeholders2_9E
	.align		8
        /*0150*/ 	.dword	_ZN34_INTERNAL_212438d1_4_k_cu_85aced2d6thrust24THRUST_300001_SM_1000_NS12placeholders3_10E
	.align		8
        /*0158*/ 	.dword	_ZN34_INTERNAL_212438d1_4_k_cu_85aced2d6thrust24THRUST_300001_SM_1000_NS3seqE
	.align		8
        /*0160*/ 	.dword	_ZN34_INTERNAL_212438d1_4_k_cu_85aced2d6thrust24THRUST_300001_SM_1000_NS6deviceE
	.align		8
        /*0168*/ 	.dword	malloc
	.align		8
        /*0170*/ 	.dword	free


//--------------------- .text._ZN3cub18CUB_300001_SM_10006detail8for_each13static_kernelINS2_12policy_hub_t12policy_500_tElNS2_12op_wrapper_tIl7absdiffN6thrust24THRUST_300001_SM_1000_NS12zip_iteratorIN4cuda3std3__45tupleIJNS9_6detail15normal_iteratorINS9_10device_ptrIfEEEESJ_SJ_SJ_SJ_EEEEEEEEEvT0_T1_ --------------------------
	.section	.text._ZN3cub18CUB_300001_SM_10006detail8for_each13static_kernelINS2_12policy_hub_t12policy_500_tElNS2_12op_wrapper_tIl7absdiffN6thrust24THRUST_300001_SM_1000_NS12zip_iteratorIN4cuda3std3__45tupleIJNS9_6detail15normal_iteratorINS9_10device_ptrIfEEEESJ_SJ_SJ_SJ_EEEEEEEEEvT0_T1_,"ax",@progbits
	.align	128
        .global         _ZN3cub18CUB_300001_SM_10006detail8for_each13static_kernelINS2_12policy_hub_t12policy_500_tElNS2_12op_wrapper_tIl7absdiffN6thrust24THRUST_300001_SM_1000_NS12zip_iteratorIN4cuda3std3__45tupleIJNS9_6detail15normal_iteratorINS9_10device_ptrIfEEEESJ_SJ_SJ_SJ_EEEEEEEEEvT0_T1_
        .type           _ZN3cub18CUB_300001_SM_10006detail8for_each13static_kernelINS2_12policy_hub_t12policy_500_tElNS2_12op_wrapper_tIl7absdiffN6thrust24THRUST_300001_SM_1000_NS12zip_iteratorIN4cuda3std3__45tupleIJNS9_6detail15normal_iteratorINS9_10device_ptrIfEEEESJ_SJ_SJ_SJ_EEEEEEEEEvT0_T1_,@function
        .size           _ZN3cub18CUB_300001_SM_10006detail8for_each13static_kernelINS2_12policy_hub_t12policy_500_tElNS2_12op_wrapper_tIl7absdiffN6thrust24THRUST_300001_SM_1000_NS12zip_iteratorIN4cuda3std3__45tupleIJNS9_6detail15normal_iteratorINS9_10device_ptrIfEEEESJ_SJ_SJ_SJ_EEEEEEEEEvT0_T1_,(.L_x_309 - _ZN3cub18CUB_300001_SM_10006detail8for_each13static_kernelINS2_12policy_hub_t12policy_500_tElNS2_12op_wrapper_tIl7absdiffN6thrust24THRUST_300001_SM_1000_NS12zip_iteratorIN4cuda3std3__45tupleIJNS9_6detail15normal_iteratorINS9_10device_ptrIfEEEESJ_SJ_SJ_SJ_EEEEEEEEEvT0_T1_)
        .other          _ZN3cub18CUB_300001_SM_10006detail8for_each13static_kernelINS2_12policy_hub_t12policy_500_tElNS2_12op_wrapper_tIl7absdiffN6thrust24THRUST_300001_SM_1000_NS12zip_iteratorIN4cuda3std3__45tupleIJNS9_6detail15normal_iteratorINS9_10device_ptrIfEEEESJ_SJ_SJ_SJ_EEEEEEEEEvT0_T1_,@"STO_CUDA_ENTRY STV_DEFAULT"
_ZN3cub18CUB_300001_SM_10006detail8for_each13static_kernelINS2_12policy_hub_t12policy_500_tElNS2_12op_wrapper_tIl7absdiffN6thrust24THRUST_300001_SM_1000_NS12zip_iteratorIN4cuda3std3__45tupleIJNS9_6detail15normal_iteratorINS9_10device_ptrIfEEEESJ_SJ_SJ_SJ_EEEEEEEEEvT0_T1_:
.text._ZN3cub18CUB_300001_SM_10006detail8for_each13static_kernelINS2_12policy_hub_t12policy_500_tElNS2_12op_wrapper_tIl7absdiffN6thrust24THRUST_300001_SM_1000_NS12zip_iteratorIN4cuda3std3__45tupleIJNS9_6detail15normal_iteratorINS9_10device_ptrIfEEEESJ_SJ_SJ_SJ_EEEEEEEEEvT0_T1_:
[----:B------:R-:W-:Y:S08]  /*0000*/  LDC R1, c[0x0][0x37c] ;  /* 0x0000df00ff017b82 */ /* 0x000ff00000000800 */
[----:B------:R-:W0:Y:S01]  /*0010*/  S2UR UR4, SR_CTAID.X ;  /* 0x00000000000479c3 */ /* 0x000e220000002500 */
[----:B------:R-:W1:Y:S01]  /*0020*/  LDCU.64 UR6, c[0x0][0x380] ;  /* 0x00007000ff0677ac */ /* 0x000e620008000a00 */
[----:B------:R-:W2:Y:S01]  /*0030*/  LDCU.64 UR8, c[0x0][0x358] ;  /* 0x00006b00ff0877ac */ /* 0x000ea20008000a00 */
[----:B0-----:R-:W-:-:S04]  /*0040*/  UIMAD.WIDE.U32 UR4, UR4, 0x200, URZ ;  /* 0x00000200040478a5 */ /* 0x001fc8000f8e00ff */
[----:B-1----:R-:W-:-:S04]  /*0050*/  UIADD3 UR6, UP0, UPT, -UR4, UR6, URZ ;  /* 0x0000000604067290 */ /* 0x002fc8000ff1e1ff */
[----:B------:R-:W-:Y:S02]  /*0060*/  UIADD3.X UR7, UPT, UPT, ~UR5, UR7, URZ, UP0, !UPT ;  /* 0x0000000705077290 */ /* 0x000fe400087fe5ff */
[----:B------:R-:W-:-:S04]  /*0070*/  UISETP.GE.U32.AND UP0, UPT, UR6, 0x200, UPT ;  /* 0x000002000600788c */ /* 0x000fc8000bf06070 */
[----:B------:R-:W-:-:S09]  /*0080*/  UISETP.GE.AND.EX UP0, UPT, UR7, URZ, UPT, UP0 ;  /* 0x000000ff0700728c */ /* 0x000fd2000bf06300 */
[----:B--2---:R-:W-:Y:S05]  /*0090*/  BRA.U !UP0, `(.L_x_0) ;  /* 0x00000001088c7547 */ /* 0x004fea000b800000 */
[----:B------:R-:W0:Y:S01]  /*00a0*/  S2R R0, SR_TID.X ;  /* 0x0000000000007919 */ /* 0x000e220000002100 */
[----:B------:R-:W1:Y:S01]  /*00b0*/  LDCU.64 UR10, c[0x0][0x388] ;  /* 0x00007100ff0a77ac */ /* 0x000e620008000a00 */
[----:B------:R-:W2:Y:S01]  /*00c0*/  LDCU.128 UR12, c[0x0][0x390] ;  /* 0x00007200ff0c77ac */ /* 0x000ea20008000c00 */
[----:B------:R-:W3:Y:S01]  /*00d0*/  LDCU.128 UR16, c[0x0][0x3a0] ;  /* 0x00007400ff1077ac */ /* 0x000ee20008000c00 */
[----:B0-----:R-:W-:-:S05]  /*00e0*/  IADD3 R0, P0, PT, R0, UR4, RZ ;  /* 0x0000000400007c10 */ /* 0x001fca000ff1e0ff */
[----:B------:R-:W-:Y:S02]  /*00f0*/  IMAD.X R3, RZ, RZ, UR5, P0 ;  /* 0x00000005ff037e24 */ /* 0x000fe400080e06ff */
[----:B------:R-:W-:-:S03]  /*0100*/  IMAD.SHL.U32 R4, R0, 0x4, RZ ;  /* 0x0000000400047824 */ /* 0x000fc600078e00ff */
[----:B------:R-:W-:Y:S02]  /*0110*/  SHF.L.U64.HI R14, R0, 0x2, R3 ;  /* 0x00000002000e7819 */ /* 0x000fe40000010203 */
[C---:B-1----:R-:W-:Y:S02]  /*0120*/  IADD3 R10, P0, PT, R4.reuse, UR10, RZ ;  /* 0x0000000a040a7c10 */ /* 0x042fe4000ff1e0ff */
[C---:B--2---:R-:W-:Y:S02]  /*0130*/  IADD3 R8, P1, PT, R4.reuse, UR12, RZ ;  /* 0x0000000c04087c10 */ /* 0x044fe4000ff3e0ff */
[C---:B------:R-:W-:Y:S02]  /*0140*/  IADD3 R6, P2, PT, R4.reuse, UR14, RZ ;  /* 0x0000000e04067c10 */ /* 0x040fe4000ff5e0ff */
[----:B---3--:R-:W-:Y:S02]  /*0150*/  IADD3 R2, P3, PT, R4, UR16, RZ ;  /* 0x0000001004027c10 */ /* 0x008fe4000ff7e0ff */
[----:B------:R-:W-:-:S02]  /*0160*/  IADD3.X R11, PT, PT, R14, UR11, RZ, P0, !PT ;  /* 0x0000000b0e0b7c10 */ /* 0x000fc400087fe4ff */
[C---:B------:R-:W-:Y:S02]  /*0170*/  IADD3.X R9, PT, PT, R14.reuse, UR13, RZ, P1, !PT ;  /* 0x0000000d0e097c10 */ /* 0x040fe40008ffe4ff */
[C---:B------:R-:W-:Y:S01]  /*0180*/  IADD3.X R7, PT, PT, R14.reuse, UR15, RZ, P2, !PT ;  /* 0x0000000f0e077c10 */ /* 0x040fe200097fe4ff */
[----:B------:R-:W2:Y:S01]  /*0190*/  LDG.E R0, desc[UR8][R10.64] ;  /* 0x000000080a007981 */ /* 0x000ea2000c1e1900 */
[----:B------:R-:W-:-:S03]  /*01a0*/  IADD3.X R3, PT, PT, R14, UR17, RZ, P3, !PT ;  /* 0x000000110e037c10 */ /* 0x000fc60009ffe4ff */
[----:B------:R-:W2:Y:S04]  /*01b0*/  LDG.E R5, desc[UR8][R8.64] ;  /* 0x0000000808057981 */ /* 0x000ea8000c1e1900 */
[----:B------:R-:W3:Y:S04]  /*01c0*/  LDG.E R12, desc[UR8][R6.64] ;  /* 0x00000008060c7981 */ /* 0x000ee8000c1e1900 */
[----:B------:R-:W3:Y:S01]  /*01d0*/  LDG.E R13, desc[UR8][R2.64] ;  /* 0x00000008020d7981 */ /* 0x000ee2000c1e1900 */
[----:B------:R-:W-:Y:S01]  /*01e0*/  IADD3 R4, P0, PT, R4, UR18, RZ ;  /* 0x0000001204047c10 */ /* 0x000fe2000ff1e0ff */
[----:B--2---:R-:W-:-:S03]  /*01f0*/  FADD R0, R0, -R5 ;  /* 0x8000000500007221 */ /* 0x004fc60000000000 */
[----:B------:R-:W-:Y:S01]  /*0200*/  IADD3.X R5, PT, PT, R14, UR19, RZ, P0, !PT ;  /* 0x000000130e057c10 */ /* 0x000fe200087fe4ff */
[----:B---3--:R-:W-:-:S04]  /*0210*/  FADD R13, R12, -R13 ;  /* 0x8000000d0c0d7221 */ /* 0x008fc80000000000 */
[----:B------:R-:W-:-:S05]  /*0220*/  FADD R13, |R0|, |R13| ;  /* 0x4000000d000d7221 */ /* 0x000fca0000000200 */
[----:B------:R-:W-:Y:S04]  /*0230*/  STG.E desc[UR8][R4.64], R13 ;  /* 0x0000000d04007986 */ /* 0x000fe8000c101908 */
[----:B------:R-:W2:Y:S04]  /*0240*/  LDG.E R0, desc[UR8][R10.64+0x400] ;  /* 0x000400080a007981 */ /* 0x000ea8000c1e1900 */
[----:B------:R-:W2:Y:S04]  /*0250*/  LDG.E R15, desc[UR8][R8.64+0x400] ;  /* 0x00040008080f7981 */ /* 0x000ea8000c1e1900 */
[----:B------:R-:W3:Y:S04]  /*0260*/  LDG.E R12, desc[UR8][R6.64+0x400] ;  /* 0x00040008060c7981 */ /* 0x000ee8000c1e1900 */
[----:B------:R-:W3:Y:S01]  /*0270*/  LDG.E R17, desc[UR8][R2.64+0x400] ;  /* 0x0004000802117981 */ /* 0x000ee2000c1e1900 */
[----:B--2---:R-:W-:Y:S01]  /*0280*/  FADD R0, R0, -R15 ;  /* 0x8000000f00007221 */ /* 0x004fe20000000000 */
[----:B---3--:R-:W-:-:S04]  /*0290*/  FADD R17, R12, -R17 ;  /* 0x800000110c117221 */ /* 0x008fc80000000000 */
[----:B------:R-:W-:-:S05]  /*02a0*/  FADD R17, |R0|, |R17| ;  /* 0x4000001100117221 */ /* 0x000fca0000000200 */
[----:B------:R-:W-:Y:S01]  /*02b0*/  STG.E desc[UR8][R4.64+0x400], R17 ;  /* 0x0004001104007986 */ /* 0x000fe2000c101908 */
[----:B------:R-:W-:Y:S05]  /*02c0*/  EXIT ;  /* 0x000000000000794d */ /* 0x000fea0003800000 */
.L_x_0:
[----:B------:R-:W0:Y:S01]  /*02d0*/  S2R R12, SR_TID.X ;  /* 0x00000000000c7919 */ /* 0x000e220000002100 */
[----:B------:R-:W-:Y:S01]  /*02e0*/  USHF.R.S32.HI UR7, URZ, 0x1f, UR6 ;  /* 0x0000001fff077899 */ /* 0x000fe20008011406 */
[----:B------:R-:W-:Y:S05]  /*02f0*/  BSSY.RECONVERGENT B0, `(.L_x_1) ;  /* 0x0000022000007945 */ /* 0x000fea0003800200 */
[----:B------:R-:W-:Y:S01]  /*0300*/  IMAD.U32 R2, RZ, RZ, UR7 ;  /* 0x00000007ff027e24 */ /* 0x000fe2000f8e00ff */
[C---:B0-----:R-:W-:Y:S01]  /*0310*/  ISETP.LT.U32.AND P1, PT, R12.reuse, UR6, PT ;  /* 0x000000060c007c0c */ /* 0x041fe2000bf21070 */
[----:B------:R-:W-:-:S03]  /*0320*/  VIADD R0, R12, 0x100 ;  /* 0x000001000c007836 */ /* 0x000fc60000000000 */
[----:B------:R-:W-:Y:S02]  /*0330*/  ISETP.GT.AND.EX P1, PT, R2, RZ, PT, P1 ;  /* 0x000000ff0200720c */ /* 0x000fe40003f24310 */
[----:B------:R-:W-:Y:S01]  /*0340*/  ISETP.LT.U32.AND P0, PT, R0, UR6, PT ;  /* 0x0000000600007c0c */ /* 0x000fe2000bf01070 */
[----:B------:R-:W-:-:S05]  /*0350*/  IMAD.U32 R0, RZ, RZ, UR7 ;  /* 0x00000007ff007e24 */ /* 0x000fca000f8e00ff */
[----:B------:R-:W-:-:S05]  /*0360*/  ISETP.GT.AND.EX P0, PT, R0, RZ, PT, P0 ;  /* 0x000000ff0000720c */ /* 0x000fca0003f04300 */
[----:B------:R-:W-:Y:S08]  /*0370*/  @!P1 BRA `(.L_x_2) ;  /* 0x0000000000649947 */ /* 0x000ff00003800000 */
[----:B------:R-:W0:Y:S01]  /*0380*/  LDCU.64 UR10, c[0x0][0x388] ;  /* 0x00007100ff0a77ac */ /* 0x000e220008000a00 */
[----:B------:R-:W-:Y:S01]  /*0390*/  IADD3 R0, P1, PT, R12, UR4, RZ ;  /* 0x000000040c007c10 */ /* 0x000fe2000ff3e0ff */
[----:B------:R-:W1:Y:S04]  /*03a0*/  LDCU.128 UR12, c[0x0][0x390] ;  /* 0x00007200ff0c77ac */ /* 0x000e680008000c00 */
[----:B------:R-:W-:Y:S01]  /*03b0*/  IMAD.X R3, RZ, RZ, UR5, P1 ;  /* 0x00000005ff037e24 */ /* 0x000fe200088e06ff */
[----:B------:R-:W2:Y:S01]  /*03c0*/  LDCU.128 UR16, c[0x0][0x3a0] ;  /* 0x00007400ff1077ac */ /* 0x000ea20008000c00 */
[----:B------:R-:W-:-:S03]  /*03d0*/  IMAD.SHL.U32 R10, R0, 0x4, RZ ;  /* 0x00000004000a7824 */ /* 0x000fc600078e00ff */
[----:B------:R-:W-:Y:S02]  /*03e0*/  SHF.L.U64.HI R11, R0, 0x2, R3 ;  /* 0x00000002000b7819 */ /* 0x000fe40000010203 */
[C---:B0-----:R-:W-:Y:S02]  /*03f0*/  IADD3 R2, P2, PT, R10.reuse, UR10, RZ ;  /* 0x0000000a0a027c10 */ /* 0x041fe4000ff5e0ff */
[C---:B-1----:R-:W-:Y:S02]  /*0400*/  IADD3 R4, P1, PT, R10.reuse, UR12, RZ ;  /* 0x0000000c0a047c10 */ /* 0x042fe4000ff3e0ff */
[C---:B------:R-:W-:Y:S02]  /*0410*/  IADD3.X R3, PT, PT, R11.reuse, UR11, RZ, P2, !PT ;  /* 0x0000000b0b037c10 */ /* 0x040fe400097fe4ff */
[C---:B--2---:R-:W-:Y:S02]  /*0420*/  IADD3 R8, P3, PT, R10.reuse, UR16, RZ ;  /* 0x000000100a087c10 */ /* 0x044fe4000ff7e0ff */
[----:B------:R-:W-:Y:S01]  /*0430*/  IADD3 R6, P2, PT, R10, UR14, RZ ;  /* 0x0000000e0a067c10 */ /* 0x000fe2000ff5e0ff */
[----:B------:R-:W2:Y:S01]  /*0440*/  LDG.E R2, desc[UR8][R2.64] ;  /* 0x0000000802027981 */ /* 0x000ea2000c1e1900 */
[----:B------:R-:W-:-:S02]  /*0450*/  IADD3.X R5, PT, PT, R11, UR13, RZ, P1, !PT ;  /* 0x0000000d0b057c10 */ /* 0x000fc40008ffe4ff */
[C---:B------:R-:W-:Y:S02]  /*0460*/  IADD3.X R9, PT, PT, R11.reuse, UR17, RZ, P3, !PT ;  /* 0x000000110b097c10 */ /* 0x040fe40009ffe4ff */
[----:B------:R-:W-:Y:S02]  /*0470*/  IADD3.X R7, PT, PT, R11, UR15, RZ, P2, !PT ;  /* 0x0000000f0b077c10 */ /* 0x000fe400097fe4ff */
[----:B------:R-:W2:Y:S04]  /*0480*/  LDG.E R5, desc[UR8][R4.64] ;  /* 0x0000000804057981 */ /* 0x000ea8000c1e1900 */
[----:B------:R-:W3:Y:S04]  /*0490*/  LDG.E R6, desc[UR8][R6.64] ;  /* 0x0000000806067981 */ /* 0x000ee8000c1e1900 */
[----:B------:R-:W3:Y:S01]  /*04a0*/  LDG.E R9, desc[UR8][R8.64] ;  /* 0x0000000808097981 */ /* 0x000ee2000c1e1900 */
[----:B------:R-:W-:-:S04]  /*04b0*/  IADD3 R10, P1, PT, R10, UR18, RZ ;  /* 0x000000120a0a7c10 */ /* 0x000fc8000ff3e0ff */
[----:B------:R-:W-:Y:S01]  /*04c0*/  IADD3.X R11, PT, PT, R11, UR19, RZ, P1, !PT ;  /* 0x000000130b0b7c10 */ /* 0x000fe20008ffe4ff */
[----:B--2---:R-:W-:Y:S01]  /*04d0*/  FADD R0, R2, -R5 ;  /* 0x8000000502007221 */ /* 0x004fe20000000000 */
[----:B---3--:R-:W-:-:S04]  /*04e0*/  FADD R13, R6, -R9 ;  /* 0x80000009060d7221 */ /* 0x008fc80000000000 */
[----:B------:R-:W-:-:S05]  /*04f0*/  FADD R13, |R0|, |R13| ;  /* 0x4000000d000d7221 */ /* 0x000fca0000000200 */
[----:B------:R0:W-:Y:S02]  /*0500*/  STG.E desc[UR8][R10.64], R13 ;  /* 0x0000000d0a007986 */ /* 0x0001e4000c101908 */
.L_x_2:
[----:B------:R-:W-:Y:S05]  /*0510*/  BSYNC.RECONVERGENT B0 ;  /* 0x0000000000007941 */ /* 0x000fea0003800200 */
.L_x_1:
[----:B------:R-:W-:Y:S05]  /*0520*/  @!P0 EXIT ;  /* 0x000000000000894d */ /* 0x000fea0003800000 */
[----:B------:R-:W1:Y:S01]  /*0530*/  LDCU.64 UR6, c[0x0][0x388] ;  /* 0x00007100ff0677ac */ /* 0x000e620008000a00 */
[----:B------:R-:W-:Y:S01]  /*0540*/  IADD3 R12, P0, PT, R12, UR4, RZ ;  /* 0x000000040c0c7c10 */ /* 0x000fe2000ff1e0ff */
[----:B------:R-:W2:Y:S04]  /*0550*/  LDCU.128 UR12, c[0x0][0x390] ;  /* 0x00007200ff0c77ac */ /* 0x000ea80008000c00 */
[----:B------:R-:W-:Y:S01]  /*0560*/  IMAD.X R3, RZ, RZ, UR5, P0 ;  /* 0x00000005ff037e24 */ /* 0x000fe200080e06ff */
[----:B------:R-:W3:Y:S01]  /*0570*/  LDCU.128 UR16, c[0x0][0x3a0] ;  /* 0x00007400ff1077ac */ /* 0x000ee20008000c00 */
[----:B0-----:R-:W-:-:S03]  /*0580*/  IMAD.SHL.U32 R10, R12, 0x4, RZ ;  /* 0x000000040c0a7824 */ /* 0x001fc600078e00ff */
[----:B------:R-:W-:Y:S02]  /*0590*/  SHF.L.U64.HI R12, R12, 0x2, R3 ;  /* 0x000000020c0c7819 */ /* 0x000fe40000010203 */
[C---:B-1----:R-:W-:Y:S02]  /*05a0*/  IADD3 R2, P0, PT, R10.reuse, UR6, RZ ;  /* 0x000000060a027c10 */ /* 0x042fe4000ff1e0ff */
[----:B--2---:R-:W-:Y:S02]  /*05b0*/  IADD3 R4, P1, PT, R10, UR12, RZ ;  /* 0x0000000c0a047c10 */ /* 0x004fe4000ff3e0ff */
[----:B------:R-:W-:Y:S02]  /*05c0*/  IADD3.X R3, PT, PT, R12, UR7, RZ, P0, !PT ;  /* 0x000000070c037c10 */ /* 0x000fe400087fe4ff */
[C---:B---3--:R-:W-:Y:S02]  /*05d0*/  IADD3 R8, P2, PT, R10.reuse, UR16, RZ ;  /* 0x000000100a087c10 */ /* 0x048fe4000ff5e0ff */
        /* <DEDUP_REMOVED lines=13> */
[----:B------:R-:W-:Y:S01]  /*06b0*/  STG.E desc[UR8][R10.64+0x400], R13 ;  /* 0x0004000d0a007986 */ /* 0x000fe2000c101908 */
[----:B------:R-:W-:Y:S05]  /*06c0*/  EXIT ;  /* 0x000000000000794d */ /* 0x000fea0003800000 */
.L_x_3:
[----:B------:R-:W-:-:S00]  /*06d0*/  BRA `(.L_x_3) ;  /* 0xfffffffc00fc7947 */ /* 0x000fc0000383ffff */
[----:B------:R-:W-:-:S00]  /*06e0*/  NOP ;  /* 0x0000000000007918 */ /* 0x000fc00000000000 */
        /* <DEDUP_REMOVED lines=9> */
.L_x_309:


//--------------------- .text._ZN3cub18CUB_300001_SM_10006detail8for_each13static_kernelINS2_12policy_hub_t12policy_500_tEmN6thrust24THRUST_300001_SM_1000_NS8cuda_cub20__uninitialized_fill7functorINS7_10device_ptrIfEEfEEEEvT0_T1_ --------------------------
	.section	.text._ZN3cub18CUB_300001_SM_10006detail8for_each13static_kernelINS2_12policy_hub_t12policy_500_tEmN6thrust24THRUST_300001_SM_1000_NS8cuda_cub20__uninitialized_fill7functorINS7_10device_ptrIfEEfEEEEvT0_T1_,"ax",@progbits
	.align	128
        .global         _ZN3cub18CUB_300001_SM_10006detail8for_each13static_kernelINS2_12policy_hub_t12policy_500_tEmN6thrust24THRUST_300001_SM_1000_NS8cuda_cub20__uninitialized_fill7functorINS7_10device_ptrIfEEfEEEEvT0_T1_
        .type           _ZN3cub18CUB_300001_SM_10006detail8for_each13static_kernelINS2_12policy_hub_t12policy_500_tEmN6thrust24THRUST_300001_SM_1000_NS8cuda_cub20__uninitialized_fill7functorINS7_10device_ptrIfEEfEEEEvT0_T1_,@function
        .size           _ZN3cub18CUB_300001_SM_10006detail8for_each13static_kernelINS2_12policy_hub_t12policy_500_tEmN6thrust24THRUST_300001_SM_1000_NS8cuda_cub20__uninitialized_fill7functorINS7_10device_ptrIfEEfEEEEvT0_T1_,(.L_x_310 - _ZN3cub18CUB_300001_SM_10006detail8for_each13static_kernelINS2_12policy_hub_t12policy_500_tEmN6thrust24THRUST_300001_SM_1000_NS8cuda_cub20__uninitialized_fill7functorINS7_10device_ptrIfEEfEEEEvT0_T1_)
        .other          _ZN3cub18CUB_300001_SM_10006detail8for_each13static_kernelINS2_12policy_hub_t12policy_500_tEmN6thrust24THRUST_300001_SM_1000_NS8cuda_cub20__uninitialized_fill7functorINS7_10device_ptrIfEEfEEEEvT0_T1_,@"STO_CUDA_ENTRY STV_DEFAULT"
_ZN3cub18CUB_300001_SM_10006detail8for_each13static_kernelINS2_12policy_hub_t12policy_500_tEmN6thrust24THRUST_300001_SM_1000_NS8cuda_cub20__uninitialized_fill7functorINS7_10device_ptrIfEEfEEEEvT0_T1_:
.text._ZN3cub18CUB_300001_SM_10006detail8for_each13static_kernelINS2_12policy_hub_t12policy_500_tEmN6thrust24THRUST_300001_SM_1000_NS8cuda_cub20__uninitialized_fill7functorINS7_10device_ptrIfEEfEEEEvT0_T1_:
        /* <DEDUP_REMOVED lines=8> */
[----:B------:R-:W-:-:S09]  /*0080*/  UISETP.GE.U32.AND.EX UP0, UPT, UR7, URZ, UPT, UP0 ;  /* 0x000000ff0700728c */ /* 0x000fd2000bf06100 */
[----:B--2---:R-:W-:Y:S05]  /*0090*/  BRA.U !UP0, `(.L_x_4) ;  /* 0x0000000108287547 */ /* 0x004fea000b800000 */
[----:B------:R-:W0:Y:S01]  /*00a0*/  S2R R0, SR_TID.X ;  /* 0x0000000000007919 */ /* 0x000e220000002100 */
[----:B------:R-:W1:Y:S01]  /*00b0*/  LDCU.64 UR6, c[0x0][0x388] ;  /* 0x00007100ff0677ac */ /* 0x000e620008000a00 */
[----:B------:R-:W2:Y:S01]  /*00c0*/  LDC R5, c[0x0][0x390] ;  /* 0x0000e400ff057b82 */ /* 0x000ea20000000800 */
[----:B0-----:R-:W-:-:S05]  /*00d0*/  IADD3 R0, P0, PT, R0, UR4, RZ ;  /* 0x0000000400007c10 */ /* 0x001fca000ff1e0ff */
[----:B------:R-:W-:Y:S01]  /*00e0*/  IMAD.X R3, RZ, RZ, UR5, P0 ;  /* 0x00000005ff037e24 */ /* 0x000fe200080e06ff */
[----:B-1----:R-:W-:-:S04]  /*00f0*/  LEA R2, P0, R0, UR6, 0x2 ;  /* 0x0000000600027c11 */ /* 0x002fc8000f8010ff */
[----:B------:R-:W-:-:S05]  /*0100*/  LEA.HI.X R3, R0, UR7, R3, 0x2, P0 ;  /* 0x0000000700037c11 */ /* 0x000fca00080f1403 */
[----:B--2---:R-:W-:Y:S04]  /*0110*/  STG.E desc[UR8][R2.64], R5 ;  /* 0x0000000502007986 */ /* 0x004fe8000c101908 */
[----:B------:R-:W-:Y:S01]  /*0120*/  STG.E desc[UR8][R2.64+0x400], R5 ;  /* 0x0004000502007986 */ /* 0x000fe2000c101908 */
[----:B------:R-:W-:Y:S05]  /*0130*/  EXIT ;  /* 0x000000000000794d */ /* 0x000fea0003800000 */
.L_x_4:
[----:B------:R-:W0:Y:S01]  /*0140*/  S2R R0, SR_TID.X ;  /* 0x0000000000007919 */ /* 0x000e220000002100 */
[----:B------:R-:W-:Y:S01]  /*0150*/  IMAD.U32 R2, RZ, RZ, UR7 ;  /* 0x00000007ff027e24 */ /* 0x000fe2000f8e00ff */
[----:B------:R-:W1:Y:S01]  /*0160*/  LDCU.64 UR10, c[0x0][0x388] ;  /* 0x00007100ff0a77ac */ /* 0x000e620008000a00 */
[----:B------:R-:W-:Y:S01]  /*0170*/  IMAD.U32 R4, RZ, RZ, UR7 ;  /* 0x00000007ff047e24 */ /* 0x000fe2000f8e00ff */
[----:B0-----:R-:W-:-:S04]  /*0180*/  ISETP.LT.U32.AND P0, PT, R0, UR6, PT ;  /* 0x0000000600007c0c */ /* 0x001fc8000bf01070 */
[----:B------:R-:W-:Y:S01]  /*0190*/  ISETP.GT.U32.AND.EX P0, PT, R2, RZ, PT, P0 ;  /* 0x000000ff0200720c */ /* 0x000fe20003f04100 */
[C---:B------:R-:W-:Y:S01]  /*01a0*/  VIADD R2, R0.reuse, 0x100 ;  /* 0x0000010000027836 */ /* 0x040fe20000000000 */
[----:B------:R-:W-:-:S04]  /*01b0*/  IADD3 R0, P2, PT, R0, UR4, RZ ;  /* 0x0000000400007c10 */ /* 0x000fc8000ff5e0ff */
[----:B------:R-:W-:Y:S01]  /*01c0*/  ISETP.LT.U32.AND P1, PT, R2, UR6, PT ;  /* 0x0000000602007c0c */ /* 0x000fe2000bf21070 */
[----:B------:R-:W-:Y:S01]  /*01d0*/  IMAD.X R3, RZ, RZ, UR5, P2 ;  /* 0x00000005ff037e24 */ /* 0x000fe200090e06ff */
[----:B-1----:R-:W-:Y:S02]  /*01e0*/  LEA R2, P2, R0, UR10, 0x2 ;  /* 0x0000000a00027c11 */ /* 0x002fe4000f8410ff */
[----:B------:R-:W-:Y:S02]  /*01f0*/  ISETP.GT.U32.AND.EX P1, PT, R4, RZ, PT, P1 ;  /* 0x000000ff0400720c */ /* 0x000fe40003f24110 */
[----:B------:R-:W-:Y:S01]  /*0200*/  LEA.HI.X R3, R0, UR11, R3, 0x2, P2 ;  /* 0x0000000b00037c11 */ /* 0x000fe200090f1403 */
[----:B------:R-:W0:Y:S04]  /*0210*/  @P0 LDC R5, c[0x0][0x390] ;  /* 0x0000e400ff050b82 */ /* 0x000e280000000800 */
[----:B0-----:R0:W-:Y:S06]  /*0220*/  @P0 STG.E desc[UR8][R2.64], R5 ;  /* 0x0000000502000986 */ /* 0x0011ec000c101908 */
[----:B------:R-:W-:Y:S05]  /*0230*/  @!P1 EXIT ;  /* 0x000000000000994d */ /* 0x000fea0003800000 */
[----:B0-----:R-:W0:Y:S02]  /*0240*/  LDC R5, c[0x0][0x390] ;  /* 0x0000e400ff057b82 */ /* 0x001e240000000800 */
[----:B0-----:R-:W-:Y:S01]  /*0250*/  STG.E desc[UR8][R2.64+0x400], R5 ;  /* 0x0004000502007986 */ /* 0x001fe2000c101908 */
[----:B------:R-:W-:Y:S05]  /*0260*/  EXIT ;  /* 0x000000000000794d */ /* 0x000fea0003800000 */
.L_x_5:
        /* <DEDUP_REMOVED lines=9> */
.L_x_310:


//--------------------- .text._ZN3cub18CUB_300001_SM_10006detail6reduce28DeviceReduceSingleTileKernelINS2_10policy_hubIfyN4cuda3std3__44plusIfEEE10Policy1000EPfSC_iS9_ffNS7_10__identityEEEvT0_T1_T2_T3_T4_T6_ --------------------------
	.section	.text._ZN3cub18CUB_300001_SM_10006detail6reduce28DeviceReduceSingleTileKernelINS2_10policy_hubIfyN4cuda3std3__44plusIfEEE10Policy1000EPfSC_iS9_ffNS7_10__identityEEEvT0_T1_T2_T3_T4_T6_,"ax",@progbits
	.align	128
        .global         _ZN3cub18CUB_300001_SM_10006detail6reduce28DeviceReduceSingleTileKernelINS2_10policy_hubIfyN4cuda3std3__44plusIfEEE10Policy1000EPfSC_iS9_ffNS7_10__identityEEEvT0_T1_T2_T3_T4_T6_
        .type           _ZN3cub18CUB_300001_SM_10006detail6reduce28DeviceReduceSingleTileKernelINS2_10policy_hubIfyN4cuda3std3__44plusIfEEE10Policy1000EPfSC_iS9_ffNS7_10__identityEEEvT0_T1_T2_T3_T4_T6_,@function
        .size           _ZN3cub18CUB_300001_SM_10006detail6reduce28DeviceReduceSingleTileKernelINS2_10policy_hubIfyN4cuda3std3__44plusIfEEE10Policy1000EPfSC_iS9_ffNS7_10__identityEEEvT0_T1_T2_T3_T4_T6_,(.L_x_311 - _ZN3cub18CUB_300001_SM_10006detail6reduce28DeviceReduceSingleTileKernelINS2_10policy_hubIfyN4cuda3std3__44plusIfEEE10Policy1000EPfSC_iS9_ffNS7_10__identityEEEvT0_T1_T2_T3_T4_T6_)
        .other          _ZN3cub18CUB_300001_SM_10006detail6reduce28DeviceReduceSingleTileKernelINS2_10policy_hubIfyN4cuda3std3__44plusIfEEE10Policy1000EPfSC_iS9_ffNS7_10__identityEEEvT0_T1_T2_T3_T4_T6_,@"STO_CUDA_ENTRY STV_DEFAULT"
_ZN3cub18CUB_300001_SM_10006detail6reduce28DeviceReduceSingleTileKernelINS2_10policy_hubIfyN4cuda3std3__44plusIfEEE10Policy1000EPfSC_iS9_ffNS7_10__identityEEEvT0_T1_T2_T3_T4_T6_:
.text._ZN3cub18CUB_300001_SM_10006detail6reduce28DeviceReduceSingleTileKernelINS2_10policy_hubIfyN4cuda3std3__44plusIfEEE10Policy1000EPfSC_iS9_ffNS7_10__identityEEEvT0_T1_T2_T3_T4_T6_:
[----:B------:R-:W-:Y:S01]  /*0000*/  LDC R1, c[0x0][0x37c] ;  /* 0x0000df00ff017b82 */ /* 0x000fe20000000800 */
[----:B------:R-:W0:Y:S01]  /*0010*/  LDCU UR4, c[0x0][0x390] ;  /* 0x00007200ff0477ac */ /* 0x000e220008000800 */
[----:B------:R-:W1:Y:S01]  /*0020*/  LDCU.64 UR6, c[0x0][0x358] ;  /* 0x00006b00ff0677ac */ /* 0x000e620008000a00 */
[----:B0-----:R-:W-:-:S04]  /*0030*/  MOV R20, UR4 ;  /* 0x0000000400147c02 */ /* 0x001fc80008000f00 */
[----:B------:R-:W-:-:S13]  /*0040*/  ISETP.NE.AND P0, PT, R20, RZ, PT ;  /* 0x000000ff1400720c */ /* 0x000fda0003f05270 */
[----:B-1----:R-:W-:Y:S05]  /*0050*/  @P0 BRA `(.L_x_6) ;  /* 0x00000000001c0947 */ /* 0x002fea0003800000 */
[----:B------:R-:W0:Y:S02]  /*0060*/  S2R R0, SR_TID.X ;  /* 0x0000000000007919 */ /* 0x000e240000002100 */
[----:B0-----:R-:W-:-:S13]  /*0070*/  ISETP.NE.AND P0, PT, R0, RZ, PT ;  /* 0x000000ff0000720c */ /* 0x001fda0003f05270 */
[----:B------:R-:W-:Y:S05]  /*0080*/  @P0 EXIT ;  /* 0x000000000000094d */ /* 0x000fea0003800000 */
[----:B------:R-:W0:Y:S08]  /*0090*/  LDC R5, c[0x0][0x398] ;  /* 0x0000e600ff057b82 */ /* 0x000e300000000800 */
[----:B------:R-:W0:Y:S02]  /*00a0*/  LDC.64 R2, c[0x0][0x388] ;  /* 0x0000e200ff027b82 */ /* 0x000e240000000a00 */
[----:B0-----:R-:W-:Y:S01]  /*00b0*/  STG.E desc[UR6][R2.64], R5 ;  /* 0x0000000502007986 */ /* 0x001fe2000c101906 */
[----:B------:R-:W-:Y:S05]  /*00c0*/  EXIT ;  /* 0x000000000000794d */ /* 0x000fea0003800000 */
.L_x_6:
[----:B------:R-:W0:Y:S01]  /*00d0*/  LDCU UR4, c[0x0][0x380] ;  /* 0x00007000ff0477ac */ /* 0x000e220008000800 */
[----:B------:R-:W-:Y:S01]  /*00e0*/  BSSY.RECONVERGENT B0, `(.L_x_7) ;  /* 0x00003ca000007945 */ /* 0x000fe20003800200 */
[----:B0-----:R-:W-:-:S09]  /*00f0*/  ULOP3.LUT UP0, URZ, UR4, 0xf, URZ, 0xc0, !UPT ;  /* 0x0000000f04ff7892 */ /* 0x001fd2000f80c0ff */
[----:B------:R-:W-:Y:S05]  /*0100*/  BRA.U UP0, `(.L_x_8) ;  /* 0x0000001d00607547 */ /* 0x000fea000b800000 */
[----:B------:R-:W-:-:S13]  /*0110*/  ISETP.GT.AND P0, PT, R20, 0xfff, PT ;  /* 0x00000fff1400780c */ /* 0x000fda0003f04270 */
[----:B------:R-:W-:Y:S05]  /*0120*/  @P0 BRA `(.L_x_9) ;  /* 0x0000000c00a80947 */ /* 0x000fea0003800000 */
[----:B------:R-:W0:Y:S01]  /*0130*/  S2R R9, SR_TID.X ;  /* 0x0000000000097919 */ /* 0x000e220000002100 */
[----:B------:R-:W-:Y:S01]  /*0140*/  BSSY.RECONVERGENT B1, `(.L_x_10) ;  /* 0x0000009000017945 */ /* 0x000fe20003800200 */
[----:B------:R-:W-:Y:S01]  /*0150*/  HFMA2 R0, -RZ, RZ, 0, 0 ;  /* 0x00000000ff007431 */ /* 0x000fe200000001ff */
[----:B0-----:R-:W-:Y:S02]  /*0160*/  ISETP.GE.AND P0, PT, R9, R20, PT ;  /* 0x000000140900720c */ /* 0x001fe40003f06270 */
[----:B------:R-:W-:-:S11]  /*0170*/  MOV R11, R9 ;  /* 0x00000009000b7202 */ /* 0x000fd60000000f00 */
[----:B------:R-:W-:Y:S05]  /*0180*/  @P0 BRA `(.L_x_11) ;  /* 0x0000000000100947 */ /* 0x000fea0003800000 */
[----:B------:R-:W0:Y:S02]  /*0190*/  LDC.64 R2, c[0x0][0x380] ;  /* 0x0000e000ff027b82 */ /* 0x000e240000000a00 */
[----:B0-----:R-:W-:-:S05]  /*01a0*/  IMAD.WIDE.U32 R2, R9, 0x4, R2 ;  /* 0x0000000409027825 */ /* 0x001fca00078e0002 */
[----:B------:R0:W5:Y:S01]  /*01b0*/  LDG.E.CONSTANT R0, desc[UR6][R2.64] ;  /* 0x0000000602007981 */ /* 0x000162000c1e9900 */
[----:B------:R-:W-:-:S07]  /*01c0*/  IADD3 R11, PT, PT, R9, 0x100, RZ ;  /* 0x00000100090b7810 */ /* 0x000fce0007ffe0ff */
.L_x_11:
[----:B------:R-:W-:Y:S05]  /*01d0*/  BSYNC.RECONVERGENT B1 ;  /* 0x0000000000017941 */ /* 0x000fea0003800200 */
.L_x_10:
[----:B------:R-:W-:Y:S01]  /*01e0*/  ISETP.GE.AND P0, PT, R11, R20, PT ;  /* 0x000000140b00720c */ /* 0x000fe20003f06270 */
[----:B------:R-:W-:-:S12]  /*01f0*/  BSSY.RECONVERGENT B1, `(.L_x_12) ;  /* 0x0000074000017945 */ /* 0x000fd80003800200 */
[----:B------:R-:W-:Y:S05]  /*0200*/  @P0 BRA `(.L_x_13) ;  /* 0x0000000400c80947 */ /* 0x000fea0003800000 */
[----:B0-----:R-:W-:Y:S01]  /*0210*/  LOP3.LUT R3, RZ, R11, RZ, 0x33, !PT ;  /* 0x0000000bff037212 */ /* 0x001fe200078e33ff */
[----:B------:R-:W-:Y:S03]  /*0220*/  BSSY.RECONVERGENT B2, `(.L_x_14) ;  /* 0x0000015000027945 */ /* 0x000fe60003800200 */
[----:B------:R-:W-:-:S04]  /*0230*/  IADD3 R4, PT, PT, R3, R20, RZ ;  /* 0x0000001403047210 */ /* 0x000fc80007ffe0ff */
[C---:B------:R-:W-:Y:S02]  /*0240*/  LOP3.LUT R2, R4.reuse, 0x300, RZ, 0xc0, !PT ;  /* 0x0000030004027812 */ /* 0x040fe400078ec0ff */
[----:B------:R-:W-:Y:S02]  /*0250*/  ISETP.GE.U32.AND P1, PT, R4, 0x300, PT ;  /* 0x000003000400780c */ /* 0x000fe40003f26070 */
[----:B------:R-:W-:-:S13]  /*0260*/  ISETP.NE.AND P0, PT, R2, 0x300, PT ;  /* 0x000003000200780c */ /* 0x000fda0003f05270 */
[----:B------:R-:W-:Y:S05]  /*0270*/  @!P0 BRA `(.L_x_15) ;  /* 0x00000000003c8947 */ /* 0x000fea0003800000 */
[----:B------:R-:W0:Y:S01]  /*0280*/  LDC.64 R2, c[0x0][0x380] ;  /* 0x0000e000ff027b82 */ /* 0x000e220000000a00 */
[----:B------:R-:W-:-:S04]  /*0290*/  LEA.HI R4, R4, 0x1, RZ, 0x18 ;  /* 0x0000000104047811 */ /* 0x000fc800078fc0ff */
[----:B------:R-:W-:-:S04]  /*02a0*/  LOP3.LUT R4, R4, 0x3, RZ, 0xc0, !PT ;  /* 0x0000000304047812 */ /* 0x000fc800078ec0ff */
[----:B------:R-:W-:Y:S01]  /*02b0*/  IADD3 R4, PT, PT, -R4, RZ, RZ ;  /* 0x000000ff04047210 */ /* 0x000fe20007ffe1ff */
[----:B0-----:R-:W-:-:S05]  /*02c0*/  IMAD.WIDE.U32 R2, R11, 0x4, R2 ;  /* 0x000000040b027825 */ /* 0x001fca00078e0002 */
[----:B------:R-:W-:-:S07]  /*02d0*/  MOV R5, R3 ;  /* 0x0000000300057202 */ /* 0x000fce0000000f00 */
.L_x_16:
[----:B------:R-:W-:-:S06]  /*02e0*/  MOV R3, R5 ;  /* 0x0000000500037202 */ /* 0x000fcc0000000f00 */
[----:B------:R0:W2:Y:S01]  /*02f0*/  LDG.E.CONSTANT R3, desc[UR6][R2.64] ;  /* 0x0000000602037981 */ /* 0x0000a2000c1e9900 */
[----:B------:R-:W-:Y:S01]  /*0300*/  IADD3 R4, PT, PT, R4, 0x1, RZ ;  /* 0x0000000104047810 */ /* 0x000fe20007ffe0ff */
[----:B------:R-:W-:-:S03]  /*0310*/  VIADD R11, R11, 0x100 ;  /* 0x000001000b0b7836 */ /* 0x000fc60000000000 */
[----:B------:R-:W-:Y:S02]  /*0320*/  ISETP.NE.AND P0, PT, R4, RZ, PT ;  /* 0x000000ff0400720c */ /* 0x000fe40003f05270 */
[----:B0-----:R-:W-:-:S04]  /*0330*/  IADD3 R2, P2, PT, R2, 0x400, RZ ;  /* 0x0000040002027810 */ /* 0x001fc80007f5e0ff */
[----:B------:R-:W-:Y:S01]  /*0340*/  IADD3.X R5, PT, PT, RZ, R5, RZ, P2, !PT ;  /* 0x00000005ff057210 */ /* 0x000fe200017fe4ff */
[----:B--2--5:R-:W-:-:S06]  /*0350*/  FADD R0, R3, R0 ;  /* 0x0000000003007221 */ /* 0x024fcc0000000000 */
[----:B------:R-:W-:Y:S05]  /*0360*/  @P0 BRA `(.L_x_16) ;  /* 0xfffffffc00dc0947 */ /* 0x000fea000383ffff */
.L_x_15:
[----:B------:R-:W-:Y:S05]  /*0370*/  BSYNC.RECONVERGENT B2 ;  /* 0x0000000000027941 */ /* 0x000fea0003800200 */
.L_x_14:
[----:B------:R-:W-:Y:S05]  /*0380*/  @!P1 BRA `(.L_x_13) ;  /* 0x0000000400689947 */ /* 0x000fea0003800000 */
[----:B------:R-:W-:Y:S01]  /*0390*/  IADD3 R2, PT, PT, -R11, R20, RZ ;  /* 0x000000140b027210 */ /* 0x000fe20007ffe1ff */
[----:B------:R-:W-:Y:S01]  /*03a0*/  BSSY.RECONVERGENT B2, `(.L_x_17) ;  /* 0x0000031000027945 */ /* 0x000fe20003800200 */
[----:B------:R-:W-:Y:S02]  /*03b0*/  PLOP3.LUT P0, PT, PT, PT, PT, 0x80, 0x8 ;  /* 0x000000000008781c */ /* 0x000fe40003f0f070 */
[----:B------:R-:W-:-:S13]  /*03c0*/  ISETP.GT.AND P1, PT, R2, 0xc00, PT ;  /* 0x00000c000200780c */ /* 0x000fda0003f24270 */
[----:B------:R-:W-:Y:S05]  /*03d0*/  @!P1 BRA `(.L_x_18) ;  /* 0x0000000000b49947 */ /* 0x000fea0003800000 */
[----:B------:R-:W-:Y:S02]  /*03e0*/  PLOP3.LUT P0, PT, PT, PT, PT, 0x8, 0x80 ;  /* 0x000000000080781c */ /* 0x000fe40003f0e170 */
[----:B------:R-:W-:-:S11]  /*03f0*/  IADD3 R8, PT, PT, R20, -0xc00, RZ ;  /* 0xfffff40014087810 */ /* 0x000fd60007ffe0ff */
.L_x_19:
[----:B------:R-:W0:Y:S01]  /*0400*/  LDC.64 R6, c[0x0][0x380] ;  /* 0x0000e000ff067b82 */ /* 0x000e220000000a00 */
[C---:B------:R-:W-:Y:S01]  /*0410*/  IADD3 R5, PT, PT, R11.reuse, 0x400, RZ ;  /* 0x000004000b057810 */ /* 0x040fe20007ffe0ff */
[----:B0-----:R-:W-:-:S05]  /*0420*/  IMAD.WIDE R24, R11, 0x4, R6 ;  /* 0x000000040b187825 */ /* 0x001fca00078e0206 */
[----:B------:R-:W2:Y:S04]  /*0430*/  LDG.E.CONSTANT R13, desc[UR6][R24.64] ;  /* 0x00000006180d7981 */ /* 0x000ea8000c1e9900 */
[----:B------:R-:W3:Y:S01]  /*0440*/  LDG.E.CONSTANT R10, desc[UR6][R24.64+0x400] ;  /* 0x00040006180a7981 */ /* 0x000ee2000c1e9900 */
[----:B------:R-:W-:-:S03]  /*0450*/  IMAD.WIDE R4, R5, 0x4, R6 ;  /* 0x0000000405047825 */ /* 0x000fc600078e0206 */
[----:B------:R-:W4:Y:S04]  /*0460*/  LDG.E.CONSTANT R12, desc[UR6][R24.64+0x800] ;  /* 0x00080006180c7981 */ /* 0x000f28000c1e9900 */
[----:B------:R-:W4:Y:S04]  /*0470*/  LDG.E.CONSTANT R17, desc[UR6][R24.64+0xc00] ;  /* 0x000c000618117981 */ /* 0x000f28000c1e9900 */
[----:B------:R-:W4:Y:S01]  /*0480*/  LDG.E.CONSTANT R16, desc[UR6][R4.64] ;  /* 0x0000000604107981 */ /* 0x000f22000c1e9900 */
[----:B------:R-:W-:-:S03]  /*0490*/  IADD3 R3, PT, PT, R11, 0x800, RZ ;  /* 0x000008000b037810 */ /* 0x000fc60007ffe0ff */
[----:B------:R-:W4:Y:S04]  /*04a0*/  LDG.E.CONSTANT R15, desc[UR6][R4.64+0x400] ;  /* 0x00040006040f7981 */ /* 0x000f28000c1e9900 */
[----:B------:R-:W4:Y:S01]  /*04b0*/  LDG.E.CONSTANT R14, desc[UR6][R4.64+0x800] ;  /* 0x00080006040e7981 */ /* 0x000f22000c1e9900 */
[----:B------:R-:W-:-:S03]  /*04c0*/  IMAD.WIDE R2, R3, 0x4, R6 ;  /* 0x0000000403027825 */ /* 0x000fc600078e0206 */
[----:B------:R-:W4:Y:S04]  /*04d0*/  LDG.E.CONSTANT R22, desc[UR6][R4.64+0xc00] ;  /* 0x000c000604167981 */ /* 0x000f28000c1e9900 */
[----:B------:R-:W4:Y:S01]  /*04e0*/  LDG.E.CONSTANT R21, desc[UR6][R2.64] ;  /* 0x0000000602157981 */ /* 0x000f22000c1e9900 */
[----:B------:R-:W-:-:S03]  /*04f0*/  IADD3 R23, PT, PT, R11, 0xc00, RZ ;  /* 0x00000c000b177810 */ /* 0x000fc60007ffe0ff */
[----:B------:R-:W4:Y:S04]  /*0500*/  LDG.E.CONSTANT R19, desc[UR6][R2.64+0x400] ;  /* 0x0004000602137981 */ /* 0x000f28000c1e9900 */
[----:B------:R-:W4:Y:S01]  /*0510*/  LDG.E.CONSTANT R18, desc[UR6][R2.64+0x800] ;  /* 0x0008000602127981 */ /* 0x000f22000c1e9900 */
[----:B------:R-:W-:-:S03]  /*0520*/  IMAD.WIDE R6, R23, 0x4, R6 ;  /* 0x0000000417067825 */ /* 0x000fc600078e0206 */
[----:B------:R-:W4:Y:S04]  /*0530*/  LDG.E.CONSTANT R26, desc[UR6][R2.64+0xc00] ;  /* 0x000c0006021a7981 */ /* 0x000f28000c1e9900 */
[----:B------:R-:W4:Y:S04]  /*0540*/  LDG.E.CONSTANT R25, desc[UR6][R6.64] ;  /* 0x0000000606197981 */ /* 0x000f28000c1e9900 */
[----:B------:R-:W4:Y:S04]  /*0550*/  LDG.E.CONSTANT R23, desc[UR6][R6.64+0x400] ;  /* 0x0004000606177981 */ /* 0x000f28000c1e9900 */
[----:B------:R-:W4:Y:S04]  /*0560*/  LDG.E.CONSTANT R24, desc[UR6][R6.64+0x800] ;  /* 0x0008000606187981 */ /* 0x000f28000c1e9900 */
[----:B------:R-:W4:Y:S01]  /*0570*/  LDG.E.CONSTANT R27, desc[UR6][R6.64+0xc00] ;  /* 0x000c0006061b7981 */ /* 0x000f22000c1e9900 */
[----:B------:R-:W-:-:S04]  /*0580*/  IADD3 R11, PT, PT, R11, 0x1000, RZ ;  /* 0x000010000b0b7810 */ /* 0x000fc80007ffe0ff */
[----:B------:R-:W-:Y:S01]  /*0590*/  ISETP.GE.AND P1, PT, R11, R8, PT ;  /* 0x000000080b00720c */ /* 0x000fe20003f26270 */
[----:B--2--5:R-:W-:-:S04]  /*05a0*/  FADD R13, R13, R0 ;  /* 0x000000000d0d7221 */ /* 0x024fc80000000000 */
[----:B---3--:R-:W-:-:S04]  /*05b0*/  FADD R13, R13, R10 ;  /* 0x0000000a0d0d7221 */ /* 0x008fc80000000000 */
[----:B----4-:R-:W-:-:S04]  /*05c0*/  FADD R12, R13, R12 ;  /* 0x0000000c0d0c7221 */ /* 0x010fc80000000000 */
[----:B------:R-:W-:-:S04]  /*05d0*/  FADD R17, R12, R17 ;  /* 0x000000110c117221 */ /* 0x000fc80000000000 */
        /* <DEDUP_REMOVED lines=11> */
[----:B------:R-:W-:Y:S01]  /*0690*/  FADD R0, R24, R27 ;  /* 0x0000001b18007221 */ /* 0x000fe20000000000 */
[----:B------:R-:W-:Y:S06]  /*06a0*/  @!P1 BRA `(.L_x_19) ;  /* 0xfffffffc00549947 */ /* 0x000fec000383ffff */
.L_x_18:
[----:B------:R-:W-:Y:S05]  /*06b0*/  BSYNC.RECONVERGENT B2 ;  /* 0x0000000000027941 */ /* 0x000fea0003800200 */
.L_x_17:
[----:B------:R-:W-:Y:S01]  /*06c0*/  IADD3 R2, PT, PT, -R11, R20, RZ ;  /* 0x000000140b027210 */ /* 0x000fe20007ffe1ff */
[----:B------:R-:W-:Y:S03]  /*06d0*/  BSSY.RECONVERGENT B2, `(.L_x_20) ;  /* 0x0000019000027945 */ /* 0x000fe60003800200 */
[----:B------:R-:W-:-:S13]  /*06e0*/  ISETP.GT.AND P1, PT, R2, 0x400, PT ;  /* 0x000004000200780c */ /* 0x000fda0003f24270 */
[----:B------:R-:W-:Y:S05]  /*06f0*/  @!P1 BRA `(.L_x_21) ;  /* 0x0000000000589947 */ /* 0x000fea0003800000 */
[----:B------:R-:W0:Y:S01]  /*0700*/  LDC.64 R4, c[0x0][0x380] ;  /* 0x0000e000ff047b82 */ /* 0x000e220000000a00 */
[C---:B------:R-:W-:Y:S02]  /*0710*/  VIADD R15, R11.reuse, 0x400 ;  /* 0x000004000b0f7836 */ /* 0x040fe40000000000 */
[----:B0-----:R-:W-:-:S05]  /*0720*/  IMAD.WIDE R2, R11, 0x4, R4 ;  /* 0x000000040b027825 */ /* 0x001fca00078e0204 */
[----:B------:R-:W2:Y:S04]  /*0730*/  LDG.E.CONSTANT R7, desc[UR6][R2.64] ;  /* 0x0000000602077981 */ /* 0x000ea8000c1e9900 */
[----:B------:R-:W3:Y:S01]  /*0740*/  LDG.E.CONSTANT R6, desc[UR6][R2.64+0x400] ;  /* 0x0004000602067981 */ /* 0x000ee2000c1e9900 */
[----:B------:R-:W-:-:S03]  /*0750*/  IMAD.WIDE R4, R15, 0x4, R4 ;  /* 0x000000040f047825 */ /* 0x000fc600078e0204 */
[----:B------:R-:W4:Y:S04]  /*0760*/  LDG.E.CONSTANT R13, desc[UR6][R2.64+0x800] ;  /* 0x00080006020d7981 */ /* 0x000f28000c1e9900 */
[----:B------:R-:W4:Y:S04]  /*0770*/  LDG.E.CONSTANT R15, desc[UR6][R2.64+0xc00] ;  /* 0x000c0006020f7981 */ /* 0x000f28000c1e9900 */
[----:B------:R-:W4:Y:S04]  /*0780*/  LDG.E.CONSTANT R17, desc[UR6][R4.64] ;  /* 0x0000000604117981 */ /* 0x000f28000c1e9900 */
[----:B------:R-:W4:Y:S04]  /*0790*/  LDG.E.CONSTANT R19, desc[UR6][R4.64+0x400] ;  /* 0x0004000604137981 */ /* 0x000f28000c1e9900 */
[----:B------:R-:W4:Y:S04]  /*07a0*/  LDG.E.CONSTANT R21, desc[UR6][R4.64+0x800] ;  /* 0x0008000604157981 */ /* 0x000f28000c1e9900 */
[----:B------:R-:W4:Y:S01]  /*07b0*/  LDG.E.CONSTANT R23, desc[UR6][R4.64+0xc00] ;  /* 0x000c000604177981 */ /* 0x000f22000c1e9900 */
[----:B------:R-:W-:-:S02]  /*07c0*/  PLOP3.LUT P0, PT, PT, PT, PT, 0x8, 0x80 ;  /* 0x000000000080781c */ /* 0x000fc40003f0e170 */
[----:B------:R-:W-:Y:S01]  /*07d0*/  IADD3 R11, PT, PT, R11, 0x800, RZ ;  /* 0x000008000b0b7810 */ /* 0x000fe20007ffe0ff */
[----:B--2--5:R-:W-:-:S04]  /*07e0*/  FADD R7, R0, R7 ;  /* 0x0000000700077221 */ /* 0x024fc80000000000 */
[----:B---3--:R-:W-:-:S04]  /*07f0*/  FADD R6, R7, R6 ;  /* 0x0000000607067221 */ /* 0x008fc80000000000 */
[----:B----4-:R-:W-:-:S04]  /*0800*/  FADD R6, R6, R13 ;  /* 0x0000000d06067221 */ /* 0x010fc80000000000 */
[----:B------:R-:W-:-:S04]  /*0810*/  FADD R6, R6, R15 ;  /* 0x0000000f06067221 */ /* 0x000fc80000000000 */
[----:B------:R-:W-:-:S04]  /*0820*/  FADD R6, R6, R17 ;  /* 0x0000001106067221 */ /* 0x000fc80000000000 */
[----:B------:R-:W-:-:S04]  /*0830*/  FADD R6, R6, R19 ;  /* 0x0000001306067221 */ /* 0x000fc80000000000 */
[----:B------:R-:W-:-:S04]  /*0840*/  FADD R6, R6, R21 ;  /* 0x0000001506067221 */ /* 0x000fc80000000000 */
[----:B------:R-:W-:-:S07]  /*0850*/  FADD R0, R6, R23 ;  /* 0x0000001706007221 */ /* 0x000fce0000000000 */
.L_x_21:
[----:B------:R-:W-:Y:S05]  /*0860*/  BSYNC.RECONVERGENT B2 ;  /* 0x0000000000027941 */ /* 0x000fea0003800200 */
.L_x_20:
[----:B------:R-:W-:-:S13]  /*0870*/  ISETP.LT.OR P0, PT, R11, R20, P0 ;  /* 0x000000140b00720c */ /* 0x000fda0000701670 */
[----:B------:R-:W-:Y:S05]  /*0880*/  @!P0 BRA `(.L_x_13) ;  /* 0x0000000000288947 */ /* 0x000fea0003800000 */
[----:B------:R-:W0:Y:S02]  /*0890*/  LDC.64 R2, c[0x0][0x380] ;  /* 0x0000e000ff027b82 */ /* 0x000e240000000a00 */
[----:B0-----:R-:W-:-:S05]  /*08a0*/  IMAD.WIDE R2, R11, 0x4, R2 ;  /* 0x000000040b027825 */ /* 0x001fca00078e0202 */
[----:B------:R-:W2:Y:S04]  /*08b0*/  LDG.E.CONSTANT R5, desc[UR6][R2.64] ;  /* 0x0000000602057981 */ /* 0x000ea8000c1e9900 */
[----:B------:R-:W3:Y:S04]  /*08c0*/  LDG.E.CONSTANT R4, desc[UR6][R2.64+0x400] ;  /* 0x0004000602047981 */ /* 0x000ee8000c1e9900 */
[----:B------:R-:W4:Y:S04]  /*08d0*/  LDG.E.CONSTANT R7, desc[UR6][R2.64+0x800] ;  /* 0x0008000602077981 */ /* 0x000f28000c1e9900 */
[----:B------:R-:W4:Y:S01]  /*08e0*/  LDG.E.CONSTANT R11, desc[UR6][R2.64+0xc00] ;  /* 0x000c0006020b7981 */ /* 0x000f22000c1e9900 */
[----:B--2--5:R-:W-:-:S04]  /*08f0*/  FADD R5, R0, R5 ;  /* 0x0000000500057221 */ /* 0x024fc80000000000 */
[----:B---3--:R-:W-:-:S04]  /*0900*/  FADD R4, R5, R4 ;  /* 0x0000000405047221 */ /* 0x008fc80000000000 */
[----:B----4-:R-:W-:-:S04]  /*0910*/  FADD R4, R4, R7 ;  /* 0x0000000704047221 */ /* 0x010fc80000000000 */
[----:B------:R-:W-:-:S07]  /*0920*/  FADD R0, R4, R11 ;  /* 0x0000000b04007221 */ /* 0x000fce0000000000 */
.L_x_13:
[----:B------:R-:W-:Y:S05]  /*0930*/  BSYNC.RECONVERGENT B1 ;  /* 0x0000000000017941 */ /* 0x000fea0003800200 */
.L_x_12:
[----:B------:R-:W-:Y:S02]  /*0940*/  ISETP.GE.AND P0, PT, R20, 0x100, PT ;  /* 0x000001001400780c */ /* 0x000fe40003f06270 */
[----:B-----5:R-:W-:-:S11]  /*0950*/  MOV R7, R0 ;  /* 0x0000000000077202 */ /* 0x020fd60000000f00 */
[----:B------:R-:W-:Y:S05]  /*0960*/  @!P0 BRA `(.L_x_22) ;  /* 0x0000000000ac8947 */ /* 0x000fea0003800000 */
[----:B------:R-:W1:Y:S01]  /*0970*/  S2R R6, SR_LANEID ;  /* 0x0000000000067919 */ /* 0x000e620000000000 */
[----:B------:R-:W2:Y:S02]  /*0980*/  SHFL.DOWN PT, R0, R7, 0x1, 0x1f ;  /* 0x08201f0007007f89 */ /* 0x000ea400000e0000 */
[----:B--2---:R-:W-:Y:S01]  /*0990*/  FADD R0, R0, R7 ;  /* 0x0000000700007221 */ /* 0x004fe20000000000 */
[C---:B-1----:R-:W-:Y:S02]  /*09a0*/  ISETP.GT.AND P0, PT, R6.reuse, 0x1e, PT ;  /* 0x0000001e0600780c */ /* 0x042fe40003f04270 */
[C---:B------:R-:W-:Y:S02]  /*09b0*/  ISETP.NE.AND P1, PT, R6.reuse, RZ, PT ;  /* 0x000000ff0600720c */ /* 0x040fe40003f25270 */
[----:B------:R-:W-:Y:S02]  /*09c0*/  FSEL R0, R7, R0, P0 ;  /* 0x0000000007007208 */ /* 0x000fe40000000000 */
[----:B------:R-:W-:-:S03]  /*09d0*/  ISETP.GT.AND P0, PT, R6, 0x1d, PT ;  /* 0x0000001d0600780c */ /* 0x000fc60003f04270 */
[----:B0-----:R-:W0:Y:S06]  /*09e0*/  SHFL.DOWN PT, R3, R0, 0x2, 0x1f ;  /* 0x08401f0000037f89 */ /* 0x001e2c00000e0000 */
[----:B------:R-:W1:Y:S01]  /*09f0*/  @!P1 S2R R5, SR_CgaCtaId ;  /* 0x0000000000059919 */ /* 0x000e620000008800 */
[----:B------:R-:W-:Y:S02]  /*0a00*/  @!P1 MOV R4, 0x400 ;  /* 0x0000040000049802 */ /* 0x000fe40000000f00 */
[----:B------:R-:W-:-:S04]  /*0a10*/  @!P1 SHF.R.U32.HI R2, RZ, 0x3, R9 ;  /* 0x00000003ff029819 */ /* 0x000fc80000011609 */
[----:B------:R-:W-:Y:S01]  /*0a20*/  @!P1 LOP3.LUT R2, R2, 0x7c, RZ, 0xc0, !PT ;  /* 0x0000007c02029812 */ /* 0x000fe200078ec0ff */
[----:B0-----:R-:W-:Y:S01]  /*0a30*/  @!P0 FADD R0, R0, R3 ;  /* 0x0000000300008221 */ /* 0x001fe20000000000 */
[----:B------:R-:W-:-:S04]  /*0a40*/  ISETP.GT.AND P0, PT, R6, 0x1b, PT ;  /* 0x0000001b0600780c */ /* 0x000fc80003f04270 */
[----:B------:R-:W0:Y:S01]  /*0a50*/  SHFL.DOWN PT, R3, R0, 0x4, 0x1f ;  /* 0x08801f0000037f89 */ /* 0x000e2200000e0000 */
[----:B-1----:R-:W-:-:S04]  /*0a60*/  @!P1 LEA R5, R5, R4, 0x18 ;  /* 0x0000000405059211 */ /* 0x002fc800078ec0ff */
[----:B------:R-:W-:-:S04]  /*0a70*/  @!P1 IADD3 R2, PT, PT, R2, R5, RZ ;  /* 0x0000000502029210 */ /* 0x000fc80007ffe0ff */
[----:B0-----:R-:W-:Y:S01]  /*0a80*/  @!P0 FADD R0, R0, R3 ;  /* 0x0000000300008221 */ /* 0x001fe20000000000 */
[----:B------:R-:W-:-:S04]  /*0a90*/  ISETP.GT.AND P0, PT, R6, 0x17, PT ;  /* 0x000000170600780c */ /* 0x000fc80003f04270 */
[----:B------:R-:W0:Y:S09]  /*0aa0*/  SHFL.DOWN PT, R3, R0, 0x8, 0x1f ;  /* 0x09001f0000037f89 */ /* 0x000e3200000e0000 */
[----:B0-----:R-:W-:Y:S01]  /*0ab0*/  @!P0 FADD R0, R0, R3 ;  /* 0x0000000300008221 */ /* 0x001fe20000000000 */
[----:B------:R-:W-:-:S04]  /*0ac0*/  ISETP.NE.AND P0, PT, R9, RZ, PT ;  /* 0x000000ff0900720c */ /* 0x000fc80003f05270 */
[----:B------:R-:W0:Y:S02]  /*0ad0*/  SHFL.DOWN PT, R3, R0, 0x10, 0x1f ;  /* 0x0a001f0000037f89 */ /* 0x000e2400000e0000 */
[----:B0-----:R-:W-:-:S05]  /*0ae0*/  FADD R3, R0, R3 ;  /* 0x0000000300037221 */ /* 0x001fca0000000000 */
[----:B------:R0:W-:Y:S01]  /*0af0*/  @!P1 STS [R2+0x8], R3 ;  /* 0x0000080302009388 */ /* 0x0001e20000000800 */
[----:B------:R-:W-:Y:S01]  /*0b00*/  BAR.SYNC.DEFER_BLOCKING 0x0 ;  /* 0x0000000000007b1d */ /* 0x000fe20000010000 */
[----:B------:R-:W-:-:S04]  /*0b10*/  ISETP.GT.AND P1, PT, R6, 0xf, PT ;  /* 0x0000000f0600780c */ /* 0x000fc80003f24270 */
[----:B------:R-:W-:Y:S01]  /*0b20*/  FSEL R0, R0, R3, P1 ;  /* 0x0000000300007208 */ /* 0x000fe20000800000 */
[----:B------:R-:W-:Y:S08]  /*0b30*/  @P0 BRA `(.L_x_23) ;  /* 0x0000003000900947 */ /* 0x000ff00003800000 */
[----:B------:R-:W1:Y:S01]  /*0b40*/  S2UR UR5, SR_CgaCtaId ;  /* 0x00000000000579c3 */ /* 0x000e620000008800 */
[----:B------:R-:W-:Y:S02]  /*0b50*/  UMOV UR4, 0x400 ;  /* 0x0000040000047882 */ /* 0x000fe40000000000 */
[----:B-1----:R-:W-:-:S09]  /*0b60*/  ULEA UR4, UR5, UR4, 0x18 ;  /* 0x0000000405047291 */ /* 0x002fd2000f8ec0ff */
[----:B0-----:R-:W0:Y:S04]  /*0b70*/  LDS R3, [UR4+0xc] ;  /* 0x00000c04ff037984 */ /* 0x001e280008000800 */
[----:B------:R-:W1:Y:S04]  /*0b80*/  LDS.128 R4, [UR4+0x10] ;  /* 0x00001004ff047984 */ /* 0x000e680008000c00 */
[----:B------:R-:W2:Y:S01]  /*0b90*/  LDS.64 R8, [UR4+0x20] ;  /* 0x00002004ff087984 */ /* 0x000ea20008000a00 */
[----:B0-----:R-:W-:-:S04]  /*0ba0*/  FADD R3, R0, R3 ;  /* 0x0000000300037221 */ /* 0x001fc80000000000 */
[----:B-1----:R-:W-:-:S04]  /*0bb0*/  FADD R4, R3, R4 ;  /* 0x0000000403047221 */ /* 0x002fc80000000000 */
[----:B------:R-:W-:-:S04]  /*0bc0*/  FADD R5, R4, R5 ;  /* 0x0000000504057221 */ /* 0x000fc80000000000 */
[----:B------:R-:W-:-:S04]  /*0bd0*/  FADD R6, R5, R6 ;  /* 0x0000000605067221 */ /* 0x000fc80000000000 */
[----:B------:R-:W-:-:S04]  /*0be0*/  FADD R7, R6, R7 ;  /* 0x0000000706077221 */ /* 0x000fc80000000000 */
[----:B--2---:R-:W-:-:S04]  /*0bf0*/  FADD R8, R7, R8 ;  /* 0x0000000807087221 */ /* 0x004fc80000000000 */
[----:B------:R-:W-:Y:S01]  /*0c00*/  FADD R0, R8, R9 ;  /* 0x0000000908007221 */ /* 0x000fe20000000000 */
[----:B------:R-:W-:Y:S06]  /*0c10*/  BRA `(.L_x_23) ;  /* 0x0000003000587947 */ /* 0x000fec0003800000 */
.L_x_22:
[----:B------:R-:W1:Y:S01]  /*0c20*/  S2R R4, SR_LANEID ;  /* 0x0000000000047919 */ /* 0x000e620000000000 */
[----:B------:R-:W-:-:S04]  /*0c30*/  LOP3.LUT R0, R9, 0x3e0, RZ, 0xc0, !PT ;  /* 0x000003e009007812 */ /* 0x000fc800078ec0ff */
[----:B0-----:R-:W-:Y:S02]  /*0c40*/  IADD3 R3, PT, PT, R0, 0x20, RZ ;  /* 0x0000002000037810 */ /* 0x001fe40007ffe0ff */
[----:B------:R-:W-:Y:S02]  /*0c50*/  LOP3.LUT R5, RZ, R0, RZ, 0x33, !PT ;  /* 0x00000000ff057212 */ /* 0x000fe400078e33ff */
[-C--:B------:R-:W-:Y:S02]  /*0c60*/  ISETP.GT.AND P0, PT, R3, R20.reuse, PT ;  /* 0x000000140300720c */ /* 0x080fe40003f04270 */
[----:B------:R-:W-:-:S04]  /*0c70*/  IADD3 R5, PT, PT, R5, R20, RZ ;  /* 0x0000001405057210 */ /* 0x000fc80007ffe0ff */
[----:B------:R-:W-:-:S05]  /*0c80*/  SEL R5, R5, 0x1f, P0 ;  /* 0x0000001f05057807 */ /* 0x000fca0000000000 */
[----:B------:R-:W0:Y:S01]  /*0c90*/  SHFL.DOWN PT, R0, R7, 0x1, R5 ;  /* 0x0820000007007989 */ /* 0x000e2200000e0005 */
[C---:B-1----:R-:W-:Y:S02]  /*0ca0*/  ISETP.GE.AND P0, PT, R4.reuse, R5, PT ;  /* 0x000000050400720c */ /* 0x042fe40003f06270 */
[C---:B------:R-:W-:Y:S02]  /*0cb0*/  IADD3 R2, PT, PT, R4.reuse, 0x2, RZ ;  /* 0x0000000204027810 */ /* 0x040fe40007ffe0ff */
[----:B------:R-:W-:-:S09]  /*0cc0*/  ISETP.NE.AND P1, PT, R4, RZ, PT ;  /* 0x000000ff0400720c */ /* 0x000fd20003f25270 */
[----:B0-----:R-:W-:Y:S01]  /*0cd0*/  @!P0 FADD R7, R0, R7 ;  /* 0x0000000700078221 */ /* 0x001fe20000000000 */
[-C--:B------:R-:W-:Y:S02]  /*0ce0*/  ISETP.GT.AND P0, PT, R2, R5.reuse, PT ;  /* 0x000000050200720c */ /* 0x080fe40003f04270 */
[----:B------:R-:W-:Y:S01]  /*0cf0*/  IADD3 R2, PT, PT, R4, 0x4, RZ ;  /* 0x0000000404027810 */ /* 0x000fe20007ffe0ff */
[----:B------:R-:W0:Y:S01]  /*0d00*/  @!P1 S2R R6, SR_CgaCtaId ;  /* 0x0000000000069919 */ /* 0x000e220000008800 */
[----:B------:R-:W-:Y:S01]  /*0d10*/  @!P1 MOV R3, 0x400 ;  /* 0x0000040000039802 */ /* 0x000fe20000000f00 */
[----:B------:R-:W1:Y:S08]  /*0d20*/  SHFL.DOWN PT, R0, R7, 0x2, R5 ;  /* 0x0840000007007989 */ /* 0x000e7000000e0005 */
[----:B-1----:R-:W-:Y:S01]  /*0d30*/  @!P0 FADD R7, R7, R0 ;  /* 0x0000000007078221 */ /* 0x002fe20000000000 */
[----:B------:R-:W-:-:S02]  /*0d40*/  ISETP.GT.AND P0, PT, R2, R5, PT ;  /* 0x000000050200720c */ /* 0x000fc40003f04270 */
[----:B------:R-:W-:Y:S02]  /*0d50*/  IADD3 R2, PT, PT, R4, 0x8, RZ ;  /* 0x0000000804027810 */ /* 0x000fe40007ffe0ff */
[----:B------:R-:W1:Y:S01]  /*0d60*/  SHFL.DOWN PT, R0, R7, 0x4, R5 ;  /* 0x0880000007007989 */ /* 0x000e6200000e0005 */
[----:B0-----:R-:W-:-:S08]  /*0d70*/  @!P1 LEA R3, R6, R3, 0x18 ;  /* 0x0000000306039211 */ /* 0x001fd000078ec0ff */
[----:B-1----:R-:W-:Y:S01]  /*0d80*/  @!P0 FADD R7, R7, R0 ;  /* 0x0000000007078221 */ /* 0x002fe20000000000 */
[----:B------:R-:W-:Y:S01]  /*0d90*/  ISETP.GT.AND P0, PT, R2, R5, PT ;  /* 0x000000050200720c */ /* 0x000fe20003f04270 */
[----:B------:R-:W-:-:S03]  /*0da0*/  VIADD R2, R4, 0x10 ;  /* 0x0000001004027836 */ /* 0x000fc60000000000 */
[----:B------:R-:W0:Y:S09]  /*0db0*/  SHFL.DOWN PT, R0, R7, 0x8, R5 ;  /* 0x0900000007007989 */ /* 0x000e3200000e0005 */
[----:B0-----:R-:W-:Y:S01]  /*0dc0*/  @!P0 FADD R7, R7, R0 ;  /* 0x0000000007078221 */ /* 0x001fe20000000000 */
[----:B------:R-:W-:-:S02]  /*0dd0*/  ISETP.GT.AND P0, PT, R2, R5, PT ;  /* 0x000000050200720c */ /* 0x000fc40003f04270 */
[----:B------:R-:W-:Y:S02]  /*0de0*/  @!P1 SHF.R.U32.HI R2, RZ, 0x3, R9 ;  /* 0x00000003ff029819 */ /* 0x000fe40000011609 */
[----:B------:R-:W0:Y:S02]  /*0df0*/  SHFL.DOWN PT, R0, R7, 0x10, R5 ;  /* 0x0a00000007007989 */ /* 0x000e2400000e0005 */
[----:B------:R-:W-:-:S04]  /*0e00*/  @!P1 LOP3.LUT R2, R2, 0x7c, RZ, 0xc0, !PT ;  /* 0x0000007c02029812 */ /* 0x000fc800078ec0ff */
[----:B------:R-:W-:-:S03]  /*0e10*/  @!P1 IADD3 R3, PT, PT, R2, R3, RZ ;  /* 0x0000000302039210 */ /* 0x000fc60007ffe0ff */
[----:B0-----:R-:W-:Y:S01]  /*0e20*/  @!P0 FADD R7, R7, R0 ;  /* 0x0000000007078221 */ /* 0x001fe20000000000 */
[----:B------:R-:W-:-:S04]  /*0e30*/  ISETP.NE.AND P0, PT, R9, RZ, PT ;  /* 0x000000ff0900720c */ /* 0x000fc80003f05270 */
[----:B------:R-:W-:-:S05]  /*0e40*/  MOV R0, R7 ;  /* 0x0000000700007202 */ /* 0x000fca0000000f00 */
[----:B------:R4:W-:Y:S01]  /*0e50*/  @!P1 STS [R3+0x8], R0 ;  /* 0x0000080003009388 */ /* 0x0009e20000000800 */
[----:B------:R-:W-:Y:S06]  /*0e60*/  BAR.SYNC.DEFER_BLOCKING 0x0 ;  /* 0x0000000000007b1d */ /* 0x000fec0000010000 */
[----:B------:R-:W-:Y:S05]  /*0e70*/  @P0 BRA `(.L_x_23) ;  /* 0x0000002c00c00947 */ /* 0x000fea0003800000 */
[----:B------:R-:W0:Y:S01]  /*0e80*/  S2UR UR5, SR_CgaCtaId ;  /* 0x00000000000579c3 */ /* 0x000e220000008800 */
[----:B------:R-:W-:Y:S01]  /*0e90*/  UMOV UR4, 0x400 ;  /* 0x0000040000047882 */ /* 0x000fe20000000000 */
[C---:B------:R-:W-:Y:S02]  /*0ea0*/  ISETP.GT.AND P2, PT, R20.reuse, 0x20, PT ;  /* 0x000000201400780c */ /* 0x040fe40003f44270 */
[C---:B------:R-:W-:Y:S02]  /*0eb0*/  ISETP.GT.AND P4, PT, R20.reuse, 0x40, PT ;  /* 0x000000401400780c */ /* 0x040fe40003f84270 */
[C---:B------:R-:W-:Y:S02]  /*0ec0*/  ISETP.GT.AND P3, PT, R20.reuse, 0x60, PT ;  /* 0x000000601400780c */ /* 0x040fe40003f64270 */
[----:B------:R-:W-:Y:S01]  /*0ed0*/  ISETP.GT.AND P1, PT, R20, 0x80, PT ;  /* 0x000000801400780c */ /* 0x000fe20003f24270 */
[----:B0-----:R-:W-:-:S09]  /*0ee0*/  ULEA UR4, UR5, UR4, 0x18 ;  /* 0x0000000405047291 */ /* 0x001fd2000f8ec0ff */
[----:B----4-:R-:W0:Y:S04]  /*0ef0*/  LDS R3, [UR4+0xc] ;  /* 0x00000c04ff037984 */ /* 0x010e280008000800 */
[----:B------:R-:W1:Y:S04]  /*0f00*/  LDS.128 R4, [UR4+0x10] ;  /* 0x00001004ff047984 */ /* 0x000e680008000c00 */
[----:B------:R-:W2:Y:S01]  /*0f10*/  LDS.64 R8, [UR4+0x20] ;  /* 0x00002004ff087984 */ /* 0x000ea20008000a00 */
[----:B0-----:R-:W-:Y:S01]  /*0f20*/  @P2 FADD R0, R0, R3 ;  /* 0x0000000300002221 */ /* 0x001fe20000000000 */
[----:B------:R-:W-:-:S03]  /*0f30*/  ISETP.GT.AND P2, PT, R20, 0xa0, PT ;  /* 0x000000a01400780c */ /* 0x000fc60003f44270 */
[----:B-1----:R-:W-:Y:S01]  /*0f40*/  @P4 FADD R0, R0, R4 ;  /* 0x0000000400004221 */ /* 0x002fe20000000000 */
[----:B------:R-:W-:-:S03]  /*0f50*/  ISETP.GT.AND P4, PT, R20, 0xc0, PT ;  /* 0x000000c01400780c */ /* 0x000fc60003f84270 */
[----:B------:R-:W-:Y:S01]  /*0f60*/  @P3 FADD R0, R0, R5 ;  /* 0x0000000500003221 */ /* 0x000fe20000000000 */
[----:B------:R-:W-:-:S03]  /*0f70*/  ISETP.GT.AND P3, PT, R20, 0xe0, PT ;  /* 0x000000e01400780c */ /* 0x000fc60003f64270 */
[----:B------:R-:W-:-:S04]  /*0f80*/  @P1 FADD R0, R0, R6 ;  /* 0x0000000600001221 */ /* 0x000fc80000000000 */
[----:B------:R-:W-:-:S04]  /*0f90*/  @P2 FADD R0, R0, R7 ;  /* 0x0000000700002221 */ /* 0x000fc80000000000 */
[----:B--2---:R-:W-:-:S04]  /*0fa0*/  @P4 FADD R0, R0, R8 ;  /* 0x0000000800004221 */ /* 0x004fc80000000000 */
[----:B------:R-:W-:Y:S01]  /*0fb0*/  @P3 FADD R0, R0, R9 ;  /* 0x0000000900003221 */ /* 0x000fe20000000000 */
[----:B------:R-:W-:Y:S06]  /*0fc0*/  BRA `(.L_x_23) ;  /* 0x0000002c006c7947 */ /* 0x000fec0003800000 */
.L_x_9:
[----:B------:R-:W0:Y:S01]  /*0fd0*/  S2R R0, SR_TID.X ;  /* 0x0000000000007919 */ /* 0x000e220000002100 */
[----:B------:R-:W1:Y:S01]  /*0fe0*/  LDC.64 R2, c[0x0][0x380] ;  /* 0x0000e000ff027b82 */ /* 0x000e620000000a00 */
[----:B0-----:R-:W-:-:S05]  /*0ff0*/  SHF.L.U32 R5, R0, 0x2, RZ ;  /* 0x0000000200057819 */ /* 0x001fca00000006ff */
[----:B-1----:R-:W-:-:S05]  /*1000*/  IMAD.WIDE.U32 R2, R5, 0x4, R2 ;  /* 0x0000000405027825 */ /* 0x002fca00078e0002 */
[----:B------:R-:W2:Y:S04]  /*1010*/  LDG.E.128.CONSTANT R4, desc[UR6][R2.64] ;  /* 0x0000000602047981 */ /* 0x000ea8000c1e9d00 */
[----:B------:R-:W3:Y:S04]  /*1020*/  LDG.E.128.CONSTANT R8, desc[UR6][R2.64+0x1000] ;  /* 0x0010000602087981 */ /* 0x000ee8000c1e9d00 */
[----:B------:R-:W4:Y:S04]  /*1030*/  LDG.E.128.CONSTANT R12, desc[UR6][R2.64+0x2000] ;  /* 0x00200006020c7981 */ /* 0x000f28000c1e9d00 */
[----:B------:R-:W5:Y:S01]  /*1040*/  LDG.E.128.CONSTANT R16, desc[UR6][R2.64+0x3000] ;  /* 0x0030000602107981 */ /* 0x000f62000c1e9d00 */
[----:B------:R-:W-:Y:S01]  /*1050*/  ISETP.GE.U32.AND P0, PT, R20, 0x2000, PT ;  /* 0x000020001400780c */ /* 0x000fe20003f06070 */
[----:B------:R-:W-:-:S02]  /*1060*/  HFMA2 R23, -RZ, RZ, 0, 0.00048828125 ;  /* 0x00001000ff177431 */ /* 0x000fc400000001ff */
[----:B--2---:R-:W-:Y:S01]  /*1070*/  FADD R4, R4, R5 ;  /* 0x0000000504047221 */ /* 0x004fe20000000000 */
[----:B------:R-:W-:Y:S01]  /*1080*/  FADD R7, R6, R7 ;  /* 0x0000000706077221 */ /* 0x000fe20000000000 */
[----:B---3--:R-:W-:Y:S01]  /*1090*/  FADD R8, R8, R9 ;  /* 0x0000000908087221 */ /* 0x008fe20000000000 */
[----:B------:R-:W-:Y:S02]  /*10a0*/  FADD R11, R10, R11 ;  /* 0x0000000b0a0b7221 */ /* 0x000fe40000000000 */
[----:B------:R-:W-:Y:S01]  /*10b0*/  FADD R4, R4, R7 ;  /* 0x0000000704047221 */ /* 0x000fe20000000000 */
[----:B----4-:R-:W-:Y:S01]  /*10c0*/  FADD R12, R12, R13 ;  /* 0x0000000d0c0c7221 */ /* 0x010fe20000000000 */
[----:B------:R-:W-:Y:S01]  /*10d0*/  FADD R15, R14, R15 ;  /* 0x0000000f0e0f7221 */ /* 0x000fe20000000000 */
[----:B------:R-:W-:Y:S01]  /*10e0*/  FADD R11, R8, R11 ;  /* 0x0000000b080b7221 */ /* 0x000fe20000000000 */
[----:B-----5:R-:W-:Y:S01]  /*10f0*/  FADD R16, R16, R17 ;  /* 0x0000001110107221 */ /* 0x020fe20000000000 */
[----:B------:R-:W-:Y:S01]  /*1100*/  FADD R19, R18, R19 ;  /* 0x0000001312137221 */ /* 0x000fe20000000000 */
[----:B------:R-:W-:Y:S01]  /*1110*/  FADD R12, R12, R15 ;  /* 0x0000000f0c0c7221 */ /* 0x000fe20000000000 */
[----:B------:R-:W-:-:S02]  /*1120*/  FADD R4, R4, R11 ;  /* 0x0000000b04047221 */ /* 0x000fc40000000000 */
[----:B------:R-:W-:-:S04]  /*1130*/  FADD R19, R16, R19 ;  /* 0x0000001310137221 */ /* 0x000fc80000000000 */
[----:B------:R-:W-:-:S04]  /*1140*/  FADD R19, R12, R19 ;  /* 0x000000130c137221 */ /* 0x000fc80000000000 */
[----:B------:R-:W-:Y:S01]  /*1150*/  FADD R21, R4, R19 ;  /* 0x0000001304157221 */ /* 0x000fe20000000000 */
[----:B------:R-:W-:Y:S06]  /*1160*/  @!P0 BRA `(.L_x_24) ;  /* 0x00000000007c8947 */ /* 0x000fec0003800000 */
[----:B------:R-:W0:Y:S01]  /*1170*/  LDC R24, c[0x0][0x390] ;  /* 0x0000e400ff187b82 */ /* 0x000e220000000800 */
[----:B------:R-:W-:Y:S02]  /*1180*/  IADD3 R22, PT, PT, R20, -0x1000, RZ ;  /* 0xfffff00014167810 */ /* 0x000fe40007ffe0ff */
[----:B------:R-:W-:-:S07]  /*1190*/  MOV R23, 0x1000 ;  /* 0x0000100000177802 */ /* 0x000fce0000000f00 */
.L_x_26:
[----:B------:R-:W-:-:S05]  /*11a0*/  IMAD.WIDE R26, R23, 0x4, R2 ;  /* 0x00000004171a7825 */ /* 0x000fca00078e0202 */
[----:B------:R-:W2:Y:S04]  /*11b0*/  LDG.E.128.CONSTANT R16, desc[UR6][R26.64+0x2000] ;  /* 0x002000061a107981 */ /* 0x000ea8000c1e9d00 */
[----:B------:R-:W3:Y:S04]  /*11c0*/  LDG.E.128.CONSTANT R4, desc[UR6][R26.64+0x3000] ;  /* 0x003000061a047981 */ /* 0x000ee8000c1e9d00 */
[----:B------:R-:W4:Y:S04]  /*11d0*/  LDG.E.128.CONSTANT R8, desc[UR6][R26.64] ;  /* 0x000000061a087981 */ /* 0x000f28000c1e9d00 */
[----:B------:R-:W5:Y:S01]  /*11e0*/  LDG.E.128.CONSTANT R12, desc[UR6][R26.64+0x1000] ;  /* 0x001000061a0c7981 */ /* 0x000f62000c1e9d00 */
[----:B0-----:R-:W-:Y:S01]  /*11f0*/  MOV R20, R24 ;  /* 0x0000001800147202 */ /* 0x001fe20000000f00 */
[----:B--2---:R-:W-:Y:S01]  /*1200*/  FADD R17, R17, R18 ;  /* 0x0000001211117221 */ /* 0x004fe20000000000 */
[----:B---3--:R-:W-:-:S02]  /*1210*/  FADD R18, R19, R4 ;  /* 0x0000000413127221 */ /* 0x008fc40000000000 */
[----:B------:R-:W-:Y:S01]  /*1220*/  IADD3 R4, PT, PT, -R23, R20, RZ ;  /* 0x0000001417047210 */ /* 0x000fe20007ffe1ff */
[----:B------:R-:W-:Y:S01]  /*1230*/  FADD R5, R5, R6 ;  /* 0x0000000605057221 */ /* 0x000fe20000000000 */
[----:B----4-:R-:W-:Y:S01]  /*1240*/  FADD R9, R9, R10 ;  /* 0x0000000a09097221 */ /* 0x010fe20000000000 */
[----:B------:R-:W-:Y:S01]  /*1250*/  FADD R8, R8, R21 ;  /* 0x0000001508087221 */ /* 0x000fe20000000000 */
[----:B------:R-:W-:Y:S01]  /*1260*/  ISETP.GE.AND P0, PT, R4, 0x1000, PT ;  /* 0x000010000400780c */ /* 0x000fe20003f06270 */
[----:B-----5:R-:W-:Y:S01]  /*1270*/  FADD R13, R13, R14 ;  /* 0x0000000e0d0d7221 */ /* 0x020fe20000000000 */
[----:B------:R-:W-:Y:S01]  /*1280*/  FADD R10, R11, R12 ;  /* 0x0000000c0b0a7221 */ /* 0x000fe20000000000 */
[----:B------:R-:W-:Y:S01]  /*1290*/  FADD R14, R15, R16 ;  /* 0x000000100f0e7221 */ /* 0x000fe20000000000 */
[----:B------:R-:W-:Y:S01]  /*12a0*/  FADD R8, R8, R9 ;  /* 0x0000000908087221 */ /* 0x000fe20000000000 */
[----:B------:R-:W-:Y:S01]  /*12b0*/  FADD R5, R18, R5 ;  /* 0x0000000512057221 */ /* 0x000fe20000000000 */
[----:B------:R-:W-:Y:S01]  /*12c0*/  FADD R13, R10, R13 ;  /* 0x0000000d0a0d7221 */ /* 0x000fe20000000000 */
[----:B------:R-:W-:-:S03]  /*12d0*/  FADD R14, R14, R17 ;  /* 0x000000110e0e7221 */ /* 0x000fc60000000000 */
[----:B------:R-:W-:Y:S01]  /*12e0*/  FADD R8, R8, R13 ;  /* 0x0000000d08087221 */ /* 0x000fe20000000000 */
[----:B------:R-:W-:-:S04]  /*12f0*/  FADD R5, R14, R5 ;  /* 0x000000050e057221 */ /* 0x000fc80000000000 */
[----:B------:R-:W-:-:S04]  /*1300*/  FADD R5, R8, R5 ;  /* 0x0000000508057221 */ /* 0x000fc80000000000 */
[----:B------:R-:W-:Y:S01]  /*1310*/  FADD R21, R7, R5 ;  /* 0x0000000507157221 */ /* 0x000fe20000000000 */
[----:B------:R-:W-:Y:S06]  /*1320*/  @!P0 BRA `(.L_x_25) ;  /* 0x0000000800308947 */ /* 0x000fec0003800000 */
[----:B------:R-:W-:-:S04]  /*1330*/  IADD3 R23, PT, PT, R23, 0x1000, RZ ;  /* 0x0000100017177810 */ /* 0x000fc80007ffe0ff */
[----:B------:R-:W-:-:S13]  /*1340*/  ISETP.GT.AND P0, PT, R23, R22, PT ;  /* 0x000000161700720c */ /* 0x000fda0003f04270 */
[----:B------:R-:W-:Y:S05]  /*1350*/  @!P0 BRA `(.L_x_26) ;  /* 0xfffffffc00908947 */ /* 0x000fea000383ffff */
.L_x_24:
[----:B------:R-:W-:-:S13]  /*1360*/  ISETP.GE.AND P0, PT, R23, R20, PT ;  /* 0x000000141700720c */ /* 0x000fda0003f06270 */
[----:B------:R-:W-:Y:S05]  /*1370*/  @P0 BRA `(.L_x_25) ;  /* 0x00000008001c0947 */ /* 0x000fea0003800000 */
[----:B------:R-:W-:Y:S01]  /*1380*/  IMAD.IADD R9, R20, 0x1, -R23 ;  /* 0x0000000114097824 */ /* 0x000fe200078e0a17 */
[----:B------:R-:W-:Y:S04]  /*1390*/  BSSY.RECONVERGENT B1, `(.L_x_25) ;  /* 0x0000085000017945 */ /* 0x000fe80003800200 */
[----:B------:R-:W-:-:S13]  /*13a0*/  ISETP.GE.AND P0, PT, R0, R9, PT ;  /* 0x000000090000720c */ /* 0x000fda0003f06270 */
[----:B------:R-:W-:Y:S05]  /*13b0*/  @P0 BRA `(.L_x_27) ;  /* 0x0000000800080947 */ /* 0x000fea0003800000 */
[-C--:B------:R-:W-:Y:S01]  /*13c0*/  LOP3.LUT R2, RZ, R0.reuse, RZ, 0x33, !PT ;  /* 0x00000000ff027212 */ /* 0x080fe200078e33ff */
[----:B------:R-:W-:Y:S01]  /*13d0*/  BSSY.RECONVERGENT B2, `(.L_x_28) ;  /* 0x0000015000027945 */ /* 0x000fe20003800200 */
[----:B------:R-:W-:Y:S02]  /*13e0*/  MOV R8, R0 ;  /* 0x0000000000087202 */ /* 0x000fe40000000f00 */
[----:B------:R-:W-:-:S04]  /*13f0*/  IADD3 R2, PT, PT, -R23, R20, R2 ;  /* 0x0000001417027210 */ /* 0x000fc80007ffe102 */
[C---:B------:R-:W-:Y:S02]  /*1400*/  LOP3.LUT R3, R2.reuse, 0x300, RZ, 0xc0, !PT ;  /* 0x0000030002037812 */ /* 0x040fe400078ec0ff */
[----:B------:R-:W-:Y:S02]  /*1410*/  ISETP.GE.U32.AND P1, PT, R2, 0x300, PT ;  /* 0x000003000200780c */ /* 0x000fe40003f26070 */
[----:B------:R-:W-:-:S13]  /*1420*/  ISETP.NE.AND P0, PT, R3, 0x300, PT ;  /* 0x000003000300780c */ /* 0x000fda0003f05270 */
[----:B------:R-:W-:Y:S05]  /*1430*/  @!P0 BRA `(.L_x_29) ;  /* 0x0000000000388947 */ /* 0x000fea0003800000 */
[----:B------:R-:W0:Y:S01]  /*1440*/  LDC.64 R4, c[0x0][0x380] ;  /* 0x0000e000ff047b82 */ /* 0x000e220000000a00 */
[----:B------:R-:W-:Y:S02]  /*1450*/  LEA.HI R2, R2, 0x1, RZ, 0x18 ;  /* 0x0000000102027811 */ /* 0x000fe400078fc0ff */
[----:B------:R-:W-:Y:S02]  /*1460*/  IADD3 R7, PT, PT, R0, R23, RZ ;  /* 0x0000001700077210 */ /* 0x000fe40007ffe0ff */
[----:B------:R-:W-:Y:S02]  /*1470*/  LOP3.LUT R2, R2, 0x3, RZ, 0xc0, !PT ;  /* 0x0000000302027812 */ /* 0x000fe400078ec0ff */
[----:B------:R-:W-:Y:S02]  /*1480*/  MOV R8, R0 ;  /* 0x0000000000087202 */ /* 0x000fe40000000f00 */
[----:B------:R-:W-:-:S07]  /*1490*/  IADD3 R6, PT, PT, -R2, RZ, RZ ;  /* 0x000000ff02067210 */ /* 0x000fce0007ffe1ff */
.L_x_30:
[----:B0-----:R-:W-:-:S06]  /*14a0*/  IMAD.WIDE.U32 R2, R7, 0x4, R4 ;  /* 0x0000000407027825 */ /* 0x001fcc00078e0004 */
[----:B------:R-:W2:Y:S01]  /*14b0*/  LDG.E.CONSTANT R2, desc[UR6][R2.64] ;  /* 0x0000000602027981 */ /* 0x000ea2000c1e9900 */
[----:B------:R-:W-:Y:S02]  /*14c0*/  IADD3 R6, PT, PT, R6, 0x1, RZ ;  /* 0x0000000106067810 */ /* 0x000fe40007ffe0ff */
[----:B------:R-:W-:Y:S02]  /*14d0*/  IADD3 R8, PT, PT, R8, 0x100, RZ ;  /* 0x0000010008087810 */ /* 0x000fe40007ffe0ff */
[----:B------:R-:W-:Y:S02]  /*14e0*/  ISETP.NE.AND P0, PT, R6, RZ, PT ;  /* 0x000000ff0600720c */ /* 0x000fe40003f05270 */
[----:B------:R-:W-:Y:S01]  /*14f0*/  IADD3 R7, PT, PT, R7, 0x100, RZ ;  /* 0x0000010007077810 */ /* 0x000fe20007ffe0ff */
[----:B--2---:R-:W-:-:S10]  /*1500*/  FADD R21, R2, R21 ;  /* 0x0000001502157221 */ /* 0x004fd40000000000 */
[----:B------:R-:W-:Y:S05]  /*1510*/  @P0 BRA `(.L_x_30) ;  /* 0xfffffffc00e00947 */ /* 0x000fea000383ffff */
.L_x_29:
[----:B------:R-:W-:Y:S05]  /*1520*/  BSYNC.RECONVERGENT B2 ;  /* 0x0000000000027941 */ /* 0x000fea0003800200 */
.L_x_28:
[----:B------:R-:W-:Y:S05]  /*1530*/  @!P1 BRA `(.L_x_27) ;  /* 0x0000000400a89947 */ /* 0x000fea0003800000 */
[----:B------:R-:W0:Y:S01]  /*1540*/  LDCU.64 UR4, c[0x0][0x380] ;  /* 0x00007000ff0477ac */ /* 0x000e220008000a00 */
[----:B------:R-:W-:Y:S01]  /*1550*/  IADD3 R5, PT, PT, R9, -R8, RZ ;  /* 0x8000000809057210 */ /* 0x000fe20007ffe0ff */
[----:B------:R-:W-:Y:S01]  /*1560*/  BSSY.RECONVERGENT B2, `(.L_x_31) ;  /* 0x000003b000027945 */ /* 0x000fe20003800200 */
[CC--:B------:R-:W-:Y:S02]  /*1570*/  IADD3 R3, P0, PT, R8.reuse, R23.reuse, RZ ;  /* 0x0000001708037210 */ /* 0x0c0fe40007f1e0ff */
[----:B------:R-:W-:Y:S02]  /*1580*/  ISETP.GT.AND P1, PT, R5, 0xc00, PT ;  /* 0x00000c000500780c */ /* 0x000fe40003f24270 */
[----:B------:R-:W-:Y:S02]  /*1590*/  IADD3.X R4, PT, PT, RZ, RZ, RZ, P0, !PT ;  /* 0x000000ffff047210 */ /* 0x000fe400007fe4ff */
[----:B------:R-:W-:Y:S02]  /*15a0*/  IADD3 R11, PT, PT, R8, R23, RZ ;  /* 0x00000017080b7210 */ /* 0x000fe40007ffe0ff */
[----:B0-----:R-:W-:-:S04]  /*15b0*/  LEA R2, P0, R3, UR4, 0x2 ;  /* 0x0000000403027c11 */ /* 0x001fc8000f8010ff */
[----:B------:R-:W-:Y:S02]  /*15c0*/  LEA.HI.X R3, R3, UR5, R4, 0x2, P0 ;  /* 0x0000000503037c11 */ /* 0x000fe400080f1404 */
[----:B------:R-:W-:-:S05]  /*15d0*/  IADD3 R2, P0, PT, R2, 0x800, RZ ;  /* 0x0000080002027810 */ /* 0x000fca0007f1e0ff */
[----:B------:R-:W-:Y:S01]  /*15e0*/  IMAD.X R3, RZ, RZ, R3, P0 ;  /* 0x000000ffff037224 */ /* 0x000fe200000e0603 */
[----:B------:R-:W-:Y:S01]  /*15f0*/  PLOP3.LUT P0, PT, PT, PT, PT, 0x80, 0x8 ;  /* 0x000000000008781c */ /* 0x000fe20003f0f070 */
[----:B------:R-:W-:-:S12]  /*1600*/  @!P1 BRA `(.L_x_32) ;  /* 0x0000000000c09947 */ /* 0x000fd80003800000 */
[----:B------:R-:W-:Y:S02]  /*1610*/  PLOP3.LUT P0, PT, PT, PT, PT, 0x8, 0x80 ;  /* 0x000000000080781c */ /* 0x000fe40003f0e170 */
[----:B------:R-:W-:-:S11]  /*1620*/  IADD3 R13, PT, PT, R9, -0xc00, RZ ;  /* 0xfffff400090d7810 */ /* 0x000fd60007ffe0ff */
.L_x_33:
[----:B------:R-:W0:Y:S01]  /*1630*/  LDC.64 R4, c[0x0][0x380] ;  /* 0x0000e000ff047b82 */ /* 0x000e220000000a00 */
[----:B------:R-:W2:Y:S01]  /*1640*/  LDG.E.CONSTANT R10, desc[UR6][R2.64+-0x400] ;  /* 0xfffc0006020a7981 */ /* 0x000ea2000c1e9900 */
[----:B------:R-:W-:-:S03]  /*1650*/  IADD3 R25, PT, PT, R11, 0x400, RZ ;  /* 0x000004000b197810 */ /* 0x000fc60007ffe0ff */
[----:B------:R-:W3:Y:S04]  /*1660*/  LDG.E.CONSTANT R19, desc[UR6][R2.64] ;  /* 0x0000000602137981 */ /* 0x000ee8000c1e9900 */
[----:B------:R-:W4:Y:S01]  /*1670*/  LDG.E.CONSTANT R18, desc[UR6][R2.64+0x400] ;  /* 0x0004000602127981 */ /* 0x000f22000c1e9900 */
[----:B------:R-:W-:-:S03]  /*1680*/  IADD3 R7, PT, PT, R11, 0x800, RZ ;  /* 0x000008000b077810 */ /* 0x000fc60007ffe0ff */
[----:B------:R-:W5:Y:S04]  /*1690*/  LDG.E.CONSTANT R16, desc[UR6][R2.64+0xc00] ;  /* 0x000c000602107981 */ /* 0x000f68000c1e9900 */
[----:B------:R-:W5:Y:S04]  /*16a0*/  LDG.E.CONSTANT R15, desc[UR6][R2.64+0x1000] ;  /* 0x00100006020f7981 */ /* 0x000f68000c1e9900 */
[----:B------:R-:W5:Y:S01]  /*16b0*/  LDG.E.CONSTANT R14, desc[UR6][R2.64+0x1400] ;  /* 0x00140006020e7981 */ /* 0x000f62000c1e9900 */
[----:B0-----:R-:W-:-:S03]  /*16c0*/  IMAD.WIDE.U32 R22, R11, 0x4, R4 ;  /* 0x000000040b167825 */ /* 0x001fc600078e0004 */
[----:B------:R-:W5:Y:S04]  /*16d0*/  LDG.E.CONSTANT R20, desc[UR6][R2.64+0x2000] ;  /* 0x0020000602147981 */ /* 0x000f68000c1e9900 */
[----:B------:R0:W2:Y:S01]  /*16e0*/  LDG.E.CONSTANT R12, desc[UR6][R22.64] ;  /* 0x00000006160c7981 */ /* 0x0000a2000c1e9900 */
[----:B------:R-:W-:-:S03]  /*16f0*/  IMAD.WIDE.U32 R24, R25, 0x4, R4 ;  /* 0x0000000419187825 */ /* 0x000fc600078e0004 */
[----:B------:R-:W5:Y:S04]  /*1700*/  LDG.E.CONSTANT R26, desc[UR6][R2.64+0x3000] ;  /* 0x00300006021a7981 */ /* 0x000f68000c1e9900 */
[----:B------:R-:W5:Y:S01]  /*1710*/  LDG.E.CONSTANT R17, desc[UR6][R24.64] ;  /* 0x0000000618117981 */ /* 0x000f62000c1e9900 */
[--C-:B------:R-:W-:Y:S01]  /*1720*/  IMAD.WIDE.U32 R6, R7, 0x4, R4.reuse ;  /* 0x0000000407067825 */ /* 0x100fe200078e0004 */
[----:B0-----:R-:W-:Y:S02]  /*1730*/  IADD3 R23, PT, PT, R11, 0xc00, RZ ;  /* 0x00000c000b177810 */ /* 0x001fe40007ffe0ff */
[----:B------:R-:W5:Y:S04]  /*1740*/  LDG.E.CONSTANT R22, desc[UR6][R2.64+0x1c00] ;  /* 0x001c000602167981 */ /* 0x000f68000c1e9900 */
[----:B------:R-:W5:Y:S01]  /*1750*/  LDG.E.CONSTANT R6, desc[UR6][R6.64] ;  /* 0x0000000606067981 */ /* 0x000f62000c1e9900 */
[----:B------:R-:W-:-:S03]  /*1760*/  IMAD.WIDE.U32 R4, R23, 0x4, R4 ;  /* 0x0000000417047825 */ /* 0x000fc600078e0004 */
[----:B------:R-:W5:Y:S04]  /*1770*/  LDG.E.CONSTANT R23, desc[UR6][R2.64+0x2400] ;  /* 0x0024000602177981 */ /* 0x000f68000c1e9900 */
[----:B------:R-:W5:Y:S04]  /*1780*/  LDG.E.CONSTANT R4, desc[UR6][R4.64] ;  /* 0x0000000604047981 */ /* 0x000f68000c1e9900 */
[----:B------:R-:W5:Y:S04]  /*1790*/  LDG.E.CONSTANT R24, desc[UR6][R2.64+0x2c00] ;  /* 0x002c000602187981 */ /* 0x000f68000c1e9900 */
[----:B------:R0:W5:Y:S01]  /*17a0*/  LDG.E.CONSTANT R25, desc[UR6][R2.64+0x3400] ;  /* 0x0034000602197981 */ /* 0x000162000c1e9900 */
[----:B------:R-:W-:-:S04]  /*17b0*/  IADD3 R8, PT, PT, R8, 0x1000, RZ ;  /* 0x0000100008087810 */ /* 0x000fc80007ffe0ff */
[----:B------:R-:W-:Y:S02]  /*17c0*/  ISETP.GE.AND P1, PT, R8, R13, PT ;  /* 0x0000000d0800720c */ /* 0x000fe40003f26270 */
[----:B0-----:R-:W-:Y:S02]  /*17d0*/  IADD3 R2, P2, PT, R2, 0x4000, RZ ;  /* 0x0000400002027810 */ /* 0x001fe40007f5e0ff */
[----:B------:R-:W-:Y:S02]  /*17e0*/  IADD3 R11, PT, PT, R11, 0x1000, RZ ;  /* 0x000010000b0b7810 */ /* 0x000fe40007ffe0ff */
[----:B------:R-:W-:Y:S01]  /*17f0*/  IADD3.X R3, PT, PT, RZ, R3, RZ, P2, !PT ;  /* 0x00000003ff037210 */ /* 0x000fe200017fe4ff */
[----:B--2---:R-:W-:-:S04]  /*1800*/  FADD R21, R12, R21 ;  /* 0x000000150c157221 */ /* 0x004fc80000000000 */
[----:B------:R-:W-:-:S04]  /*1810*/  FADD R10, R21, R10 ;  /* 0x0000000a150a7221 */ /* 0x000fc80000000000 */
[----:B---3--:R-:W-:-:S04]  /*1820*/  FADD R19, R10, R19 ;  /* 0x000000130a137221 */ /* 0x008fc80000000000 */
[----:B----4-:R-:W-:-:S04]  /*1830*/  FADD R18, R19, R18 ;  /* 0x0000001213127221 */ /* 0x010fc80000000000 */
[----:B-----5:R-:W-:-:S04]  /*1840*/  FADD R17, R18, R17 ;  /* 0x0000001112117221 */ /* 0x020fc80000000000 */
        /* <DEDUP_REMOVED lines=12> */
.L_x_32:
[----:B------:R-:W-:Y:S05]  /*1910*/  BSYNC.RECONVERGENT B2 ;  /* 0x0000000000027941 */ /* 0x000fea0003800200 */
.L_x_31:
[----:B------:R-:W-:Y:S01]  /*1920*/  IADD3 R4, PT, PT, R9, -R8, RZ ;  /* 0x8000000809047210 */ /* 0x000fe20007ffe0ff */
[----:B------:R-:W-:Y:S03]  /*1930*/  BSSY.RECONVERGENT B2, `(.L_x_34) ;  /* 0x000001e000027945 */ /* 0x000fe60003800200 */
[----:B------:R-:W-:-:S13]  /*1940*/  ISETP.GT.AND P1, PT, R4, 0x400, PT ;  /* 0x000004000400780c */ /* 0x000fda0003f24270 */
[----:B------:R-:W-:Y:S05]  /*1950*/  @!P1 BRA `(.L_x_35) ;  /* 0x00000000006c9947 */ /* 0x000fea0003800000 */
[----:B------:R-:W0:Y:S01]  /*1960*/  LDC.64 R6, c[0x0][0x380] ;  /* 0x0000e000ff067b82 */ /* 0x000e220000000a00 */
[----:B------:R-:W2:Y:S01]  /*1970*/  LDG.E.CONSTANT R10, desc[UR6][R2.64+-0x400] ;  /* 0xfffc0006020a7981 */ /* 0x000ea2000c1e9900 */
[----:B------:R-:W-:-:S03]  /*1980*/  VIADD R15, R11, 0x400 ;  /* 0x000004000b0f7836 */ /* 0x000fc60000000000 */
[----:B------:R-:W3:Y:S04]  /*1990*/  LDG.E.CONSTANT R13, desc[UR6][R2.64] ;  /* 0x00000006020d7981 */ /* 0x000ee8000c1e9900 */
[----:B------:R-:W4:Y:S04]  /*19a0*/  LDG.E.CONSTANT R17, desc[UR6][R2.64+0xc00] ;  /* 0x000c000602117981 */ /* 0x000f28000c1e9900 */
[----:B------:R-:W5:Y:S04]  /*19b0*/  LDG.E.CONSTANT R19, desc[UR6][R2.64+0x1000] ;  /* 0x0010000602137981 */ /* 0x000f68000c1e9900 */
[----:B------:R1:W5:Y:S01]  /*19c0*/  LDG.E.CONSTANT R23, desc[UR6][R2.64+0x1400] ;  /* 0x0014000602177981 */ /* 0x000362000c1e9900 */
[----:B0-----:R-:W-:-:S06]  /*19d0*/  IMAD.WIDE.U32 R4, R11, 0x4, R6 ;  /* 0x000000040b047825 */ /* 0x001fcc00078e0006 */
[----:B------:R-:W2:Y:S01]  /*19e0*/  LDG.E.CONSTANT R4, desc[UR6][R4.64] ;  /* 0x0000000604047981 */ /* 0x000ea2000c1e9900 */
[----:B------:R-:W-:-:S03]  /*19f0*/  IMAD.WIDE.U32 R6, R15, 0x4, R6 ;  /* 0x000000040f067825 */ /* 0x000fc600078e0006 */
[----:B------:R-:W4:Y:S04]  /*1a00*/  LDG.E.CONSTANT R15, desc[UR6][R2.64+0x400] ;  /* 0x00040006020f7981 */ /* 0x000f28000c1e9900 */
[----:B------:R-:W5:Y:S01]  /*1a10*/  LDG.E.CONSTANT R7, desc[UR6][R6.64] ;  /* 0x0000000606077981 */ /* 0x000f62000c1e9900 */
[----:B------:R-:W-:Y:S02]  /*1a20*/  PLOP3.LUT P0, PT, PT, PT, PT, 0x8, 0x80 ;  /* 0x000000000080781c */ /* 0x000fe40003f0e170 */
[----:B------:R-:W-:Y:S02]  /*1a30*/  IADD3 R8, PT, PT, R8, 0x800, RZ ;  /* 0x0000080008087810 */ /* 0x000fe40007ffe0ff */
[----:B------:R-:W-:Y:S01]  /*1a40*/  IADD3 R11, PT, PT, R11, 0x800, RZ ;  /* 0x000008000b0b7810 */ /* 0x000fe20007ffe0ff */
[----:B--2---:R-:W-:-:S04]  /*1a50*/  FADD R21, R21, R4 ;  /* 0x0000000415157221 */ /* 0x004fc80000000000 */
[----:B------:R-:W-:-:S04]  /*1a60*/  FADD R10, R21, R10 ;  /* 0x0000000a150a7221 */ /* 0x000fc80000000000 */
[----:B---3--:R-:W-:-:S04]  /*1a70*/  FADD R10, R10, R13 ;  /* 0x0000000d0a0a7221 */ /* 0x008fc80000000000 */
[----:B----4-:R-:W-:-:S04]  /*1a80*/  FADD R10, R10, R15 ;  /* 0x0000000f0a0a7221 */ /* 0x010fc80000000000 */
[----:B-----5:R-:W-:Y:S01]  /*1a90*/  FADD R10, R10, R7 ;  /* 0x000000070a0a7221 */ /* 0x020fe20000000000 */
[----:B------:R-:W-:-:S03]  /*1aa0*/  IADD3 R4, P1, PT, R2, 0x2000, RZ ;  /* 0x0000200002047810 */ /* 0x000fc60007f3e0ff */
[----:B------:R-:W-:Y:S01]  /*1ab0*/  FADD R10, R10, R17 ;  /* 0x000000110a0a7221 */ /* 0x000fe20000000000 */
[----:B------:R-:W-:-:S03]  /*1ac0*/  IADD3.X R5, PT, PT, RZ, R3, RZ, P1, !PT ;  /* 0x00000003ff057210 */ /* 0x000fc60000ffe4ff */
[----:B------:R-:W-:Y:S01]  /*1ad0*/  FADD R10, R10, R19 ;  /* 0x000000130a0a7221 */ /* 0x000fe20000000000 */
[----:B-1----:R-:W-:Y:S02]  /*1ae0*/  MOV R2, R4 ;  /* 0x0000000400027202 */ /* 0x002fe40000000f00 */
[----:B------:R-:W-:Y:S01]  /*1af0*/  MOV R3, R5 ;  /* 0x0000000500037202 */ /* 0x000fe20000000f00 */
[----:B------:R-:W-:-:S07]  /*1b00*/  FADD R21, R10, R23 ;  /* 0x000000170a157221 */ /* 0x000fce0000000000 */
.L_x_35:
[----:B------:R-:W-:Y:S05]  /*1b10*/  BSYNC.RECONVERGENT B2 ;  /* 0x0000000000027941 */ /* 0x000fea0003800200 */
.L_x_34:
[----:B------:R-:W-:-:S13]  /*1b20*/  ISETP.LT.OR P0, PT, R8, R9, P0 ;  /* 0x000000090800720c */ /* 0x000fda0000701670 */
[----:B------:R-:W-:Y:S05]  /*1b30*/  @!P0 BRA `(.L_x_27) ;  /* 0x0000000000288947 */ /* 0x000fea0003800000 */
[----:B------:R-:W0:Y:S01]  /*1b40*/  LDC.64 R4, c[0x0][0x380] ;  /* 0x0000e000ff047b82 */ /* 0x000e220000000a00 */
[----:B------:R-:W2:Y:S04]  /*1b50*/  LDG.E.CONSTANT R6, desc[UR6][R2.64+-0x400] ;  /* 0xfffc000602067981 */ /* 0x000ea8000c1e9900 */
[----:B------:R-:W3:Y:S04]  /*1b60*/  LDG.E.CONSTANT R7, desc[UR6][R2.64] ;  /* 0x0000000602077981 */ /* 0x000ee8000c1e9900 */
[----:B------:R-:W4:Y:S01]  /*1b70*/  LDG.E.CONSTANT R9, desc[UR6][R2.64+0x400] ;  /* 0x0004000602097981 */ /* 0x000f22000c1e9900 */
[----:B0-----:R-:W-:-:S06]  /*1b80*/  IMAD.WIDE.U32 R4, R11, 0x4, R4 ;  /* 0x000000040b047825 */ /* 0x001fcc00078e0004 */
[----:B------:R-:W5:Y:S02]  /*1b90*/  LDG.E.CONSTANT R4, desc[UR6][R4.64] ;  /* 0x0000000604047981 */ /* 0x000f64000c1e9900 */
[----:B-----5:R-:W-:-:S04]  /*1ba0*/  FADD R21, R21, R4 ;  /* 0x0000000415157221 */ /* 0x020fc80000000000 */
[----:B--2---:R-:W-:-:S04]  /*1bb0*/  FADD R6, R21, R6 ;  /* 0x0000000615067221 */ /* 0x004fc80000000000 */
[----:B---3--:R-:W-:-:S04]  /*1bc0*/  FADD R6, R6, R7 ;  /* 0x0000000706067221 */ /* 0x008fc80000000000 */
[----:B----4-:R-:W-:-:S07]  /*1bd0*/  FADD R21, R6, R9 ;  /* 0x0000000906157221 */ /* 0x010fce0000000000 */
.L_x_27:
[----:B------:R-:W-:Y:S05]  /*1be0*/  BSYNC.RECONVERGENT B1 ;  /* 0x0000000000017941 */ /* 0x000fea0003800200 */
.L_x_25:
[----:B------:R-:W0:Y:S01]  /*1bf0*/  S2R R6, SR_LANEID ;  /* 0x0000000000067919 */ /* 0x000e220000000000 */
[----:B------:R-:W1:Y:S01]  /*1c00*/  SHFL.DOWN PT, R2, R21, 0x1, 0x1f ;  /* 0x08201f0015027f89 */ /* 0x000e6200000e0000 */
[C---:B0-----:R-:W-:Y:S02]  /*1c10*/  ISETP.GT.AND P0, PT, R6.reuse, 0x1e, PT ;  /* 0x0000001e0600780c */ /* 0x041fe40003f04270 */
[----:B------:R-:W-:-:S11]  /*1c20*/  ISETP.NE.AND P1, PT, R6, RZ, PT ;  /* 0x000000ff0600720c */ /* 0x000fd60003f25270 */
[----:B-1----:R-:W-:Y:S01]  /*1c30*/  @!P0 FADD R21, R2, R21 ;  /* 0x0000001502158221 */ /* 0x002fe20000000000 */
[----:B------:R-:W-:Y:S01]  /*1c40*/  ISETP.GT.AND P0, PT, R6, 0x1d, PT ;  /* 0x0000001d0600780c */ /* 0x000fe20003f04270 */
[----:B------:R-:W0:Y:S01]  /*1c50*/  @!P1 S2R R5, SR_CgaCtaId ;  /* 0x0000000000059919 */ /* 0x000e220000008800 */
[----:B------:R-:W-:Y:S02]  /*1c60*/  @!P1 MOV R4, 0x400 ;  /* 0x0000040000049802 */ /* 0x000fe40000000f00 */
[----:B------:R-:W-:Y:S01]  /*1c70*/  @!P1 SHF.R.U32.HI R3, RZ, 0x3, R0 ;  /* 0x00000003ff039819 */ /* 0x000fe20000011600 */
[----:B------:R-:W1:Y:S03]  /*1c80*/  SHFL.DOWN PT, R2, R21, 0x2, 0x1f ;  /* 0x08401f0015027f89 */ /* 0x000e6600000e0000 */
[----:B------:R-:W-:-:S05]  /*1c90*/  @!P1 LOP3.LUT R3, R3, 0x7c, RZ, 0xc0, !PT ;  /* 0x0000007c03039812 */ /* 0x000fca00078ec0ff */
[----:B-1----:R-:W-:Y:S01]  /*1ca0*/  @!P0 FADD R21, R21, R2 ;  /* 0x0000000215158221 */ /* 0x002fe20000000000 */
[----:B------:R-:W-:Y:S02]  /*1cb0*/  ISETP.GT.AND P0, PT, R6, 0x1b, PT ;  /* 0x0000001b0600780c */ /* 0x000fe40003f04270 */
[----:B0-----:R-:W-:Y:S02]  /*1cc0*/  @!P1 LEA R4, R5, R4, 0x18 ;  /* 0x0000000405049211 */ /* 0x001fe400078ec0ff */
[----:B------:R-:W0:Y:S02]  /*1cd0*/  SHFL.DOWN PT, R2, R21, 0x4, 0x1f ;  /* 0x08801f0015027f89 */ /* 0x000e2400000e0000 */
[----:B------:R-:W-:-:S07]  /*1ce0*/  @!P1 IADD3 R3, PT, PT, R3, R4, RZ ;  /* 0x0000000403039210 */ /* 0x000fce0007ffe0ff */
        /* <DEDUP_REMOVED lines=12> */
[----:B------:R-:W0:Y:S01]  /*1db0*/  S2UR UR5, SR_CgaCtaId ;  /* 0x00000000000579c3 */ /* 0x000e220000008800 */
[----:B------:R-:W-:Y:S02]  /*1dc0*/  UMOV UR4, 0x400 ;  /* 0x0000040000047882 */ /* 0x000fe40000000000 */
[----:B0-----:R-:W-:-:S09]  /*1dd0*/  ULEA UR4, UR5, UR4, 0x18 ;  /* 0x0000000405047291 */ /* 0x001fd2000f8ec0ff */
[----:B---3--:R-:W0:Y:S04]  /*1de0*/  LDS R3, [UR4+0xc] ;  /* 0x00000c04ff037984 */ /* 0x008e280008000800 */
        /* <DEDUP_REMOVED lines=10> */
.L_x_8:
        /* <DEDUP_REMOVED lines=12> */
.L_x_38:
[----:B------:R-:W-:Y:S05]  /*1f50*/  BSYNC.RECONVERGENT B1 ;  /* 0x0000000000017941 */ /* 0x000fea0003800200 */
.L_x_37:
[----:B------:R-:W-:Y:S01]  /*1f60*/  ISETP.GE.AND P0, PT, R11, R20, PT ;  /* 0x000000140b00720c */ /* 0x000fe20003f06270 */
[----:B------:R-:W-:-:S12]  /*1f70*/  BSSY.RECONVERGENT B1, `(.L_x_39) ;  /* 0x0000074000017945 */ /* 0x000fd80003800200 */
[----:B------:R-:W-:Y:S05]  /*1f80*/  @P0 BRA `(.L_x_40) ;  /* 0x0000000400c80947 */ /* 0x000fea0003800000 */
[----:B0-----:R-:W-:Y:S01]  /*1f90*/  LOP3.LUT R3, RZ, R11, RZ, 0x33, !PT ;  /* 0x0000000bff037212 */ /* 0x001fe200078e33ff */
[----:B------:R-:W-:Y:S04]  /*1fa0*/  BSSY.RECONVERGENT B2, `(.L_x_41) ;  /* 0x0000015000027945 */ /* 0x000fe80003800200 */
[----:B------:R-:W-:-:S05]  /*1fb0*/  IMAD.IADD R4, R3, 0x1, R20 ;  /* 0x0000000103047824 */ /* 0x000fca00078e0214 */
        /* <DEDUP_REMOVED lines=10> */
.L_x_43:
[----:B------:R-:W-:-:S06]  /*2060*/  MOV R3, R5 ;  /* 0x0000000500037202 */ /* 0x000fcc0000000f00 */
[----:B------:R0:W2:Y:S01]  /*2070*/  LDG.E.CONSTANT R3, desc[UR6][R2.64] ;  /* 0x0000000602037981 */ /* 0x0000a2000c1e9900 */
[----:B------:R-:W-:Y:S02]  /*2080*/  IADD3 R4, PT, PT, R4, 0x1, RZ ;  /* 0x0000000104047810 */ /* 0x000fe40007ffe0ff */
[----:B------:R-:W-:Y:S02]  /*2090*/  IADD3 R11, PT, PT, R11, 0x100, RZ ;  /* 0x000001000b0b7810 */ /* 0x000fe40007ffe0ff */
[----:B------:R-:W-:Y:S02]  /*20a0*/  ISETP.NE.AND P0, PT, R4, RZ, PT ;  /* 0x000000ff0400720c */ /* 0x000fe40003f05270 */
[----:B0-----:R-:W-:-:S04]  /*20b0*/  IADD3 R2, P2, PT, R2, 0x400, RZ ;  /* 0x0000040002027810 */ /* 0x001fc80007f5e0ff */
[----:B------:R-:W-:Y:S01]  /*20c0*/  IADD3.X R5, PT, PT, RZ, R5, RZ, P2, !PT ;  /* 0x00000005ff057210 */ /* 0x000fe200017fe4ff */
[----:B--2--5:R-:W-:-:S06]  /*20d0*/  FADD R0, R3, R0 ;  /* 0x0000000003007221 */ /* 0x024fcc0000000000 */
[----:B------:R-:W-:Y:S05]  /*20e0*/  @P0 BRA `(.L_x_43) ;  /* 0xfffffffc00dc0947 */ /* 0x000fea000383ffff */
.L_x_42:
[----:B------:R-:W-:Y:S05]  /*20f0*/  BSYNC.RECONVERGENT B2 ;  /* 0x0000000000027941 */ /* 0x000fea0003800200 */
.L_x_41:
        /* <DEDUP_REMOVED lines=8> */
.L_x_46:
        /* <DEDUP_REMOVED lines=9> */
[----:B------:R-:W-:-:S03]  /*2210*/  VIADD R3, R11, 0x800 ;  /* 0x000008000b037836 */ /* 0x000fc60000000000 */
[----:B------:R-:W4:Y:S01]  /*2220*/  LDG.E.CONSTANT R15, desc[UR6][R4.64+0x400] ;  /* 0x00040006040f7981 */ /* 0x000f22000c1e9900 */
        /* <DEDUP_REMOVED lines=32> */
.L_x_45:
[----:B------:R-:W-:Y:S05]  /*2430*/  BSYNC.RECONVERGENT B2 ;  /* 0x0000000000027941 */ /* 0x000fea0003800200 */
.L_x_44:
[----:B------:R-:W-:Y:S01]  /*2440*/  IADD3 R2, PT, PT, -R11, R20, RZ ;  /* 0x000000140b027210 */ /* 0x000fe20007ffe1ff */
[----:B------:R-:W-:Y:S03]  /*2450*/  BSSY.RECONVERGENT B2, `(.L_x_47) ;  /* 0x0000019000027945 */ /* 0x000fe60003800200 */
[----:B------:R-:W-:-:S13]  /*2460*/  ISETP.GT.AND P1, PT, R2, 0x400, PT ;  /* 0x000004000200780c */ /* 0x000fda0003f24270 */
[----:B------:R-:W-:Y:S05]  /*2470*/  @!P1 BRA `(.L_x_48) ;  /* 0x0000000000589947 */ /* 0x000fea0003800000 */
        /* <DEDUP_REMOVED lines=22> */
.L_x_48:
[----:B------:R-:W-:Y:S05]  /*25e0*/  BSYNC.RECONVERGENT B2 ;  /* 0x0000000000027941 */ /* 0x000fea0003800200 */
.L_x_47:
        /* <DEDUP_REMOVED lines=12> */
.L_x_40:
[----:B------:R-:W-:Y:S05]  /*26b0*/  BSYNC.RECONVERGENT B1 ;  /* 0x0000000000017941 */ /* 0x000fea0003800200 */
.L_x_39:
        /* <DEDUP_REMOVED lines=35> */
[----:B--2---:R-:W0:Y:S04]  /*28f0*/  LDS R3, [UR4+0xc] ;  /* 0x00000c04ff037984 */ /* 0x004e280008000800 */
        /* <DEDUP_REMOVED lines=10> */
.L_x_49:
[----:B0-----:R-:W0:Y:S01]  /*29a0*/  S2R R2, SR_LANEID ;  /* 0x0000000000027919 */ /* 0x001e220000000000 */
[----:B------:R-:W-:-:S04]  /*29b0*/  LOP3.LUT R0, R9, 0x3e0, RZ, 0xc0, !PT ;  /* 0x000003e009007812 */ /* 0x000fc800078ec0ff */
[----:B------:R-:W-:Y:S02]  /*29c0*/  IADD3 R3, PT, PT, R0, 0x20, RZ ;  /* 0x0000002000037810 */ /* 0x000fe40007ffe0ff */
[----:B------:R-:W-:Y:S02]  /*29d0*/  LOP3.LUT R7, RZ, R0, RZ, 0x33, !PT ;  /* 0x00000000ff077212 */ /* 0x000fe400078e33ff */
[-C--:B------:R-:W-:Y:S02]  /*29e0*/  ISETP.GT.AND P0, PT, R3, R20.reuse, PT ;  /* 0x000000140300720c */ /* 0x080fe40003f04270 */
[----:B------:R-:W-:-:S04]  /*29f0*/  IADD3 R7, PT, PT, R7, R20, RZ ;  /* 0x0000001407077210 */ /* 0x000fc80007ffe0ff */
[----:B------:R-:W-:-:S05]  /*2a00*/  SEL R4, R7, 0x1f, P0 ;  /* 0x0000001f07047807 */ /* 0x000fca0000000000 */
[----:B------:R-:W1:Y:S01]  /*2a10*/  SHFL.DOWN PT, R0, R5, 0x1, R4 ;  /* 0x0820000005007989 */ /* 0x000e6200000e0004 */
[C---:B0-----:R-:W-:Y:S01]  /*2a20*/  ISETP.GE.AND P0, PT, R2.reuse, R4, PT ;  /* 0x000000040200720c */ /* 0x041fe20003f06270 */
[C---:B------:R-:W-:Y:S01]  /*2a30*/  VIADD R3, R2.reuse, 0x2 ;  /* 0x0000000202037836 */ /* 0x040fe20000000000 */
[----:B------:R-:W-:-:S11]  /*2a40*/  ISETP.NE.AND P1, PT, R2, RZ, PT ;  /* 0x000000ff0200720c */ /* 0x000fd60003f25270 */
[----:B-1----:R-:W-:Y:S01]  /*2a50*/  @!P0 FADD R5, R0, R5 ;  /* 0x0000000500058221 */ /* 0x002fe20000000000 */
[-C--:B------:R-:W-:Y:S01]  /*2a60*/  ISETP.GT.AND P0, PT, R3, R4.reuse, PT ;  /* 0x000000040300720c */ /* 0x080fe20003f04270 */
[----:B------:R-:W0:Y:S01]  /*2a70*/  @!P1 S2R R6, SR_CgaCtaId ;  /* 0x0000000000069919 */ /* 0x000e220000008800 */
[----:B------:R-:W-:Y:S02]  /*2a80*/  IADD3 R3, PT, PT, R2, 0x4, RZ ;  /* 0x0000000402037810 */ /* 0x000fe40007ffe0ff */
[----:B------:R-:W1:Y:S09]  /*2a90*/  SHFL.DOWN PT, R0, R5, 0x2, R4 ;  /* 0x0840000005007989 */ /* 0x000e7200000e0004 */
[----:B-1----:R-:W-:Y:S01]  /*2aa0*/  @!P0 FADD R5, R5, R0 ;  /* 0x0000000005058221 */ /* 0x002fe20000000000 */
[----:B------:R-:W-:-:S02]  /*2ab0*/  ISETP.GT.AND P0, PT, R3, R4, PT ;  /* 0x000000040300720c */ /* 0x000fc40003f04270 */
[----:B------:R-:W-:Y:S02]  /*2ac0*/  IADD3 R3, PT, PT, R2, 0x8, RZ ;  /* 0x0000000802037810 */ /* 0x000fe40007ffe0ff */
[----:B------:R-:W1:Y:S09]  /*2ad0*/  SHFL.DOWN PT, R0, R5, 0x4, R4 ;  /* 0x0880000005007989 */ /* 0x000e7200000e0004 */
[----:B-1----:R-:W-:Y:S01]  /*2ae0*/  @!P0 FADD R5, R5, R0 ;  /* 0x0000000005058221 */ /* 0x002fe20000000000 */
[----:B------:R-:W-:-:S02]  /*2af0*/  ISETP.GT.AND P0, PT, R3, R4, PT ;  /* 0x000000040300720c */ /* 0x000fc40003f04270 */
[----:B------:R-:W-:Y:S02]  /*2b00*/  IADD3 R3, PT, PT, R2, 0x10, RZ ;  /* 0x0000001002037810 */ /* 0x000fe40007ffe0ff */
[----:B------:R-:W1:Y:S01]  /*2b10*/  SHFL.DOWN PT, R0, R5, 0x8, R4 ;  /* 0x0900000005007989 */ /* 0x000e6200000e0004 */
[----:B------:R-:W-:-:S04]  /*2b20*/  @!P1 SHF.R.U32.HI R2, RZ, 0x3, R9 ;  /* 0x00000003ff029819 */ /* 0x000fc80000011609 */
[----:B------:R-:W-:-:S04]  /*2b30*/  @!P1 LOP3.LUT R2, R2, 0x7c, RZ, 0xc0, !PT ;  /* 0x0000007c02029812 */ /* 0x000fc800078ec0ff */
[----:B-1----:R-:W-:Y:S01]  /*2b40*/  @!P0 FADD R5, R5, R0 ;  /* 0x0000000005058221 */ /* 0x002fe20000000000 */
[----:B------:R-:W-:Y:S02]  /*2b50*/  ISETP.GT.AND P0, PT, R3, R4, PT ;  /* 0x000000040300720c */ /* 0x000fe40003f04270 */
[----:B------:R-:W-:Y:S02]  /*2b60*/  @!P1 MOV R3, 0x400 ;  /* 0x0000040000039802 */ /* 0x000fe40000000f00 */
[----:B------:R-:W1:Y:S02]  /*2b70*/  SHFL.DOWN PT, R0, R5, 0x10, R4 ;  /* 0x0a00000005007989 */ /* 0x000e6400000e0004 */
[----:B0-----:R-:W-:-:S04]  /*2b80*/  @!P1 LEA R3, R6, R3, 0x18 ;  /* 0x0000000306039211 */ /* 0x001fc800078ec0ff */
[----:B------:R-:W-:-:S03]  /*2b90*/  @!P1 IADD3 R3, PT, PT, R2, R3, RZ ;  /* 0x0000000302039210 */ /* 0x000fc60007ffe0ff */
[----:B-1----:R-:W-:Y:S01]  /*2ba0*/  @!P0 FADD R5, R5, R0 ;  /* 0x0000000005058221 */ /* 0x002fe20000000000 */
        /* <DEDUP_REMOVED lines=12> */
[----:B-1----:R-:W0:Y:S04]  /*2c70*/  LDS R3, [UR4+0xc] ;  /* 0x00000c04ff037984 */ /* 0x002e280008000800 */
        /* <DEDUP_REMOVED lines=13> */
.L_x_36:
[----:B------:R-:W0:Y:S01]  /*2d50*/  S2R R8, SR_TID.X ;  /* 0x0000000000087919 */ /* 0x000e220000002100 */
[----:B------:R-:W0:Y:S02]  /*2d60*/  LDC.64 R2, c[0x0][0x380] ;  /* 0x0000e000ff027b82 */ /* 0x000e240000000a00 */
[----:B0-----:R-:W-:-:S05]  /*2d70*/  IMAD.WIDE.U32 R2, R8, 0x4, R2 ;  /* 0x0000000408027825 */ /* 0x001fca00078e0002 */
[----:B------:R-:W2:Y:S04]  /*2d80*/  LDG.E.CONSTANT R19, desc[UR6][R2.64] ;  /* 0x0000000602137981 */ /* 0x000ea8000c1e9900 */
[----:B------:R-:W2:Y:S04]  /*2d90*/  LDG.E.CONSTANT R0, desc[UR6][R2.64+0x400] ;  /* 0x0004000602007981 */ /* 0x000ea8000c1e9900 */
[----:B------:R-:W3:Y:S04]  /*2da0*/  LDG.E.CONSTANT R4, desc[UR6][R2.64+0x800] ;  /* 0x0008000602047981 */ /* 0x000ee8000c1e9900 */
[----:B------:R-:W3:Y:S04]  /*2db0*/  LDG.E.CONSTANT R5, desc[UR6][R2.64+0xc00] ;  /* 0x000c000602057981 */ /* 0x000ee8000c1e9900 */
[----:B------:R-:W4:Y:S04]  /*2dc0*/  LDG.E.CONSTANT R6, desc[UR6][R2.64+0x1000] ;  /* 0x0010000602067981 */ /* 0x000f28000c1e9900 */
[----:B------:R-:W4:Y:S04]  /*2dd0*/  LDG.E.CONSTANT R7, desc[UR6][R2.64+0x1400] ;  /* 0x0014000602077981 */ /* 0x000f28000c1e9900 */
[----:B------:R-:W5:Y:S04]  /*2de0*/  LDG.E.CONSTANT R9, desc[UR6][R2.64+0x1800] ;  /* 0x0018000602097981 */ /* 0x000f68000c1e9900 */
        /* <DEDUP_REMOVED lines=8> */
[----:B------:R-:W5:Y:S01]  /*2e70*/  LDG.E.CONSTANT R18, desc[UR6][R2.64+0x3c00] ;  /* 0x003c000602127981 */ /* 0x000f62000c1e9900 */
[----:B------:R-:W-:Y:S01]  /*2e80*/  ISETP.GE.U32.AND P0, PT, R20, 0x2000, PT ;  /* 0x000020001400780c */ /* 0x000fe20003f06070 */
[----:B--2---:R-:W-:Y:S01]  /*2e90*/  FADD R0, R19, R0 ;  /* 0x0000000013007221 */ /* 0x004fe20000000000 */
[----:B---3--:R-:W-:-:S04]  /*2ea0*/  FADD R5, R4, R5 ;  /* 0x0000000504057221 */ /* 0x008fc80000000000 */
[----:B------:R-:W-:Y:S01]  /*2eb0*/  FADD R0, R0, R5 ;  /* 0x0000000500007221 */ /* 0x000fe20000000000 */
[----:B----4-:R-:W-:Y:S01]  /*2ec0*/  FADD R6, R6, R7 ;  /* 0x0000000706067221 */ /* 0x010fe20000000000 */
[----:B-----5:R-:W-:-:S04]  /*2ed0*/  FADD R9, R9, R10 ;  /* 0x0000000a09097221 */ /* 0x020fc80000000000 */
[----:B------:R-:W-:Y:S01]  /*2ee0*/  FADD R9, R6, R9 ;  /* 0x0000000906097221 */ /* 0x000fe20000000000 */
[----:B------:R-:W-:-:S03]  /*2ef0*/  FADD R11, R11, R12 ;  /* 0x0000000c0b0b7221 */ /* 0x000fc60000000000 */
[----:B------:R-:W-:Y:S01]  /*2f00*/  FADD R0, R0, R9 ;  /* 0x0000000900007221 */ /* 0x000fe20000000000 */
[----:B------:R-:W-:-:S04]  /*2f10*/  FADD R14, R13, R14 ;  /* 0x0000000e0d0e7221 */ /* 0x000fc80000000000 */
[----:B------:R-:W-:Y:S01]  /*2f20*/  FADD R11, R11, R14 ;  /* 0x0000000e0b0b7221 */ /* 0x000fe20000000000 */
[----:B------:R-:W-:Y:S01]  /*2f30*/  FADD R15, R15, R16 ;  /* 0x000000100f0f7221 */ /* 0x000fe20000000000 */
[----:B------:R-:W-:-:S04]  /*2f40*/  FADD R18, R17, R18 ;  /* 0x0000001211127221 */ /* 0x000fc80000000000 */
[----:B------:R-:W-:-:S04]  /*2f50*/  FADD R18, R15, R18 ;  /* 0x000000120f127221 */ /* 0x000fc80000000000 */
[----:B------:R-:W-:Y:S01]  /*2f60*/  FADD R5, R11, R18 ;  /* 0x000000120b057221 */ /* 0x000fe20000000000 */
[----:B------:R-:W-:-:S03]  /*2f70*/  HFMA2 R11, -RZ, RZ, 0, 0.00048828125 ;  /* 0x00001000ff0b7431 */ /* 0x000fc600000001ff */
[----:B------:R-:W-:Y:S01]  /*2f80*/  FADD R0, R0, R5 ;  /* 0x0000000500007221 */ /* 0x000fe20000000000 */
[----:B------:R-:W-:Y:S06]  /*2f90*/  @!P0 BRA `(.L_x_50) ;  /* 0x0000000000ac8947 */ /* 0x000fec0003800000 */
[----:B------:R-:W0:Y:S01]  /*2fa0*/  LDC R7, c[0x0][0x390] ;  /* 0x0000e400ff077b82 */ /* 0x000e220000000800 */
[----:B------:R-:W-:Y:S02]  /*2fb0*/  IADD3 R6, PT, PT, R20, -0x1000, RZ ;  /* 0xfffff00014067810 */ /* 0x000fe40007ffe0ff */
[----:B------:R-:W-:-:S07]  /*2fc0*/  MOV R11, 0x1000 ;  /* 0x00001000000b7802 */ /* 0x000fce0000000f00 */
.L_x_52:
[----:B------:R-:W-:-:S05]  /*2fd0*/  IMAD.WIDE R4, R11, 0x4, R2 ;  /* 0x000000040b047825 */ /* 0x000fca00078e0202 */
[----:B------:R-:W2:Y:S04]  /*2fe0*/  LDG.E.CONSTANT R20, desc[UR6][R4.64+0x400] ;  /* 0x0004000604147981 */ /* 0x000ea8000c1e9900 */
[----:B------:R-:W2:Y:S04]  /*2ff0*/  LDG.E.CONSTANT R21, desc[UR6][R4.64+0x800] ;  /* 0x0008000604157981 */ /* 0x000ea8000c1e9900 */
        /* <DEDUP_REMOVED lines=13> */
[----:B------:R1:W5:Y:S01]  /*30d0*/  LDG.E.CONSTANT R18, desc[UR6][R4.64+0x3c00] ;  /* 0x003c000604127981 */ /* 0x000362000c1e9900 */
[----:B--2---:R-:W-:Y:S01]  /*30e0*/  FADD R21, R20, R21 ;  /* 0x0000001514157221 */ /* 0x004fe20000000000 */
[----:B0-----:R-:W-:-:S05]  /*30f0*/  MOV R20, R7 ;  /* 0x0000000700147202 */ /* 0x001fca0000000f00 */
[----:B-1----:R-:W-:Y:S02]  /*3100*/  IMAD.IADD R4, R20, 0x1, -R11 ;  /* 0x0000000114047824 */ /* 0x002fe400078e0a0b */
[----:B---3--:R-:W-:-:S03]  /*3110*/  FADD R0, R19, R0 ;  /* 0x0000000013007221 */ /* 0x008fc60000000000 */
[----:B------:R-:W-:Y:S01]  /*3120*/  ISETP.GE.AND P0, PT, R4, 0x1000, PT ;  /* 0x000010000400780c */ /* 0x000fe20003f06270 */
[----:B----4-:R-:W-:Y:S01]  /*3130*/  FADD R22, R22, R23 ;  /* 0x0000001716167221 */ /* 0x010fe20000000000 */
[----:B------:R-:W-:Y:S01]  /*3140*/  FADD R0, R0, R21 ;  /* 0x0000001500007221 */ /* 0x000fe20000000000 */
[----:B-----5:R-:W-:-:S04]  /*3150*/  FADD R25, R24, R25 ;  /* 0x0000001918197221 */ /* 0x020fc80000000000 */
[----:B------:R-:W-:Y:S01]  /*3160*/  FADD R25, R22, R25 ;  /* 0x0000001916197221 */ /* 0x000fe20000000000 */
[----:B------:R-:W-:Y:S01]  /*3170*/  FADD R16, R16, R17 ;  /* 0x0000001110107221 */ /* 0x000fe20000000000 */
[----:B------:R-:W-:-:S04]  /*3180*/  FADD R15, R15, R10 ;  /* 0x0000000a0f0f7221 */ /* 0x000fc80000000000 */
[----:B------:R-:W-:Y:S01]  /*3190*/  FADD R15, R16, R15 ;  /* 0x0000000f100f7221 */ /* 0x000fe20000000000 */
[----:B------:R-:W-:Y:S01]  /*31a0*/  FADD R9, R14, R9 ;  /* 0x000000090e097221 */ /* 0x000fe20000000000 */
[----:B------:R-:W-:-:S04]  /*31b0*/  FADD R12, R13, R12 ;  /* 0x0000000c0d0c7221 */ /* 0x000fc80000000000 */
[----:B------:R-:W-:Y:S01]  /*31c0*/  FADD R12, R9, R12 ;  /* 0x0000000c090c7221 */ /* 0x000fe20000000000 */
[----:B------:R-:W-:-:S03]  /*31d0*/  FADD R0, R0, R25 ;  /* 0x0000001900007221 */ /* 0x000fc60000000000 */
[----:B------:R-:W-:-:S04]  /*31e0*/  FADD R15, R15, R12 ;  /* 0x0000000c0f0f7221 */ /* 0x000fc80000000000 */
[----:B------:R-:W-:-:S04]  /*31f0*/  FADD R15, R0, R15 ;  /* 0x0000000f000f7221 */ /* 0x000fc80000000000 */
[----:B------:R-:W-:Y:S01]  /*3200*/  FADD R0, R18, R15 ;  /* 0x0000000f12007221 */ /* 0x000fe20000000000 */
[----:B------:R-:W-:Y:S06]  /*3210*/  @!P0 BRA `(.L_x_51) ;  /* 0x0000000800308947 */ /* 0x000fec0003800000 */
[----:B------:R-:W-:-:S04]  /*3220*/  IADD3 R11, PT, PT, R11, 0x1000, RZ ;  /* 0x000010000b0b7810 */ /* 0x000fc80007ffe0ff */
[----:B------:R-:W-:-:S13]  /*3230*/  ISETP.GT.AND P0, PT, R11, R6, PT ;  /* 0x000000060b00720c */ /* 0x000fda0003f04270 */
[----:B------:R-:W-:Y:S05]  /*3240*/  @!P0 BRA `(.L_x_52) ;  /* 0xfffffffc00608947 */ /* 0x000fea000383ffff */
.L_x_50:
[----:B------:R-:W-:-:S13]  /*3250*/  ISETP.GE.AND P0, PT, R11, R20, PT ;  /* 0x000000140b00720c */ /* 0x000fda0003f06270 */
[----:B------:R-:W-:Y:S05]  /*3260*/  @P0 BRA `(.L_x_51) ;  /* 0x00000008001c0947 */ /* 0x000fea0003800000 */
[----:B------:R-:W-:Y:S01]  /*3270*/  IADD3 R9, PT, PT, -R11, R20, RZ ;  /* 0x000000140b097210 */ /* 0x000fe20007ffe1ff */
[----:B------:R-:W-:Y:S03]  /*3280*/  BSSY.RECONVERGENT B1, `(.L_x_51) ;  /* 0x0000085000017945 */ /* 0x000fe60003800200 */
        /* <DEDUP_REMOVED lines=16> */
.L_x_56:
        /* <DEDUP_REMOVED lines=8> */
.L_x_55:
[----:B------:R-:W-:Y:S05]  /*3410*/  BSYNC.RECONVERGENT B2 ;  /* 0x0000000000027941 */ /* 0x000fea0003800200 */
.L_x_54:
[----:B------:R-:W-:Y:S05]  /*3420*/  @!P1 BRA `(.L_x_53) ;  /* 0x0000000400a89947 */ /* 0x000fea0003800000 */
[----:B------:R-:W0:Y:S01]  /*3430*/  LDCU.64 UR4, c[0x0][0x380] ;  /* 0x00007000ff0477ac */ /* 0x000e220008000a00 */
[----:B------:R-:W-:Y:S01]  /*3440*/  IADD3 R5, PT, PT, R9, -R10, RZ ;  /* 0x8000000a09057210 */ /* 0x000fe20007ffe0ff */
[----:B------:R-:W-:Y:S01]  /*3450*/  BSSY.RECONVERGENT B2, `(.L_x_57) ;  /* 0x000003b000027945 */ /* 0x000fe20003800200 */
[CC--:B------:R-:W-:Y:S02]  /*3460*/  IADD3 R3, P0, PT, R10.reuse, R11.reuse, RZ ;  /* 0x0000000b0a037210 */ /* 0x0c0fe40007f1e0ff */
[----:B------:R-:W-:Y:S02]  /*3470*/  ISETP.GT.AND P1, PT, R5, 0xc00, PT ;  /* 0x00000c000500780c */ /* 0x000fe40003f24270 */
[----:B------:R-:W-:Y:S01]  /*3480*/  IADD3 R11, PT, PT, R10, R11, RZ ;  /* 0x0000000b0a0b7210 */ /* 0x000fe20007ffe0ff */
[----:B------:R-:W-:Y:S01]  /*3490*/  IMAD.X R4, RZ, RZ, RZ, P0 ;  /* 0x000000ffff047224 */ /* 0x000fe200000e06ff */
[----:B0-----:R-:W-:-:S04]  /*34a0*/  LEA R2, P0, R3, UR4, 0x2 ;  /* 0x0000000403027c11 */ /* 0x001fc8000f8010ff */
[----:B------:R-:W-:Y:S02]  /*34b0*/  LEA.HI.X R3, R3, UR5, R4, 0x2, P0 ;  /* 0x0000000503037c11 */ /* 0x000fe400080f1404 */
[----:B------:R-:W-:-:S04]  /*34c0*/  IADD3 R2, P0, PT, R2, 0x800, RZ ;  /* 0x0000080002027810 */ /* 0x000fc80007f1e0ff */
[----:B------:R-:W-:Y:S02]  /*34d0*/  IADD3.X R3, PT, PT, RZ, R3, RZ, P0, !PT ;  /* 0x00000003ff037210 */ /* 0x000fe400007fe4ff */
[----:B------:R-:W-:Y:S01]  /*34e0*/  PLOP3.LUT P0, PT, PT, PT, PT, 0x80, 0x8 ;  /* 0x000000000008781c */ /* 0x000fe20003f0f070 */
[----:B------:R-:W-:-:S12]  /*34f0*/  @!P1 BRA `(.L_x_58) ;  /* 0x0000000000c09947 */ /* 0x000fd80003800000 */
[----:B------:R-:W-:Y:S02]  /*3500*/  PLOP3.LUT P0, PT, PT, PT, PT, 0x8, 0x80 ;  /* 0x000000000080781c */ /* 0x000fe40003f0e170 */
[----:B------:R-:W-:-:S11]  /*3510*/  IADD3 R13, PT, PT, R9, -0xc00, RZ ;  /* 0xfffff400090d7810 */ /* 0x000fd60007ffe0ff */
.L_x_59:
[----:B------:R-:W0:Y:S01]  /*3520*/  LDC.64 R4, c[0x0][0x380] ;  /* 0x0000e000ff047b82 */ /* 0x000e220000000a00 */
[----:B------:R-:W2:Y:S01]  /*3530*/  LDG.E.CONSTANT R12, desc[UR6][R2.64+-0x400] ;  /* 0xfffc0006020c7981 */ /* 0x000ea2000c1e9900 */
[----:B------:R-:W-:-:S03]  /*3540*/  IADD3 R25, PT, PT, R11, 0x400, RZ ;  /* 0x000004000b197810 */ /* 0x000fc60007ffe0ff */
[----:B------:R-:W3:Y:S04]  /*3550*/  LDG.E.CONSTANT R20, desc[UR6][R2.64] ;  /* 0x0000000602147981 */ /* 0x000ee8000c1e9900 */
[----:B------:R-:W4:Y:S01]  /*3560*/  LDG.E.CONSTANT R19, desc[UR6][R2.64+0x400] ;  /* 0x0004000602137981 */ /* 0x000f22000c1e9900 */
[----:B------:R-:W-:-:S03]  /*3570*/  IADD3 R7, PT, PT, R11, 0x800, RZ ;  /* 0x000008000b077810 */ /* 0x000fc60007ffe0ff */
[----:B------:R-:W5:Y:S04]  /*3580*/  LDG.E.CONSTANT R17, desc[UR6][R2.64+0xc00] ;  /* 0x000c000602117981 */ /* 0x000f68000c1e9900 */
[----:B------:R-:W5:Y:S01]  /*3590*/  LDG.E.CONSTANT R16, desc[UR6][R2.64+0x1000] ;  /* 0x0010000602107981 */ /* 0x000f62000c1e9900 */
[----:B------:R-:W-:-:S03]  /*35a0*/  IADD3 R23, PT, PT, R11, 0xc00, RZ ;  /* 0x00000c000b177810 */ /* 0x000fc60007ffe0ff */
[----:B------:R-:W5:Y:S01]  /*35b0*/  LDG.E.CONSTANT R22, desc[UR6][R2.64+0x1c00] ;  /* 0x001c000602167981 */ /* 0x000f62000c1e9900 */
[----:B0-----:R-:W-:-:S03]  /*35c0*/  IMAD.WIDE.U32 R14, R11, 0x4, R4 ;  /* 0x000000040b0e7825 */ /* 0x001fc600078e0004 */
[----:B------:R-:W5:Y:S04]  /*35d0*/  LDG.E.CONSTANT R21, desc[UR6][R2.64+0x2000] ;  /* 0x0020000602157981 */ /* 0x000f68000c1e9900 */
[----:B------:R-:W5:Y:S04]  /*35e0*/  LDG.E.CONSTANT R26, desc[UR6][R2.64+0x3000] ;  /* 0x00300006021a7981 */ /* 0x000f68000c1e9900 */
[----:B------:R-:W2:Y:S01]  /*35f0*/  LDG.E.CONSTANT R15, desc[UR6][R14.64] ;  /* 0x000000060e0f7981 */ /* 0x000ea2000c1e9900 */
[----:B------:R-:W-:-:S05]  /*3600*/  IMAD.WIDE.U32 R24, R25, 0x4, R4 ;  /* 0x0000000419187825 */ /* 0x000fca00078e0004 */
[----:B------:R-:W5:Y:S01]  /*3610*/  LDG.E.CONSTANT R18, desc[UR6][R24.64] ;  /* 0x0000000618127981 */ /* 0x000f62000c1e9900 */
[----:B------:R-:W-:-:S03]  /*3620*/  IMAD.WIDE.U32 R6, R7, 0x4, R4 ;  /* 0x0000000407067825 */ /* 0x000fc600078e0004 */
        /* <DEDUP_REMOVED lines=8> */
[----:B------:R-:W-:Y:S01]  /*36b0*/  ISETP.GE.AND P1, PT, R10, R13, PT ;  /* 0x0000000d0a00720c */ /* 0x000fe20003f26270 */
[----:B------:R-:W-:Y:S01]  /*36c0*/  VIADD R11, R11, 0x1000 ;  /* 0x000010000b0b7836 */ /* 0x000fe20000000000 */
[----:B0-----:R-:W-:-:S04]  /*36d0*/  IADD3 R2, P2, PT, R2, 0x4000, RZ ;  /* 0x0000400002027810 */ /* 0x001fc80007f5e0ff */
        /* <DEDUP_REMOVED lines=18> */
.L_x_58:
[----:B------:R-:W-:Y:S05]  /*3800*/  BSYNC.RECONVERGENT B2 ;  /* 0x0000000000027941 */ /* 0x000fea0003800200 */
.L_x_57:
[----:B------:R-:W-:Y:S01]  /*3810*/  IADD3 R4, PT, PT, R9, -R10, RZ ;  /* 0x8000000a09047210 */ /* 0x000fe20007ffe0ff */
[----:B------:R-:W-:Y:S03]  /*3820*/  BSSY.RECONVERGENT B2, `(.L_x_60) ;  /* 0x000001e000027945 */ /* 0x000fe60003800200 */
[----:B------:R-:W-:-:S13]  /*3830*/  ISETP.GT.AND P1, PT, R4, 0x400, PT ;  /* 0x000004000400780c */ /* 0x000fda0003f24270 */
[----:B------:R-:W-:Y:S05]  /*3840*/  @!P1 BRA `(.L_x_61) ;  /* 0x00000000006c9947 */ /* 0x000fea0003800000 */
[----:B------:R-:W0:Y:S01]  /*3850*/  LDC.64 R6, c[0x0][0x380] ;  /* 0x0000e000ff067b82 */ /* 0x000e220000000a00 */
[----:B------:R-:W2:Y:S01]  /*3860*/  LDG.E.CONSTANT R13, desc[UR6][R2.64+-0x400] ;  /* 0xfffc0006020d7981 */ /* 0x000ea2000c1e9900 */
[----:B------:R-:W-:-:S03]  /*3870*/  IADD3 R17, PT, PT, R11, 0x400, RZ ;  /* 0x000004000b117810 */ /* 0x000fc60007ffe0ff */
[----:B------:R-:W3:Y:S04]  /*3880*/  LDG.E.CONSTANT R15, desc[UR6][R2.64] ;  /* 0x00000006020f7981 */ /* 0x000ee8000c1e9900 */
[----:B------:R-:W4:Y:S04]  /*3890*/  LDG.E.CONSTANT R19, desc[UR6][R2.64+0xc00] ;  /* 0x000c000602137981 */ /* 0x000f28000c1e9900 */
[----:B------:R-:W5:Y:S04]  /*38a0*/  LDG.E.CONSTANT R21, desc[UR6][R2.64+0x1000] ;  /* 0x0010000602157981 */ /* 0x000f68000c1e9900 */
[----:B------:R-:W5:Y:S01]  /*38b0*/  LDG.E.CONSTANT R23, desc[UR6][R2.64+0x1400] ;  /* 0x0014000602177981 */ /* 0x000f62000c1e9900 */
[----:B0-----:R-:W-:-:S06]  /*38c0*/  IMAD.WIDE.U32 R4, R11, 0x4, R6 ;  /* 0x000000040b047825 */ /* 0x001fcc00078e0006 */
[----:B------:R0:W2:Y:S01]  /*38d0*/  LDG.E.CONSTANT R5, desc[UR6][R4.64] ;  /* 0x0000000604057981 */ /* 0x0000a2000c1e9900 */
[----:B------:R-:W-:-:S03]  /*38e0*/  IMAD.WIDE.U32 R6, R17, 0x4, R6 ;  /* 0x0000000411067825 */ /* 0x000fc600078e0006 */
[----:B------:R1:W4:Y:S04]  /*38f0*/  LDG.E.CONSTANT R17, desc[UR6][R2.64+0x400] ;  /* 0x0004000602117981 */ /* 0x000328000c1e9900 */
[----:B------:R-:W5:Y:S01]  /*3900*/  LDG.E.CONSTANT R7, desc[UR6][R6.64] ;  /* 0x0000000606077981 */ /* 0x000f62000c1e9900 */
[----:B0-----:R-:W-:Y:S02]  /*3910*/  IADD3 R4, P1, PT, R2, 0x2000, RZ ;  /* 0x0000200002047810 */ /* 0x001fe40007f3e0ff */
[----:B------:R-:W-:Y:S02]  /*3920*/  PLOP3.LUT P0, PT, PT, PT, PT, 0x8, 0x80 ;  /* 0x000000000080781c */ /* 0x000fe40003f0e170 */
[----:B------:R-:W-:Y:S02]  /*3930*/  IADD3 R10, PT, PT, R10, 0x800, RZ ;  /* 0x000008000a0a7810 */ /* 0x000fe40007ffe0ff */
[----:B------:R-:W-:-:S02]  /*3940*/  IADD3 R11, PT, PT, R11, 0x800, RZ ;  /* 0x000008000b0b7810 */ /* 0x000fc40007ffe0ff */
[----:B-1----:R-:W-:Y:S01]  /*3950*/  MOV R2, R4 ;  /* 0x0000000400027202 */ /* 0x002fe20000000f00 */
[----:B--2---:R-:W-:-:S04]  /*3960*/  FADD R0, R0, R5 ;  /* 0x0000000500007221 */ /* 0x004fc80000000000 */
[----:B------:R-:W-:-:S04]  /*3970*/  FADD R0, R0, R13 ;  /* 0x0000000d00007221 */ /* 0x000fc80000000000 */
[----:B---3--:R-:W-:-:S04]  /*3980*/  FADD R0, R0, R15 ;  /* 0x0000000f00007221 */ /* 0x008fc80000000000 */
[----:B----4-:R-:W-:-:S04]  /*3990*/  FADD R0, R0, R17 ;  /* 0x0000001100007221 */ /* 0x010fc80000000000 */
[----:B-----5:R-:W-:-:S04]  /*39a0*/  FADD R0, R0, R7 ;  /* 0x0000000700007221 */ /* 0x020fc80000000000 */
[----:B------:R-:W-:Y:S01]  /*39b0*/  FADD R0, R0, R19 ;  /* 0x0000001300007221 */ /* 0x000fe20000000000 */
[----:B------:R-:W-:-:S03]  /*39c0*/  IADD3.X R5, PT, PT, RZ, R3, RZ, P1, !PT ;  /* 0x00000003ff057210 */ /* 0x000fc60000ffe4ff */
[----:B------:R-:W-:Y:S01]  /*39d0*/  FADD R0, R0, R21 ;  /* 0x0000001500007221 */ /* 0x000fe20000000000 */
[----:B------:R-:W-:-:S03]  /*39e0*/  MOV R3, R5 ;  /* 0x0000000500037202 */ /* 0x000fc60000000f00 */
[----:B------:R-:W-:-:S07]  /*39f0*/  FADD R0, R0, R23 ;  /* 0x0000001700007221 */ /* 0x000fce0000000000 */
.L_x_61:
[----:B------:R-:W-:Y:S05]  /*3a00*/  BSYNC.RECONVERGENT B2 ;  /* 0x0000000000027941 */ /* 0x000fea0003800200 */
.L_x_60:
[----:B------:R-:W-:-:S13]  /*3a10*/  ISETP.LT.OR P0, PT, R10, R9, P0 ;  /* 0x000000090a00720c */ /* 0x000fda0000701670 */
[----:B------:R-:W-:Y:S05]  /*3a20*/  @!P0 BRA `(.L_x_53) ;  /* 0x0000000000288947 */ /* 0x000fea0003800000 */
[----:B------:R-:W0:Y:S01]  /*3a30*/  LDC.64 R4, c[0x0][0x380] ;  /* 0x0000e000ff047b82 */ /* 0x000e220000000a00 */
[----:B------:R-:W2:Y:S04]  /*3a40*/  LDG.E.CONSTANT R7, desc[UR6][R2.64+-0x400] ;  /* 0xfffc000602077981 */ /* 0x000ea8000c1e9900 */
[----:B------:R-:W3:Y:S01]  /*3a50*/  LDG.E.CONSTANT R9, desc[UR6][R2.64] ;  /* 0x0000000602097981 */ /* 0x000ee2000c1e9900 */
[----:B0-----:R-:W-:-:S03]  /*3a60*/  IMAD.WIDE.U32 R4, R11, 0x4, R4 ;  /* 0x000000040b047825 */ /* 0x001fc600078e0004 */
[----:B------:R-:W4:Y:S04]  /*3a70*/  LDG.E.CONSTANT R11, desc[UR6][R2.64+0x400] ;  /* 0x00040006020b7981 */ /* 0x000f28000c1e9900 */
[----:B------:R-:W5:Y:S02]  /*3a80*/  LDG.E.CONSTANT R5, desc[UR6][R4.64] ;  /* 0x0000000604057981 */ /* 0x000f64000c1e9900 */
[----:B-----5:R-:W-:-:S04]  /*3a90*/  FADD R0, R0, R5 ;  /* 0x0000000500007221 */ /* 0x020fc80000000000 */
[----:B--2---:R-:W-:-:S04]  /*3aa0*/  FADD R0, R0, R7 ;  /* 0x0000000700007221 */ /* 0x004fc80000000000 */
[----:B---3--:R-:W-:-:S04]  /*3ab0*/  FADD R0, R0, R9 ;  /* 0x0000000900007221 */ /* 0x008fc80000000000 */
[----:B----4-:R-:W-:-:S07]  /*3ac0*/  FADD R0, R0, R11 ;  /* 0x0000000b00007221 */ /* 0x010fce0000000000 */
.L_x_53:
[----:B------:R-:W-:Y:S05]  /*3ad0*/  BSYNC.RECONVERGENT B1 ;  /* 0x0000000000017941 */ /* 0x000fea0003800200 */
.L_x_51:
[----:B------:R-:W0:Y:S01]  /*3ae0*/  S2R R6, SR_LANEID ;  /* 0x0000000000067919 */ /* 0x000e220000000000 */
[----:B------:R-:W-:-:S05]  /*3af0*/  MOV R3, R0 ;  /* 0x0000000000037202 */ /* 0x000fca0000000f00 */
        /* <DEDUP_REMOVED lines=30> */
[----:B------:R-:W1:Y:S04]  /*3ce0*/  LDS R3, [UR4+0xc] ;  /* 0x00000c04ff037984 */ /* 0x000e680008000800 */
[----:B0-----:R-:W0:Y:S04]  /*3cf0*/  LDS.128 R4, [UR4+0x10] ;  /* 0x00001004ff047984 */ /* 0x001e280008000c00 */
[----:B------:R-:W2:Y:S01]  /*3d00*/  LDS.64 R8, [UR4+0x20] ;  /* 0x00002004ff087984 */ /* 0x000ea20008000a00 */
[----:B-1----:R-:W-:-:S04]  /*3d10*/  FADD R3, R0, R3 ;  /* 0x0000000300037221 */ /* 0x002fc80000000000 */
[----:B0-----:R-:W-:-:S04]  /*3d20*/  FADD R4, R3, R4 ;  /* 0x0000000403047221 */ /* 0x001fc80000000000 */
[----:B------:R-:W-:-:S04]  /*3d30*/  FADD R5, R4, R5 ;  /* 0x0000000504057221 */ /* 0x000fc80000000000 */
[----:B------:R-:W-:-:S04]  /*3d40*/  FADD R6, R5, R6 ;  /* 0x0000000605067221 */ /* 0x000fc80000000000 */
[----:B------:R-:W-:-:S04]  /*3d50*/  FADD R7, R6, R7 ;  /* 0x0000000706077221 */ /* 0x000fc80000000000 */
[----:B--2---:R-:W-:-:S04]  /*3d60*/  FADD R8, R7, R8 ;  /* 0x0000000807087221 */ /* 0x004fc80000000000 */
[----:B------:R-:W-:-:S07]  /*3d70*/  FADD R0, R8, R9 ;  /* 0x0000000908007221 */ /* 0x000fce0000000000 */
.L_x_23:
[----:B------:R-:W-:Y:S05]  /*3d80*/  BSYNC.RECONVERGENT B0 ;  /* 0x0000000000007941 */ /* 0x000fea0003800200 */
.L_x_7:
[----:B------:R-:W-:Y:S05]  /*3d90*/  @P0 EXIT ;  /* 0x000000000000094d */ /* 0x000fea0003800000 */
[----:B01234-:R-:W0:Y:S01]  /*3da0*/  LDC.64 R2, c[0x0][0x388] ;  /* 0x0000e200ff027b82 */ /* 0x01fe220000000a00 */
[----:B------:R-:W1:Y:S02]  /*3db0*/  LDCU UR4, c[0x0][0x398] ;  /* 0x00007300ff0477ac */ /* 0x000e640008000800 */
[----:B-1----:R-:W-:-:S05]  /*3dc0*/  FADD R5, R0, UR4 ;  /* 0x0000000400057e21 */ /* 0x002fca0008000000 */
[----:B0-----:R-:W-:Y:S01]  /*3dd0*/  STG.E desc[UR6][R2.64], R5 ;  /* 0x0000000502007986 */ /* 0x001fe2000c101906 */
[----:B------:R-:W-:Y:S05]  /*3de0*/  EXIT ;  /* 0x000000000000794d */ /* 0x000fea0003800000 */
.L_x_62:
        /* <DEDUP_REMOVED lines=9> */
.L_x_311:


//--------------------- .text._ZN3cub18CUB_300001_SM_10006detail6reduce18DeviceReduceKernelINS2_10policy_hubIfyN4cuda3std3__44plusIfEEE10Policy1000EN6thrust24THRUST_300001_SM_1000_NS6detail15normal_iteratorINSD_10device_ptrIfEEEEyS9_fNS7_10__identityEEEvT0_PT3_T1_NS0_13GridEvenShareISN_EET2_T4_ --------------------------
	.section	.text._ZN3cub18CUB_300001_SM_10006detail6reduce18DeviceReduceKernelINS2_10policy_hubIfyN4cuda3std3__44plusIfEEE10Policy1000EN6thrust24THRUST_300001_SM_1000_NS6detail15normal_iteratorINSD_10device_ptrIfEEEEyS9_fNS7_10__identityEEEvT0_PT3_T1_NS0_13GridEvenShareISN_EET2_T4_,"ax",@progbits
	.align	128
        .global         _ZN3cub18CUB_300001_SM_10006detail6reduce18DeviceReduceKernelINS2_10policy_hubIfyN4cuda3std3__44plusIfEEE10Policy1000EN6thrust24THRUST_300001_SM_1000_NS6detail15normal_iteratorINSD_10device_ptrIfEEEEyS9_fNS7_10__identityEEEvT0_PT3_T1_NS0_13GridEvenShareISN_EET2_T4_
        .type           _ZN3cub18CUB_300001_SM_10006detail6reduce18DeviceReduceKernelINS2_10policy_hubIfyN4cuda3std3__44plusIfEEE10Policy1000EN6thrust24THRUST_300001_SM_1000_NS6detail15normal_iteratorINSD_10device_ptrIfEEEEyS9_fNS7_10__identityEEEvT0_PT3_T1_NS0_13GridEvenShareISN_EET2_T4_,@function
        .size           _ZN3cub18CUB_300001_SM_10006detail6reduce18DeviceReduceKernelINS2_10policy_hubIfyN4cuda3std3__44plusIfEEE10Policy1000EN6thrust24THRUST_300001_SM_1000_NS6detail15normal_iteratorINSD_10device_ptrIfEEEEyS9_fNS7_10__identityEEEvT0_PT3_T1_NS0_13GridEvenShareISN_EET2_T4_,(.L_x_312 - _ZN3cub18CUB_300001_SM_10006detail6reduce18DeviceReduceKernelINS2_10policy_hubIfyN4cuda3std3__44plusIfEEE10Policy1000EN6thrust24THRUST_300001_SM_1000_NS6detail15normal_iteratorINSD_10device_ptrIfEEEEyS9_fNS7_10__identityEEEvT0_PT3_T1_NS0_13GridEvenShareISN_EET2_T4_)
        .other          _ZN3cub18CUB_300001_SM_10006detail6reduce18DeviceReduceKernelINS2_10policy_hubIfyN4cuda3std3__44plusIfEEE10Policy1000EN6thrust24THRUST_300001_SM_1000_NS6detail15normal_iteratorINSD_10device_ptrIfEEEEyS9_fNS7_10__identityEEEvT0_PT3_T1_NS0_13GridEvenShareISN_EET2_T4_,@"STO_CUDA_ENTRY STV_DEFAULT"
_ZN3cub18CUB_300001_SM_10006detail6reduce18DeviceReduceKernelINS2_10policy_hubIfyN4cuda3std3__44plusIfEEE10Policy1000EN6thrust24THRUST_300001_SM_1000_NS6detail15normal_iteratorINSD_10device_ptrIfEEEEyS9_fNS7_10__identityEEEvT0_PT3_T1_NS0_13GridEvenShareISN_EET2_T4_:
.text._ZN3cub18CUB_300001_SM_10006detail6reduce18DeviceReduceKernelINS2_10policy_hubIfyN4cuda3std3__44plusIfEEE10Policy1000EN6thrust24THRUST_300001_SM_1000_NS6detail15normal_iteratorINSD_10device_ptrIfEEEEyS9_fNS7_10__identityEEEvT0_PT3_T1_NS0_13GridEvenShareISN_EET2_T4_:
[----:B------:R-:W-:Y:S08]  /*0000*/  LDC R1, c[0x0][0x37c] ;  /* 0x0000df00ff017b82 */ /* 0x000ff00000000800 */
[----:B------:R-:W0:Y:S01]  /*0010*/  S2UR UR16, SR_CTAID.X ;  /* 0x00000000001079c3 */ /* 0x000e220000002500 */
[----:B------:R-:W1:Y:S01]  /*0020*/  LDCU.64 UR8, c[0x0][0x3b8] ;  /* 0x00007700ff0877ac */ /* 0x000e620008000a00 */
[----:B------:R-:W-:Y:S01]  /*0030*/  BSSY.RECONVERGENT B0, `(.L_x_63) ;  /* 0x0000229000007945 */ /* 0x000fe20003800200 */
[----:B------:R-:W2:Y:S01]  /*0040*/  LDCU UR5, c[0x0][0x3c0] ;  /* 0x00007800ff0577ac */ /* 0x000ea20008000800 */
[----:B------:R-:W3:Y:S01]  /*0050*/  LDCU.64 UR14, c[0x0][0x358] ;  /* 0x00006b00ff0e77ac */ /* 0x000ee20008000a00 */
[----:B-1----:R-:W-:-:S02]  /*0060*/  IMAD.U32 R2, RZ, RZ, UR8 ;  /* 0x00000008ff027e24 */ /* 0x002fc4000f8e00ff */
[----:B------:R-:W-:Y:S01]  /*0070*/  IMAD.U32 R3, RZ, RZ, UR9 ;  /* 0x00000009ff037e24 */ /* 0x000fe2000f8e00ff */
[----:B--2---:R-:W-:Y:S02]  /*0080*/  USHF.L.U32 UR5, UR5, 0xc, URZ ;  /* 0x0000000c05057899 */ /* 0x004fe400080006ff */
[----:B0-----:R-:W-:Y:S02]  /*0090*/  USHF.L.U32 UR7, UR16, 0xc, URZ ;  /* 0x0000000c10077899 */ /* 0x001fe400080006ff */
[----:B------:R-:W-:-:S04]  /*00a0*/  USHF.R.S32.HI UR4, URZ, 0x1f, UR5 ;  /* 0x0000001fff047899 */ /* 0x000fc80008011405 */
[----:B------:R-:W-:-:S04]  /*00b0*/  IADD3 R23, P1, PT, R2, -UR7, RZ ;  /* 0x8000000702177c10 */ /* 0x000fc8000ff3e0ff */
[----:B------:R-:W-:Y:S02]  /*00c0*/  ISETP.GT.U32.AND P0, PT, R23, 0xfff, PT ;  /* 0x00000fff1700780c */ /* 0x000fe40003f04070 */
[----:B------:R-:W-:-:S04]  /*00d0*/  IADD3.X R22, PT, PT, R3, -0x1, RZ, P1, !PT ;  /* 0xffffffff03167810 */ /* 0x000fc80000ffe4ff */
[----:B------:R-:W-:-:S13]  /*00e0*/  ISETP.GT.U32.AND.EX P0, PT, R22, RZ, PT, P0 ;  /* 0x000000ff1600720c */ /* 0x000fda0003f04100 */
[----:B---3--:R-:W-:Y:S05]  /*00f0*/  @P0 BRA `(.L_x_64) ;  /* 0x0000000c00c40947 */ /* 0x008fea0003800000 */
[----:B------:R-:W0:Y:S01]  /*0100*/  S2R R0, SR_TID.X ;  /* 0x0000000000007919 */ /* 0x000e220000002100 */
[----:B------:R-:W-:Y:S01]  /*0110*/  IADD3 R5, PT, PT, R2, -UR7, RZ ;  /* 0x8000000702057c10 */ /* 0x000fe2000fffe0ff */
[----:B------:R-:W-:Y:S01]  /*0120*/  BSSY.RECONVERGENT B1, `(.L_x_65) ;  /* 0x000000a000017945 */ /* 0x000fe20003800200 */
[----:B------:R-:W-:Y:S02]  /*0130*/  IMAD.MOV.U32 R4, RZ, RZ, RZ ;  /* 0x000000ffff047224 */ /* 0x000fe400078e00ff */
[----:B0-----:R-:W-:Y:S02]  /*0140*/  ISETP.GE.AND P0, PT, R0, R5, PT ;  /* 0x000000050000720c */ /* 0x001fe40003f06270 */
[----:B------:R-:W-:-:S11]  /*0150*/  MOV R6, R0 ;  /* 0x0000000000067202 */ /* 0x000fd60000000f00 */
[----:B------:R-:W-:Y:S05]  /*0160*/  @P0 BRA `(.L_x_66) ;  /* 0x0000000000140947 */ /* 0x000fea0003800000 */
[----:B------:R-:W0:Y:S01]  /*0170*/  LDC.64 R8, c[0x0][0x380] ;  /* 0x0000e000ff087b82 */ /* 0x000e220000000a00 */
[----:B------:R-:W-:-:S04]  /*0180*/  VIADD R3, R0, UR7 ;  /* 0x0000000700037c36 */ /* 0x000fc80008000000 */
[----:B0-----:R-:W-:-:S05]  /*0190*/  IMAD.WIDE.U32 R8, R3, 0x4, R8 ;  /* 0x0000000403087825 */ /* 0x001fca00078e0008 */
[----:B------:R0:W5:Y:S01]  /*01a0*/  LDG.E R4, desc[UR14][R8.64] ;  /* 0x0000000e08047981 */ /* 0x000162000c1e1900 */
[----:B------:R-:W-:-:S07]  /*01b0*/  IADD3 R6, PT, PT, R0, 0x100, RZ ;  /* 0x0000010000067810 */ /* 0x000fce0007ffe0ff */
.L_x_66:
[----:B------:R-:W-:Y:S05]  /*01c0*/  BSYNC.RECONVERGENT B1 ;  /* 0x0000000000017941 */ /* 0x000fea0003800200 */
.L_x_65:
[----:B------:R-:W-:Y:S01]  /*01d0*/  ISETP.GE.AND P0, PT, R6, R5, PT ;  /* 0x000000050600720c */ /* 0x000fe20003f06270 */
[----:B------:R-:W-:-:S12]  /*01e0*/  BSSY.RECONVERGENT B1, `(.L_x_67) ;  /* 0x0000079000017945 */ /* 0x000fd80003800200 */
[----:B------:R-:W-:Y:S05]  /*01f0*/  @P0 BRA `(.L_x_68) ;  /* 0x0000000400dc0947 */ /* 0x000fea0003800000 */
[----:B------:R-:W-:Y:S01]  /*0200*/  LOP3.LUT R3, RZ, R6, RZ, 0x33, !PT ;  /* 0x00000006ff037212 */ /* 0x000fe200078e33ff */
[----:B------:R-:W-:Y:S03]  /*0210*/  BSSY.RECONVERGENT B2, `(.L_x_69) ;  /* 0x0000037000027945 */ /* 0x000fe60003800200 */
[----:B------:R-:W-:-:S04]  /*0220*/  IADD3 R3, PT, PT, R2, -UR7, R3 ;  /* 0x8000000702037c10 */ /* 0x000fc8000fffe003 */
[C---:B------:R-:W-:Y:S02]  /*0230*/  ISETP.GE.U32.AND P1, PT, R3.reuse, 0xf00, PT ;  /* 0x00000f000300780c */ /* 0x040fe40003f26070 */
[----:B------:R-:W-:-:S04]  /*0240*/  LEA.HI R7, R3, 0x1, RZ, 0x18 ;  /* 0x0000000103077811 */ /* 0x000fc800078fc0ff */
[----:B------:R-:W-:-:S04]  /*0250*/  LOP3.LUT R22, R7, 0xf, RZ, 0xc0, !PT ;  /* 0x0000000f07167812 */ /* 0x000fc800078ec0ff */
[----:B------:R-:W-:-:S03]  /*0260*/  ISETP.NE.AND P0, PT, R22, RZ, PT ;  /* 0x000000ff1600720c */ /* 0x000fc60003f05270 */
[----:B------:R-:W-:Y:S10]  /*0270*/  @!P1 BRA `(.L_x_70) ;  /* 0x0000000000c09947 */ /* 0x000ff40003800000 */
[----:B------:R-:W1:Y:S01]  /*0280*/  LDCU.64 UR8, c[0x0][0x380] ;  /* 0x00007000ff0877ac */ /* 0x000e620008000a00 */
[----:B------:R-:W-:Y:S01]  /*0290*/  IMAD.WIDE.U32 R2, R6, 0x4, RZ ;  /* 0x0000000406027825 */ /* 0x000fe200078e00ff */
[----:B------:R-:W-:Y:S01]  /*02a0*/  LOP3.LUT R11, R7, 0x1fffff0, RZ, 0xc0, !PT ;  /* 0x01fffff0070b7812 */ /* 0x000fe200078ec0ff */
[----:B------:R-:W-:-:S04]  /*02b0*/  UIMAD.WIDE.U32 UR4, UR16, 0x4000, URZ ;  /* 0x00004000100478a5 */ /* 0x000fc8000f8e00ff */
[----:B------:R-:W-:Y:S02]  /*02c0*/  IMAD.MOV R11, RZ, RZ, -R11 ;  /* 0x000000ffff0b7224 */ /* 0x000fe400078e0a0b */
[----:B------:R-:W-:Y:S02]  /*02d0*/  LOP3.LUT R2, R2, UR4, RZ, 0xfc, !PT ;  /* 0x0000000402027c12 */ /* 0x000fe4000f8efcff */
[----:B------:R-:W-:Y:S02]  /*02e0*/  LOP3.LUT R3, R3, UR5, RZ, 0xfc, !PT ;  /* 0x0000000503037c12 */ /* 0x000fe4000f8efcff */
[----:B-1----:R-:W-:-:S04]  /*02f0*/  IADD3 R2, P1, PT, R2, UR8, RZ ;  /* 0x0000000802027c10 */ /* 0x002fc8000ff3e0ff */
[----:B------:R-:W-:-:S04]  /*0300*/  IADD3 R2, P2, PT, R2, 0x2000, RZ ;  /* 0x0000200002027810 */ /* 0x000fc80007f5e0ff */
[----:B------:R-:W-:-:S09]  /*0310*/  IADD3.X R3, PT, PT, RZ, UR9, R3, P2, P1 ;  /* 0x00000009ff037c10 */ /* 0x000fd200097e2403 */
.L_x_71:
[----:B------:R-:W2:Y:S04]  /*0320*/  LDG.E R21, desc[UR14][R2.64+-0x2000] ;  /* 0xffe0000e02157981 */ /* 0x000ea8000c1e1900 */
[----:B------:R-:W3:Y:S04]  /*0330*/  LDG.E R20, desc[UR14][R2.64+-0x1c00] ;  /* 0xffe4000e02147981 */ /* 0x000ee8000c1e1900 */
[----:B------:R-:W4:Y:S04]  /*0340*/  LDG.E R23, desc[UR14][R2.64+-0x1800] ;  /* 0xffe8000e02177981 */ /* 0x000f28000c1e1900 */
        /* <DEDUP_REMOVED lines=11> */
[----:B0-----:R-:W4:Y:S04]  /*0400*/  LDG.E R9, desc[UR14][R2.64+0x1800] ;  /* 0x0018000e02097981 */ /* 0x001f28000c1e1900 */
[----:B------:R0:W4:Y:S01]  /*0410*/  LDG.E R8, desc[UR14][R2.64+0x1c00] ;  /* 0x001c000e02087981 */ /* 0x000122000c1e1900 */
[----:B------:R-:W-:-:S02]  /*0420*/  IADD3 R11, PT, PT, R11, 0x10, RZ ;  /* 0x000000100b0b7810 */ /* 0x000fc40007ffe0ff */
[----:B------:R-:W-:Y:S02]  /*0430*/  IADD3 R6, PT, PT, R6, 0x1000, RZ ;  /* 0x0000100006067810 */ /* 0x000fe40007ffe0ff */
[----:B------:R-:W-:Y:S02]  /*0440*/  ISETP.NE.AND P1, PT, R11, RZ, PT ;  /* 0x000000ff0b00720c */ /* 0x000fe40003f25270 */
[----:B0-----:R-:W-:-:S05]  /*0450*/  IADD3 R2, P2, PT, R2, 0x4000, RZ ;  /* 0x0000400002027810 */ /* 0x001fca0007f5e0ff */
[----:B------:R-:W-:Y:S02]  /*0460*/  IMAD.X R3, RZ, RZ, R3, P2 ;  /* 0x000000ffff037224 */ /* 0x000fe400010e0603 */
        /* <DEDUP_REMOVED lines=16> */
[----:B------:R-:W-:Y:S06]  /*0570*/  @P1 BRA `(.L_x_71) ;  /* 0xfffffffc00681947 */ /* 0x000fec000383ffff */
.L_x_70:
[----:B------:R-:W-:Y:S05]  /*0580*/  BSYNC.RECONVERGENT B2 ;  /* 0x0000000000027941 */ /* 0x000fea0003800200 */
.L_x_69:
[----:B------:R-:W-:Y:S05]  /*0590*/  @!P0 BRA `(.L_x_68) ;  /* 0x0000000000f48947 */ /* 0x000fea0003800000 */
[----:B------:R-:W-:Y:S01]  /*05a0*/  ISETP.GE.U32.AND P0, PT, R22, 0x8, PT ;  /* 0x000000081600780c */ /* 0x000fe20003f06070 */
[----:B------:R-:W-:Y:S01]  /*05b0*/  BSSY.RECONVERGENT B2, `(.L_x_72) ;  /* 0x000001a000027945 */ /* 0x000fe20003800200 */
[----:B------:R-:W-:-:S04]  /*05c0*/  LOP3.LUT R10, R7, 0x7, RZ, 0xc0, !PT ;  /* 0x00000007070a7812 */ /* 0x000fc800078ec0ff */
[----:B------:R-:W-:-:S07]  /*05d0*/  ISETP.NE.AND P1, PT, R10, RZ, PT ;  /* 0x000000ff0a00720c */ /* 0x000fce0003f25270 */
[----:B------:R-:W-:Y:S06]  /*05e0*/  @!P0 BRA `(.L_x_73) ;  /* 0x0000000000588947 */ /* 0x000fec0003800000 */
[----:B------:R-:W1:Y:S01]  /*05f0*/  LDCU.64 UR4, c[0x0][0x380] ;  /* 0x00007000ff0477ac */ /* 0x000e620008000a00 */
[----:B------:R-:W-:-:S04]  /*0600*/  IADD3 R3, P0, PT, R6, UR7, RZ ;  /* 0x0000000706037c10 */ /* 0x000fc8000ff1e0ff */
[----:B0-----:R-:W-:Y:S02]  /*0610*/  LEA.HI.X.SX32 R8, R6, RZ, 0x1, P0 ;  /* 0x000000ff06087211 */ /* 0x001fe400000f0eff */
[----:B-1----:R-:W-:-:S04]  /*0620*/  LEA R2, P0, R3, UR4, 0x2 ;  /* 0x0000000403027c11 */ /* 0x002fc8000f8010ff */
[----:B------:R-:W-:-:S05]  /*0630*/  LEA.HI.X R3, R3, UR5, R8, 0x2, P0 ;  /* 0x0000000503037c11 */ /* 0x000fca00080f1408 */
[----:B------:R-:W2:Y:S04]  /*0640*/  LDG.E R9, desc[UR14][R2.64] ;  /* 0x0000000e02097981 */ /* 0x000ea8000c1e1900 */
[----:B------:R-:W3:Y:S04]  /*0650*/  LDG.E R8, desc[UR14][R2.64+0x400] ;  /* 0x0004000e02087981 */ /* 0x000ee8000c1e1900 */
[----:B------:R-:W4:Y:S04]  /*0660*/  LDG.E R11, desc[UR14][R2.64+0x800] ;  /* 0x0008000e020b7981 */ /* 0x000f28000c1e1900 */
[----:B------:R-:W4:Y:S04]  /*0670*/  LDG.E R13, desc[UR14][R2.64+0xc00] ;  /* 0x000c000e020d7981 */ /* 0x000f28000c1e1900 */
[----:B------:R-:W4:Y:S04]  /*0680*/  LDG.E R15, desc[UR14][R2.64+0x1000] ;  /* 0x0010000e020f7981 */ /* 0x000f28000c1e1900 */
[----:B------:R-:W4:Y:S04]  /*0690*/  LDG.E R17, desc[UR14][R2.64+0x1400] ;  /* 0x0014000e02117981 */ /* 0x000f28000c1e1900 */
[----:B------:R-:W4:Y:S04]  /*06a0*/  LDG.E R19, desc[UR14][R2.64+0x1800] ;  /* 0x0018000e02137981 */ /* 0x000f28000c1e1900 */
[----:B------:R-:W4:Y:S01]  /*06b0*/  LDG.E R21, desc[UR14][R2.64+0x1c00] ;  /* 0x001c000e02157981 */ /* 0x000f22000c1e1900 */
[----:B------:R-:W-:-:S02]  /*06c0*/  VIADD R6, R6, 0x800 ;  /* 0x0000080006067836 */ /* 0x000fc40000000000 */
        /* <DEDUP_REMOVED lines=8> */
.L_x_73:
[----:B------:R-:W-:Y:S05]  /*0750*/  BSYNC.RECONVERGENT B2 ;  /* 0x0000000000027941 */ /* 0x000fea0003800200 */
.L_x_72:
        /* <DEDUP_REMOVED lines=14> */
[----:B------:R-:W4:Y:S01]  /*0840*/  LDG.E R13, desc[UR14][R2.64+0xc00] ;  /* 0x000c000e020d7981 */ /* 0x000f22000c1e1900 */
[----:B------:R-:W-:Y:S01]  /*0850*/  IADD3 R6, PT, PT, R6, 0x400, RZ ;  /* 0x0000040006067810 */ /* 0x000fe20007ffe0ff */
[----:B--2--5:R-:W-:-:S04]  /*0860*/  FADD R9, R4, R9 ;  /* 0x0000000904097221 */ /* 0x024fc80000000000 */
[----:B---3--:R-:W-:-:S04]  /*0870*/  FADD R8, R9, R8 ;  /* 0x0000000809087221 */ /* 0x008fc80000000000 */
[----:B----4-:R-:W-:-:S04]  /*0880*/  FADD R8, R8, R11 ;  /* 0x0000000b08087221 */ /* 0x010fc80000000000 */
[----:B------:R-:W-:-:S07]  /*0890*/  FADD R4, R8, R13 ;  /* 0x0000000d08047221 */ /* 0x000fce0000000000 */
.L_x_75:
[----:B------:R-:W-:Y:S05]  /*08a0*/  BSYNC.RECONVERGENT B2 ;  /* 0x0000000000027941 */ /* 0x000fea0003800200 */
.L_x_74:
[----:B------:R-:W-:Y:S05]  /*08b0*/  @!P1 BRA `(.L_x_68) ;  /* 0x00000000002c9947 */ /* 0x000fea0003800000 */
[----:B------:R-:W1:Y:S01]  /*08c0*/  LDC.64 R2, c[0x0][0x380] ;  /* 0x0000e000ff027b82 */ /* 0x000e620000000a00 */
[----:B0-----:R-:W-:Y:S01]  /*08d0*/  IMAD.U32 R9, RZ, RZ, UR16 ;  /* 0x00000010ff097e24 */ /* 0x001fe2000f8e00ff */
[----:B------:R-:W-:-:S03]  /*08e0*/  IADD3 R7, PT, PT, -R7, RZ, RZ ;  /* 0x000000ff07077210 */ /* 0x000fc60007ffe1ff */
[----:B-1----:R-:W-:-:S07]  /*08f0*/  IMAD.WIDE.U32 R2, R9, 0x4000, R2 ;  /* 0x0000400009027825 */ /* 0x002fce00078e0002 */
.L_x_76:
[----:B------:R-:W-:-:S06]  /*0900*/  IMAD.WIDE R8, R6, 0x4, R2 ;  /* 0x0000000406087825 */ /* 0x000fcc00078e0202 */
[----:B------:R-:W2:Y:S01]  /*0910*/  LDG.E R9, desc[UR14][R8.64] ;  /* 0x0000000e08097981 */ /* 0x000ea2000c1e1900 */
[----:B------:R-:W-:Y:S01]  /*0920*/  VIADD R7, R7, 0x1 ;  /* 0x0000000107077836 */ /* 0x000fe20000000000 */
[----:B------:R-:W-:-:S04]  /*0930*/  IADD3 R6, PT, PT, R6, 0x100, RZ ;  /* 0x0000010006067810 */ /* 0x000fc80007ffe0ff */
[----:B------:R-:W-:Y:S01]  /*0940*/  ISETP.NE.AND P0, PT, R7, RZ, PT ;  /* 0x000000ff0700720c */ /* 0x000fe20003f05270 */
[----:B--2--5:R-:W-:-:S12]  /*0950*/  FADD R4, R9, R4 ;  /* 0x0000000409047221 */ /* 0x024fd80000000000 */
[----:B------:R-:W-:Y:S05]  /*0960*/  @P0 BRA `(.L_x_76) ;  /* 0xfffffffc00e40947 */ /* 0x000fea000383ffff */
.L_x_68:
[----:B------:R-:W-:Y:S05]  /*0970*/  BSYNC.RECONVERGENT B1 ;  /* 0x0000000000017941 */ /* 0x000fea0003800200 */
.L_x_67:
[----:B------:R-:W-:Y:S01]  /*0980*/  ISETP.GE.AND P0, PT, R5, 0x100, PT ;  /* 0x000001000500780c */ /* 0x000fe20003f06270 */
[----:B-----5:R-:W-:-:S12]  /*0990*/  IMAD.MOV.U32 R11, RZ, RZ, R4 ;  /* 0x000000ffff0b7224 */ /* 0x020fd800078e0004 */
[----:B------:R-:W-:Y:S05]  /*09a0*/  @!P0 BRA `(.L_x_77) ;  /* 0x0000000000ac8947 */ /* 0x000fea0003800000 */
[----:B------:R-:W1:Y:S01]  /*09b0*/  S2R R7, SR_LANEID ;  /* 0x0000000000077919 */ /* 0x000e620000000000 */
[----:B------:R-:W2:Y:S02]  /*09c0*/  SHFL.DOWN PT, R2, R11, 0x1, 0x1f ;  /* 0x08201f000b027f89 */ /* 0x000ea400000e0000 */
[----:B--2---:R-:W-:Y:S01]  /*09d0*/  FADD R2, R2, R11 ;  /* 0x0000000b02027221 */ /* 0x004fe20000000000 */
[C---:B-1----:R-:W-:Y:S02]  /*09e0*/  ISETP.GT.AND P0, PT, R7.reuse, 0x1e, PT ;  /* 0x0000001e0700780c */ /* 0x042fe40003f04270 */
[----:B------:R-:W-:Y:S02]  /*09f0*/  ISETP.NE.AND P1, PT, R7, RZ, PT ;  /* 0x000000ff0700720c */ /* 0x000fe40003f25270 */
[----:B------:R-:W-:Y:S02]  /*0a00*/  FSEL R2, R11, R2, P0 ;  /* 0x000000020b027208 */ /* 0x000fe40000000000 */
[----:B------:R-:W-:-:S03]  /*0a10*/  ISETP.GT.AND P0, PT, R7, 0x1d, PT ;  /* 0x0000001d0700780c */ /* 0x000fc60003f04270 */
[----:B------:R-:W1:Y:S06]  /*0a20*/  SHFL.DOWN PT, R3, R2, 0x2, 0x1f ;  /* 0x08401f0002037f89 */ /* 0x000e6c00000e0000 */
[----:B------:R-:W2:Y:S01]  /*0a30*/  @!P1 S2R R6, SR_CgaCtaId ;  /* 0x0000000000069919 */ /* 0x000ea20000008800 */
[----:B------:R-:W-:Y:S02]  /*0a40*/  @!P1 MOV R5, 0x400 ;  /* 0x0000040000059802 */ /* 0x000fe40000000f00 */
[----:B------:R-:W-:-:S04]  /*0a50*/  @!P1 SHF.R.U32.HI R4, RZ, 0x3, R0 ;  /* 0x00000003ff049819 */ /* 0x000fc80000011600 */
[----:B------:R-:W-:Y:S01]  /*0a60*/  @!P1 LOP3.LUT R4, R4, 0x7c, RZ, 0xc0, !PT ;  /* 0x0000007c04049812 */ /* 0x000fe200078ec0ff */
[----:B-1----:R-:W-:Y:S01]  /*0a70*/  @!P0 FADD R2, R2, R3 ;  /* 0x0000000302028221 */ /* 0x002fe20000000000 */
[----:B------:R-:W-:-:S04]  /*0a80*/  ISETP.GT.AND P0, PT, R7, 0x1b, PT ;  /* 0x0000001b0700780c */ /* 0x000fc80003f04270 */
[----:B------:R-:W1:Y:S01]  /*0a90*/  SHFL.DOWN PT, R3, R2, 0x4, 0x1f ;  /* 0x08801f0002037f89 */ /* 0x000e6200000e0000 */
[----:B--2---:R-:W-:-:S04]  /*0aa0*/  @!P1 LEA R5, R6, R5, 0x18 ;  /* 0x0000000506059211 */ /* 0x004fc800078ec0ff */
[----:B------:R-:W-:-:S04]  /*0ab0*/  @!P1 IADD3 R4, PT, PT, R4, R5, RZ ;  /* 0x0000000504049210 */ /* 0x000fc80007ffe0ff */
[----:B-1----:R-:W-:Y:S01]  /*0ac0*/  @!P0 FADD R2, R2, R3 ;  /* 0x0000000302028221 */ /* 0x002fe20000000000 */
[----:B------:R-:W-:-:S04]  /*0ad0*/  ISETP.GT.AND P0, PT, R7, 0x17, PT ;  /* 0x000000170700780c */ /* 0x000fc80003f04270 */
[----:B------:R-:W1:Y:S09]  /*0ae0*/  SHFL.DOWN PT, R3, R2, 0x8, 0x1f ;  /* 0x09001f0002037f89 */ /* 0x000e7200000e0000 */
[----:B-1----:R-:W-:Y:S01]  /*0af0*/  @!P0 FADD R2, R2, R3 ;  /* 0x0000000302028221 */ /* 0x002fe20000000000 */
[----:B------:R-:W-:-:S04]  /*0b00*/  ISETP.NE.AND P0, PT, R0, RZ, PT ;  /* 0x000000ff0000720c */ /* 0x000fc80003f05270 */
[----:B------:R-:W1:Y:S02]  /*0b10*/  SHFL.DOWN PT, R3, R2, 0x10, 0x1f ;  /* 0x0a001f0002037f89 */ /* 0x000e6400000e0000 */
[----:B-1----:R-:W-:-:S05]  /*0b20*/  FADD R3, R2, R3 ;  /* 0x0000000302037221 */ /* 0x002fca0000000000 */
[----:B------:R2:W-:Y:S01]  /*0b30*/  @!P1 STS [R4+0x8], R3 ;  /* 0x0000080304009388 */ /* 0x0005e20000000800 */
[----:B------:R-:W-:Y:S01]  /*0b40*/  BAR.SYNC.DEFER_BLOCKING 0x0 ;  /* 0x0000000000007b1d */ /* 0x000fe20000010000 */
[----:B------:R-:W-:-:S04]  /*0b50*/  ISETP.GT.AND P1, PT, R7, 0xf, PT ;  /* 0x0000000f0700780c */ /* 0x000fc80003f24270 */
[----:B0-----:R-:W-:Y:S01]  /*0b60*/  FSEL R9, R2, R3, P1 ;  /* 0x0000000302097208 */ /* 0x001fe20000800000 */
[----:B------:R-:W-:Y:S08]  /*0b70*/  @P0 BRA `(.L_x_78) ;  /* 0x0000001400d00947 */ /* 0x000ff00003800000 */
[----:B------:R-:W0:Y:S01]  /*0b80*/  S2UR UR5, SR_CgaCtaId ;  /* 0x00000000000579c3 */ /* 0x000e220000008800 */
[----:B------:R-:W-:Y:S02]  /*0b90*/  UMOV UR4, 0x400 ;  /* 0x0000040000047882 */ /* 0x000fe40000000000 */
[----:B0-----:R-:W-:-:S09]  /*0ba0*/  ULEA UR4, UR5, UR4, 0x18 ;  /* 0x0000000405047291 */ /* 0x001fd2000f8ec0ff */
[----:B------:R-:W0:Y:S04]  /*0bb0*/  LDS R0, [UR4+0xc] ;  /* 0x00000c04ff007984 */ /* 0x000e280008000800 */
[----:B--2---:R-:W1:Y:S04]  /*0bc0*/  LDS.128 R4, [UR4+0x10] ;  /* 0x00001004ff047984 */ /* 0x004e680008000c00 */
        /* <DEDUP_REMOVED lines=9> */
.L_x_77:
[----:B0-----:R-:W0:Y:S01]  /*0c60*/  S2R R9, SR_LANEID ;  /* 0x0000000000097919 */ /* 0x001e220000000000 */
[----:B------:R-:W-:-:S05]  /*0c70*/  LOP3.LUT R2, R0, 0x3e0, RZ, 0xc0, !PT ;  /* 0x000003e000027812 */ /* 0x000fca00078ec0ff */
[----:B------:R-:W-:Y:S01]  /*0c80*/  VIADD R4, R2, 0x20 ;  /* 0x0000002002047836 */ /* 0x000fe20000000000 */
[----:B------:R-:W-:-:S04]  /*0c90*/  LOP3.LUT R2, RZ, R2, RZ, 0x33, !PT ;  /* 0x00000002ff027212 */ /* 0x000fc800078e33ff */
[----:B------:R-:W-:Y:S02]  /*0ca0*/  ISETP.GT.AND P0, PT, R4, R5, PT ;  /* 0x000000050400720c */ /* 0x000fe40003f04270 */
[----:B------:R-:W-:-:S04]  /*0cb0*/  IADD3 R2, PT, PT, R5, R2, RZ ;  /* 0x0000000205027210 */ /* 0x000fc80007ffe0ff */
[----:B------:R-:W-:-:S05]  /*0cc0*/  SEL R2, R2, 0x1f, P0 ;  /* 0x0000001f02027807 */ /* 0x000fca0000000000 */
[----:B------:R-:W1:Y:S01]  /*0cd0*/  SHFL.DOWN PT, R3, R11, 0x1, R2 ;  /* 0x082000000b037989 */ /* 0x000e6200000e0002 */
[C---:B0-----:R-:W-:Y:S01]  /*0ce0*/  ISETP.GE.AND P0, PT, R9.reuse, R2, PT ;  /* 0x000000020900720c */ /* 0x041fe20003f06270 */
[C---:B------:R-:W-:Y:S01]  /*0cf0*/  VIADD R7, R9.reuse, 0x2 ;  /* 0x0000000209077836 */ /* 0x040fe20000000000 */
[----:B------:R-:W-:-:S11]  /*0d00*/  ISETP.NE.AND P1, PT, R9, RZ, PT ;  /* 0x000000ff0900720c */ /* 0x000fd60003f25270 */
[----:B-1----:R-:W-:Y:S01]  /*0d10*/  @!P0 FADD R11, R3, R11 ;  /* 0x0000000b030b8221 */ /* 0x002fe20000000000 */
[----:B------:R-:W-:Y:S01]  /*0d20*/  ISETP.GT.AND P0, PT, R7, R2, PT ;  /* 0x000000020700720c */ /* 0x000fe20003f04270 */
[----:B------:R-:W0:Y:S01]  /*0d30*/  @!P1 S2R R13, SR_CgaCtaId ;  /* 0x00000000000d9919 */ /* 0x000e220000008800 */
[----:B------:R-:W-:Y:S02]  /*0d40*/  IADD3 R7, PT, PT, R9, 0x4, RZ ;  /* 0x0000000409077810 */ /* 0x000fe40007ffe0ff */
[----:B------:R-:W-:Y:S01]  /*0d50*/  @!P1 MOV R6, 0x400 ;  /* 0x0000040000069802 */ /* 0x000fe20000000f00 */
[----:B------:R-:W1:Y:S01]  /*0d60*/  SHFL.DOWN PT, R3, R11, 0x2, R2 ;  /* 0x084000000b037989 */ /* 0x000e6200000e0002 */
[----:B------:R-:W-:-:S04]  /*0d70*/  @!P1 SHF.R.U32.HI R4, RZ, 0x3, R0 ;  /* 0x00000003ff049819 */ /* 0x000fc80000011600 */
[----:B------:R-:W-:-:S03]  /*0d80*/  @!P1 LOP3.LUT R4, R4, 0x7c, RZ, 0xc0, !PT ;  /* 0x0000007c04049812 */ /* 0x000fc600078ec0ff */
[----:B-1----:R-:W-:Y:S01]  /*0d90*/  @!P0 FADD R11, R11, R3 ;  /* 0x000000030b0b8221 */ /* 0x002fe20000000000 */
[----:B------:R-:W-:Y:S01]  /*0da0*/  ISETP.GT.AND P0, PT, R7, R2, PT ;  /* 0x000000020700720c */ /* 0x000fe20003f04270 */
[----:B------:R-:W-:Y:S01]  /*0db0*/  VIADD R7, R9, 0x8 ;  /* 0x0000000809077836 */ /* 0x000fe20000000000 */
[----:B0-----:R-:W-:Y:S02]  /*0dc0*/  @!P1 LEA R13, R13, R6, 0x18 ;  /* 0x000000060d0d9211 */ /* 0x001fe400078ec0ff */
[----:B------:R-:W0:Y:S03]  /*0dd0*/  SHFL.DOWN PT, R3, R11, 0x4, R2 ;  /* 0x088000000b037989 */ /* 0x000e2600000e0002 */
[----:B------:R-:W-:-:S06]  /*0de0*/  @!P1 IMAD.IADD R4, R4, 0x1, R13 ;  /* 0x0000000104049824 */ /* 0x000fcc00078e020d */
[----:B0-----:R-:W-:Y:S01]  /*0df0*/  @!P0 FADD R11, R11, R3 ;  /* 0x000000030b0b8221 */ /* 0x001fe20000000000 */
[-C--:B------:R-:W-:Y:S02]  /*0e00*/  ISETP.GT.AND P0, PT, R7, R2.reuse, PT ;  /* 0x000000020700720c */ /* 0x080fe40003f04270 */
[----:B------:R-:W-:Y:S02]  /*0e10*/  IADD3 R7, PT, PT, R9, 0x10, RZ ;  /* 0x0000001009077810 */ /* 0x000fe40007ffe0ff */
[----:B------:R-:W0:Y:S09]  /*0e20*/  SHFL.DOWN PT, R3, R11, 0x8, R2 ;  /* 0x090000000b037989 */ /* 0x000e3200000e0002 */
[----:B0-----:R-:W-:Y:S01]  /*0e30*/  @!P0 FADD R11, R11, R3 ;  /* 0x000000030b0b8221 */ /* 0x001fe20000000000 */
[----:B------:R-:W-:-:S04]  /*0e40*/  ISETP.GT.AND P0, PT, R7, R2, PT ;  /* 0x000000020700720c */ /* 0x000fc80003f04270 */
[----:B------:R-:W0:Y:S09]  /*0e50*/  SHFL.DOWN PT, R3, R11, 0x10, R2 ;  /* 0x0a0000000b037989 */ /* 0x000e3200000e0002 */
        /* <DEDUP_REMOVED lines=13> */
[----:B------:R-:W1:Y:S04]  /*0f30*/  LDS R0, [UR4+0xc] ;  /* 0x00000c04ff007984 */ /* 0x000e680008000800 */
[----:B------:R-:W0:Y:S04]  /*0f40*/  LDS.128 R12, [UR4+0x10] ;  /* 0x00001004ff0c7984 */ /* 0x000e280008000c00 */
[----:B------:R-:W2:Y:S01]  /*0f50*/  LDS.64 R2, [UR4+0x20] ;  /* 0x00002004ff027984 */ /* 0x000ea20008000a00 */
[----:B-1----:R-:W-:Y:S01]  /*0f60*/  @P2 FADD R9, R9, R0 ;  /* 0x0000000009092221 */ /* 0x002fe20000000000 */
[----:B------:R-:W-:-:S03]  /*0f70*/  ISETP.GT.AND P2, PT, R5, 0xa0, PT ;  /* 0x000000a00500780c */ /* 0x000fc60003f44270 */
[----:B0-----:R-:W-:Y:S01]  /*0f80*/  @P4 FADD R9, R9, R12 ;  /* 0x0000000c09094221 */ /* 0x001fe20000000000 */
        /* <DEDUP_REMOVED lines=8> */
.L_x_64:
[----:B------:R-:W0:Y:S01]  /*1010*/  S2R R0, SR_TID.X ;  /* 0x0000000000007919 */ /* 0x000e220000002100 */
[----:B------:R-:W1:Y:S01]  /*1020*/  LDC.64 R4, c[0x0][0x380] ;  /* 0x0000e000ff047b82 */ /* 0x000e620000000a00 */
[----:B0-----:R-:W-:-:S04]  /*1030*/  VIADD R7, R0, UR7 ;  /* 0x0000000700077c36 */ /* 0x001fc80008000000 */
[----:B-1----:R-:W-:-:S05]  /*1040*/  IMAD.WIDE.U32 R4, R7, 0x4, R4 ;  /* 0x0000000407047825 */ /* 0x002fca00078e0004 */
[----:B------:R-:W2:Y:S04]  /*1050*/  LDG.E R7, desc[UR14][R4.64] ;  /* 0x0000000e04077981 */ /* 0x000ea8000c1e1900 */
[----:B------:R-:W2:Y:S04]  /*1060*/  LDG.E R8, desc[UR14][R4.64+0x400] ;  /* 0x0004000e04087981 */ /* 0x000ea8000c1e1900 */
[----:B------:R-:W3:Y:S04]  /*1070*/  LDG.E R9, desc[UR14][R4.64+0x800] ;  /* 0x0008000e04097981 */ /* 0x000ee8000c1e1900 */
[----:B------:R-:W3:Y:S04]  /*1080*/  LDG.E R10, desc[UR14][R4.64+0xc00] ;  /* 0x000c000e040a7981 */ /* 0x000ee8000c1e1900 */
[----:B------:R-:W4:Y:S04]  /*1090*/  LDG.E R11, desc[UR14][R4.64+0x1000] ;  /* 0x0010000e040b7981 */ /* 0x000f28000c1e1900 */
[----:B------:R-:W4:Y:S04]  /*10a0*/  LDG.E R12, desc[UR14][R4.64+0x1400] ;  /* 0x0014000e040c7981 */ /* 0x000f28000c1e1900 */
[----:B------:R-:W5:Y:S04]  /*10b0*/  LDG.E R13, desc[UR14][R4.64+0x1800] ;  /* 0x0018000e040d7981 */ /* 0x000f68000c1e1900 */
        /* <DEDUP_REMOVED lines=8> */
[----:B------:R-:W5:Y:S01]  /*1140*/  LDG.E R21, desc[UR14][R4.64+0x3c00] ;  /* 0x003c000e04157981 */ /* 0x000f62000c1e1900 */
[----:B------:R-:W-:-:S04]  /*1150*/  ISETP.GE.U32.AND P0, PT, R23, UR5, PT ;  /* 0x0000000517007c0c */ /* 0x000fc8000bf06070 */
[----:B------:R-:W-:Y:S01]  /*1160*/  ISETP.GE.U32.AND.EX P0, PT, R22, UR4, PT, P0 ;  /* 0x0000000416007c0c */ /* 0x000fe2000bf06100 */
        /* <DEDUP_REMOVED lines=13> */
[----:B------:R-:W-:-:S04]  /*1240*/  FADD R6, R15, R6 ;  /* 0x000000060f067221 */ /* 0x000fc80000000000 */
[----:B------:R-:W-:Y:S01]  /*1250*/  FADD R7, R7, R6 ;  /* 0x0000000607077221 */ /* 0x000fe20000000000 */
[----:B------:R-:W-:Y:S06]  /*1260*/  @!P0 BRA `(.L_x_79) ;  /* 0x0000000c006c8947 */ /* 0x000fec0003800000 */
[----:B------:R-:W-:Y:S01]  /*1270*/  UIADD3 UR8, UP0, UPT, UR5, UR7, URZ ;  /* 0x0000000705087290 */ /* 0x000fe2000ff1e0ff */
[----:B------:R-:W-:Y:S01]  /*1280*/  IADD3 R23, P2, PT, R2, -0x1000, RZ ;  /* 0xfffff00002177810 */ /* 0x000fe20007f5e0ff */
[----:B------:R-:W0:Y:S01]  /*1290*/  LDCU.64 UR12, c[0x0][0x380] ;  /* 0x00007000ff0c77ac */ /* 0x000e220008000a00 */
[----:B------:R-:W-:Y:S02]  /*12a0*/  LOP3.LUT R5, RZ, R0, RZ, 0x33, !PT ;  /* 0x00000000ff057212 */ /* 0x000fe400078e33ff */
[----:B------:R-:W-:Y:S01]  /*12b0*/  IADD3.X R8, PT, PT, R3, -0x1, RZ, P2, !PT ;  /* 0xffffffff03087810 */ /* 0x000fe200017fe4ff */
[----:B------:R-:W-:Y:S01]  /*12c0*/  UIADD3.X UR9, UPT, UPT, URZ, UR4, URZ, UP0, !UPT ;  /* 0x00000004ff097290 */ /* 0x000fe200087fe4ff */
[----:B------:R-:W-:Y:S01]  /*12d0*/  ISETP.LT.U32.AND P0, PT, R23, UR8, PT ;  /* 0x0000000817007c0c */ /* 0x000fe2000bf01070 */
[----:B------:R-:W-:Y:S01]  /*12e0*/  UMOV UR6, UR5 ;  /* 0x0000000500067c82 */ /* 0x000fe20008000000 */
[----:B------:R-:W-:Y:S01]  /*12f0*/  IADD3 R9, P1, PT, R0, UR8, RZ ;  /* 0x0000000800097c10 */ /* 0x000fe2000ff3e0ff */
[----:B------:R-:W-:Y:S01]  /*1300*/  UMOV UR4, URZ ;  /* 0x000000ff00047c82 */ /* 0x000fe20008000000 */
[----:B------:R-:W-:Y:S01]  /*1310*/  IADD3 R5, PT, PT, R2, -UR5, R5 ;  /* 0x8000000502057c10 */ /* 0x000fe2000fffe005 */
[----:B------:R-:W-:Y:S01]  /*1320*/  UMOV UR10, UR8 ;  /* 0x00000008000a7c82 */ /* 0x000fe20008000000 */
[----:B------:R-:W-:Y:S01]  /*1330*/  MOV R11, UR9 ;  /* 0x00000009000b7c02 */ /* 0x000fe20008000f00 */
[----:B------:R-:W-:-:S03]  /*1340*/  IMAD.X R0, RZ, RZ, UR9, P1 ;  /* 0x00000009ff007e24 */ /* 0x000fc600088e06ff */
[----:B------:R-:W-:Y:S02]  /*1350*/  ISETP.GT.U32.AND.EX P0, PT, R11, R8, PT, P0 ;  /* 0x000000080b00720c */ /* 0x000fe40003f04100 */
[----:B0-----:R-:W-:-:S04]  /*1360*/  LEA R6, P2, R9, UR12, 0x2 ;  /* 0x0000000c09067c11 */ /* 0x001fc8000f8410ff */
[----:B------:R-:W-:Y:S02]  /*1370*/  IADD3 R6, P1, PT, R6, 0x2000, RZ ;  /* 0x0000200006067810 */ /* 0x000fe40007f3e0ff */
[----:B------:R-:W-:Y:S02]  /*1380*/  LEA.HI.X R9, R9, UR13, R0, 0x2, P2 ;  /* 0x0000000d09097c11 */ /* 0x000fe400090f1400 */
[----:B------:R-:W-:Y:S01]  /*1390*/  IADD3 R0, PT, PT, R5, -UR7, RZ ;  /* 0x8000000705007c10 */ /* 0x000fe2000fffe0ff */
[----:B------:R-:W-:Y:S02]  /*13a0*/  UMOV UR7, UR9 ;  /* 0x0000000900077c82 */ /* 0x000fe40008000000 */
[----:B------:R-:W-:Y:S01]  /*13b0*/  IMAD.X R9, RZ, RZ, R9, P1 ;  /* 0x000000ffff097224 */ /* 0x000fe200008e0609 */
[----:B------:R-:W-:Y:S06]  /*13c0*/  @P0 BRA `(.L_x_80) ;  /* 0x0000000400000947 */ /* 0x000fec0003800000 */
[----:B------:R-:W0:Y:S01]  /*13d0*/  LDC.64 R2, c[0x0][0x3b8] ;  /* 0x0000ee00ff027b82 */ /* 0x000e220000000a00 */
[----:B------:R-:W1:Y:S01]  /*13e0*/  LDCU.64 UR12, c[0x0][0x380] ;  /* 0x00007000ff0c77ac */ /* 0x000e620008000a00 */
[----:B------:R-:W-:Y:S01]  /*13f0*/  NOP ;  /* 0x0000000000007918 */ /* 0x000fe20000000000 */
.L_x_81:
[----:B------:R-:W2:Y:S02]  /*1400*/  S2R R5, SR_TID.X ;  /* 0x0000000000057919 */ /* 0x000ea40000002100 */
[----:B--2---:R-:W-:-:S04]  /*1410*/  IADD3 R5, P0, PT, R5, UR8, RZ ;  /* 0x0000000805057c10 */ /* 0x004fc8000ff1e0ff */
[----:B------:R-:W-:Y:S02]  /*1420*/  IADD3.X R10, PT, PT, RZ, UR9, RZ, P0, !PT ;  /* 0x00000009ff0a7c10 */ /* 0x000fe400087fe4ff */
[----:B-1----:R-:W-:-:S04]  /*1430*/  LEA R4, P0, R5, UR12, 0x2 ;  /* 0x0000000c05047c11 */ /* 0x002fc8000f8010ff */
[----:B------:R-:W-:-:S05]  /*1440*/  LEA.HI.X R5, R5, UR13, R10, 0x2, P0 ;  /* 0x0000000d05057c11 */ /* 0x000fca00080f140a */
        /* <DEDUP_REMOVED lines=15> */
[----:B------:R1:W5:Y:S01]  /*1540*/  LDG.E R22, desc[UR14][R4.64+0x3c00] ;  /* 0x003c000e04167981 */ /* 0x000362000c1e1900 */
[----:B------:R-:W-:-:S02]  /*1550*/  USHF.R.S32.HI UR11, URZ, 0x1f, UR5 ;  /* 0x0000001fff0b7899 */ /* 0x000fc40008011405 */
[----:B------:R-:W-:-:S04]  /*1560*/  UIADD3 UR6, UP0, UPT, UR5, UR10, URZ ;  /* 0x0000000a05067290 */ /* 0x000fc8000ff1e0ff */
[----:B------:R-:W-:Y:S01]  /*1570*/  UIADD3.X UR7, UPT, UPT, UR11, UR7, URZ, UP0, !UPT ;  /* 0x000000070b077290 */ /* 0x000fe200087fe4ff */
[----:B--2---:R-:W-:Y:S01]  /*1580*/  FADD R7, R24, R7 ;  /* 0x0000000718077221 */ /* 0x004fe20000000000 */
[----:B0-----:R-:W-:-:S04]  /*1590*/  IADD3 R24, P1, PT, R2, -UR8, RZ ;  /* 0x8000000802187c10 */ /* 0x001fc8000ff3e0ff */
[----:B------:R-:W-:Y:S02]  /*15a0*/  ISETP.GE.U32.AND P0, PT, R24, UR5, PT ;  /* 0x0000000518007c0c */ /* 0x000fe4000bf06070 */
[----:B-1----:R-:W-:Y:S01]  /*15b0*/  IADD3.X R4, PT, PT, R3, ~UR9, RZ, P1, !PT ;  /* 0x8000000903047c10 */ /* 0x002fe20008ffe4ff */
[----:B---3--:R-:W-:-:S03]  /*15c0*/  FADD R26, R25, R26 ;  /* 0x0000001a191a7221 */ /* 0x008fc60000000000 */
[----:B------:R-:W-:Y:S01]  /*15d0*/  ISETP.GE.U32.AND.EX P0, PT, R4, UR11, PT, P0 ;  /* 0x0000000b04007c0c */ /* 0x000fe2000bf06100 */
        /* <DEDUP_REMOVED lines=12> */
[----:B------:R-:W-:-:S04]  /*16a0*/  FADD R7, R7, R10 ;  /* 0x0000000a07077221 */ /* 0x000fc80000000000 */
[----:B------:R-:W-:Y:S01]  /*16b0*/  FADD R7, R22, R7 ;  /* 0x0000000716077221 */ /* 0x000fe20000000000 */
[----:B------:R-:W-:Y:S06]  /*16c0*/  @!P0 BRA `(.L_x_79) ;  /* 0x0000000800548947 */ /* 0x000fec0003800000 */
[----:B------:R-:W-:Y:S01]  /*16d0*/  UIADD3 UR8, UP0, UPT, UR5, UR8, URZ ;  /* 0x0000000805087290 */ /* 0x000fe2000ff1e0ff */
[----:B------:R-:W-:Y:S01]  /*16e0*/  MOV R5, R9 ;  /* 0x0000000900057202 */ /* 0x000fe20000000f00 */
[----:B------:R-:W-:Y:S01]  /*16f0*/  IMAD.U32 R11, RZ, RZ, UR5 ;  /* 0x00000005ff0b7e24 */ /* 0x000fe2000f8e00ff */
[----:B------:R-:W-:Y:S01]  /*1700*/  UIADD3 UR4, UPT, UPT, UR4, 0x1, URZ ;  /* 0x0000000104047890 */ /* 0x000fe2000fffe0ff */
[----:B------:R-:W-:Y:S01]  /*1710*/  IMAD.MOV.U32 R4, RZ, RZ, R6 ;  /* 0x000000ffff047224 */ /* 0x000fe200078e0006 */
[----:B------:R-:W-:Y:S01]  /*1720*/  UIADD3.X UR9, UPT, UPT, UR11, UR9, URZ, UP0, !UPT ;  /* 0x000000090b097290 */ /* 0x000fe200087fe4ff */
[----:B------:R-:W-:Y:S01]  /*1730*/  ISETP.LT.U32.AND P0, PT, R23, UR8, PT ;  /* 0x0000000817007c0c */ /* 0x000fe2000bf01070 */
[----:B------:R-:W-:Y:S01]  /*1740*/  VIADD R0, R0, -UR5 ;  /* 0x8000000500007c36 */ /* 0x000fe20008000000 */
[----:B------:R-:W-:Y:S01]  /*1750*/  UMOV UR10, UR6 ;  /* 0x00000006000a7c82 */ /* 0x000fe20008000000 */
[----:B------:R-:W-:Y:S02]  /*1760*/  IMAD.WIDE R4, R11, 0x4, R4 ;  /* 0x000000040b047825 */ /* 0x000fe400078e0204 */
[----:B------:R-:W-:-:S02]  /*1770*/  MOV R13, UR9 ;  /* 0x00000009000d7c02 */ /* 0x000fc40008000f00 */
[----:B------:R-:W-:Y:S01]  /*1780*/  IMAD.MOV.U32 R6, RZ, RZ, R4 ;  /* 0x000000ffff067224 */ /* 0x000fe200078e0004 */
[----:B------:R-:W-:Y:S02]  /*1790*/  MOV R9, R5 ;  /* 0x0000000500097202 */ /* 0x000fe40000000f00 */
[----:B------:R-:W-:-:S13]  /*17a0*/  ISETP.GT.U32.AND.EX P0, PT, R13, R8, PT, P0 ;  /* 0x000000080d00720c */ /* 0x000fda0003f04100 */
[----:B------:R-:W-:Y:S05]  /*17b0*/  @!P0 BRA `(.L_x_81) ;  /* 0xfffffffc00108947 */ /* 0x000fea000383ffff */
[----:B------:R-:W-:-:S05]  /*17c0*/  UMOV UR6, UR5 ;  /* 0x0000000500067c82 */ /* 0x000fca0008000000 */
.L_x_80:
[----:B------:R-:W0:Y:S01]  /*17d0*/  S2R R5, SR_TID.X ;  /* 0x0000000000057919 */ /* 0x000e220000002100 */
[C---:B------:R-:W-:Y:S01]  /*17e0*/  IADD3 R4, PT, PT, R2.reuse, -UR8, RZ ;  /* 0x8000000802047c10 */ /* 0x040fe2000fffe0ff */
[----:B------:R-:W-:Y:S01]  /*17f0*/  IMAD.U32 R8, RZ, RZ, UR9 ;  /* 0x00000009ff087e24 */ /* 0x000fe2000f8e00ff */
[----:B------:R-:W-:Y:S01]  /*1800*/  ISETP.LE.U32.AND P1, PT, R2, UR8, PT ;  /* 0x0000000802007c0c */ /* 0x000fe2000bf23070 */
[----:B------:R-:W-:Y:S01]  /*1810*/  BSSY.RECONVERGENT B1, `(.L_x_79) ;  /* 0x0000080000017945 */ /* 0x000fe20003800200 */
[----:B0-----:R-:W-:-:S04]  /*1820*/  ISETP.GE.AND P0, PT, R5, R4, PT ;  /* 0x000000040500720c */ /* 0x001fc80003f06270 */
[----:B------:R-:W-:-:S13]  /*1830*/  ISETP.GE.U32.OR.EX P0, PT, R8, R3, P0, P1 ;  /* 0x000000030800720c */ /* 0x000fda0000706510 */
[----:B------:R-:W-:Y:S05]  /*1840*/  @P0 BRA `(.L_x_82) ;  /* 0x0000000400f00947 */ /* 0x000fea0003800000 */
[----:B------:R-:W0:Y:S01]  /*1850*/  LDC R4, c[0x0][0x3c0] ;  /* 0x0000f000ff047b82 */ /* 0x000e220000000800 */
[----:B------:R-:W-:Y:S01]  /*1860*/  USHF.L.U32 UR5, UR16, 0xc, URZ ;  /* 0x0000000c10057899 */ /* 0x000fe200080006ff */
[----:B------:R-:W-:Y:S01]  /*1870*/  LOP3.LUT R3, RZ, R5, RZ, 0x33, !PT ;  /* 0x00000005ff037212 */ /* 0x000fe200078e33ff */
[----:B------:R-:W-:Y:S02]  /*1880*/  BSSY.RECONVERGENT B2, `(.L_x_83) ;  /* 0x0000037000027945 */ /* 0x000fe40003800200 */
[----:B------:R-:W-:-:S06]  /*1890*/  UIADD3 UR5, UPT, UPT, UR5, UR6, URZ ;  /* 0x0000000605057290 */ /* 0x000fcc000fffe0ff */
[----:B------:R-:W-:Y:S01]  /*18a0*/  IADD3 R2, PT, PT, R2, -UR5, R3 ;  /* 0x8000000502027c10 */ /* 0x000fe2000fffe003 */
[----:B0-----:R-:W-:Y:S01]  /*18b0*/  IMAD R3, R4, UR4, RZ ;  /* 0x0000000404037c24 */ /* 0x001fe2000f8e02ff */
[----:B------:R-:W-:-:S03]  /*18c0*/  MOV R4, R5 ;  /* 0x0000000500047202 */ /* 0x000fc60000000f00 */
[----:B------:R-:W-:-:S05]  /*18d0*/  IMAD R2, R3, -0x1000, R2 ;  /* 0xfffff00003027824 */ /* 0x000fca00078e0202 */
[C---:B------:R-:W-:Y:S02]  /*18e0*/  ISETP.GE.U32.AND P0, PT, R2.reuse, 0xf00, PT ;  /* 0x00000f000200780c */ /* 0x040fe40003f06070 */
[----:B------:R-:W-:-:S04]  /*18f0*/  LEA.HI R19, R2, 0x1, RZ, 0x18 ;  /* 0x0000000102137811 */ /* 0x000fc800078fc0ff */
[----:B------:R-:W-:-:S04]  /*1900*/  LOP3.LUT R21, R19, 0xf, RZ, 0xc0, !PT ;  /* 0x0000000f13157812 */ /* 0x000fc800078ec0ff */
[----:B------:R-:W-:-:S03]  /*1910*/  ISETP.NE.AND P1, PT, R21, RZ, PT ;  /* 0x000000ff1500720c */ /* 0x000fc60003f25270 */
[----:B------:R-:W-:Y:S10]  /*1920*/  @!P0 BRA `(.L_x_84) ;  /* 0x0000000000b08947 */ /* 0x000ff40003800000 */
[----:B------:R-:W-:Y:S01]  /*1930*/  LEA.HI R2, R0, 0x1, RZ, 0x18 ;  /* 0x0000000100027811 */ /* 0x000fe200078fc0ff */
[----:B------:R-:W-:-:S03]  /*1940*/  IMAD.MOV.U32 R4, RZ, RZ, R5 ;  /* 0x000000ffff047224 */ /* 0x000fc600078e0005 */
[----:B------:R-:W-:-:S04]  /*1950*/  LOP3.LUT R2, R2, 0x1fffff0, RZ, 0xc0, !PT ;  /* 0x01fffff002027812 */ /* 0x000fc800078ec0ff */
[----:B------:R-:W-:-:S07]  /*1960*/  IADD3 R8, PT, PT, -R2, RZ, RZ ;  /* 0x000000ff02087210 */ /* 0x000fce0007ffe1ff */
.L_x_85:
[----:B------:R-:W-:Y:S01]  /*1970*/  IMAD.MOV.U32 R2, RZ, RZ, R6 ;  /* 0x000000ffff027224 */ /* 0x000fe200078e0006 */
[----:B------:R-:W-:-:S05]  /*1980*/  MOV R3, R9 ;  /* 0x0000000900037202 */ /* 0x000fca0000000f00 */
[----:B------:R-:W2:Y:S04]  /*1990*/  LDG.E R18, desc[UR14][R2.64+-0x2000] ;  /* 0xffe0000e02127981 */ /* 0x000ea8000c1e1900 */
[----:B------:R-:W3:Y:S04]  /*19a0*/  LDG.E R17, desc[UR14][R2.64+-0x1c00] ;  /* 0xffe4000e02117981 */ /* 0x000ee8000c1e1900 */
        /* <DEDUP_REMOVED lines=14> */
[----:B------:R-:W-:-:S02]  /*1a90*/  VIADD R8, R8, 0x10 ;  /* 0x0000001008087836 */ /* 0x000fc40000000000 */
[----:B------:R-:W-:-:S03]  /*1aa0*/  VIADD R4, R4, 0x1000 ;  /* 0x0000100004047836 */ /* 0x000fc60000000000 */
[----:B------:R-:W-:Y:S01]  /*1ab0*/  ISETP.NE.AND P0, PT, R8, RZ, PT ;  /* 0x000000ff0800720c */ /* 0x000fe20003f05270 */
[----:B--2---:R-:W-:-:S04]  /*1ac0*/  FADD R18, R18, R7 ;  /* 0x0000000712127221 */ /* 0x004fc80000000000 */
        /* <DEDUP_REMOVED lines=13> */
[----:B------:R-:W-:-:S03]  /*1ba0*/  IADD3 R6, P2, PT, R2, 0x4000, RZ ;  /* 0x0000400002067810 */ /* 0x000fc60007f5e0ff */
[----:B------:R-:W-:Y:S01]  /*1bb0*/  FADD R10, R10, R9 ;  /* 0x000000090a0a7221 */ /* 0x000fe20000000000 */
[----:B------:R-:W-:-:S03]  /*1bc0*/  IADD3.X R9, PT, PT, RZ, R3, RZ, P2, !PT ;  /* 0x00000003ff097210 */ /* 0x000fc600017fe4ff */
[----:B------:R-:W-:Y:S01]  /*1bd0*/  FADD R7, R10, R5 ;  /* 0x000000050a077221 */ /* 0x000fe20000000000 */
[----:B------:R-:W-:Y:S06]  /*1be0*/  @P0 BRA `(.L_x_85) ;  /* 0xfffffffc00600947 */ /* 0x000fec000383ffff */
.L_x_84:
[----:B------:R-:W-:Y:S05]  /*1bf0*/  BSYNC.RECONVERGENT B2 ;  /* 0x0000000000027941 */ /* 0x000fea0003800200 */
.L_x_83:
[----:B------:R-:W-:Y:S05]  /*1c00*/  @!P1 BRA `(.L_x_82) ;  /* 0x0000000400009947 */ /* 0x000fea0003800000 */
[----:B------:R-:W-:Y:S01]  /*1c10*/  ISETP.GE.U32.AND P0, PT, R21, 0x8, PT ;  /* 0x000000081500780c */ /* 0x000fe20003f06070 */
[----:B------:R-:W-:Y:S01]  /*1c20*/  BSSY.RECONVERGENT B2, `(.L_x_86) ;  /* 0x0000019000027945 */ /* 0x000fe20003800200 */
[----:B------:R-:W-:-:S04]  /*1c30*/  LOP3.LUT R9, R19, 0x7, RZ, 0xc0, !PT ;  /* 0x0000000713097812 */ /* 0x000fc800078ec0ff */
[----:B------:R-:W-:-:S07]  /*1c40*/  ISETP.NE.AND P1, PT, R9, RZ, PT ;  /* 0x000000ff0900720c */ /* 0x000fce0003f25270 */
[----:B------:R-:W-:Y:S06]  /*1c50*/  @!P0 BRA `(.L_x_87) ;  /* 0x0000000000548947 */ /* 0x000fec0003800000 */
[----:B------:R-:W-:-:S04]  /*1c60*/  IADD3 R3, P0, PT, R4, UR8, RZ ;  /* 0x0000000804037c10 */ /* 0x000fc8000ff1e0ff */
[----:B------:R-:W-:Y:S02]  /*1c70*/  IADD3.X R6, PT, PT, RZ, UR9, RZ, P0, !PT ;  /* 0x00000009ff067c10 */ /* 0x000fe400087fe4ff */
[----:B------:R-:W-:-:S04]  /*1c80*/  LEA R2, P0, R3, UR12, 0x2 ;  /* 0x0000000c03027c11 */ /* 0x000fc8000f8010ff */
[----:B------:R-:W-:-:S05]  /*1c90*/  LEA.HI.X R3, R3, UR13, R6, 0x2, P0 ;  /* 0x0000000d03037c11 */ /* 0x000fca00080f1406 */
[----:B------:R-:W2:Y:S04]  /*1ca0*/  LDG.E R6, desc[UR14][R2.64] ;  /* 0x0000000e02067981 */ /* 0x000ea8000c1e1900 */
[----:B------:R-:W3:Y:S04]  /*1cb0*/  LDG.E R5, desc[UR14][R2.64+0x400] ;  /* 0x0004000e02057981 */ /* 0x000ee8000c1e1900 */
[----:B------:R-:W4:Y:S04]  /*1cc0*/  LDG.E R8, desc[UR14][R2.64+0x800] ;  /* 0x0008000e02087981 */ /* 0x000f28000c1e1900 */
[----:B------:R-:W5:Y:S04]  /*1cd0*/  LDG.E R10, desc[UR14][R2.64+0xc00] ;  /* 0x000c000e020a7981 */ /* 0x000f68000c1e1900 */
[----:B------:R-:W5:Y:S04]  /*1ce0*/  LDG.E R12, desc[UR14][R2.64+0x1000] ;  /* 0x0010000e020c7981 */ /* 0x000f68000c1e1900 */
[----:B------:R-:W5:Y:S04]  /*1cf0*/  LDG.E R14, desc[UR14][R2.64+0x1400] ;  /* 0x0014000e020e7981 */ /* 0x000f68000c1e1900 */
[----:B------:R-:W5:Y:S04]  /*1d00*/  LDG.E R16, desc[UR14][R2.64+0x1800] ;  /* 0x0018000e02107981 */ /* 0x000f68000c1e1900 */
[----:B------:R-:W5:Y:S01]  /*1d10*/  LDG.E R18, desc[UR14][R2.64+0x1c00] ;  /* 0x001c000e02127981 */ /* 0x000f62000c1e1900 */
[----:B------:R-:W-:-:S02]  /*1d20*/  VIADD R4, R4, 0x800 ;  /* 0x0000080004047836 */ /* 0x000fc40000000000 */
[----:B--2---:R-:W-:-:S04]  /*1d30*/  FADD R6, R7, R6 ;  /* 0x0000000607067221 */ /* 0x004fc80000000000 */
[----:B---3--:R-:W-:-:S04]  /*1d40*/  FADD R5, R6, R5 ;  /* 0x0000000506057221 */ /* 0x008fc80000000000 */
[----:B----4-:R-:W-:-:S04]  /*1d50*/  FADD R5, R5, R8 ;  /* 0x0000000805057221 */ /* 0x010fc80000000000 */
[----:B-----5:R-:W-:-:S04]  /*1d60*/  FADD R5, R5, R10 ;  /* 0x0000000a05057221 */ /* 0x020fc80000000000 */
[----:B------:R-:W-:-:S04]  /*1d70*/  FADD R5, R5, R12 ;  /* 0x0000000c05057221 */ /* 0x000fc80000000000 */
[----:B------:R-:W-:-:S04]  /*1d80*/  FADD R5, R5, R14 ;  /* 0x0000000e05057221 */ /* 0x000fc80000000000 */
[----:B------:R-:W-:-:S04]  /*1d90*/  FADD R5, R5, R16 ;  /* 0x0000001005057221 */ /* 0x000fc80000000000 */
[----:B------:R-:W-:-:S07]  /*1da0*/  FADD R7, R5, R18 ;  /* 0x0000001205077221 */ /* 0x000fce0000000000 */
.L_x_87:
[----:B------:R-:W-:Y:S05]  /*1db0*/  BSYNC.RECONVERGENT B2 ;  /* 0x0000000000027941 */ /* 0x000fea0003800200 */
.L_x_86:
[----:B------:R-:W-:Y:S05]  /*1dc0*/  @!P1 BRA `(.L_x_82) ;  /* 0x0000000000909947 */ /* 0x000fea0003800000 */
[----:B------:R-:W-:Y:S01]  /*1dd0*/  ISETP.GE.U32.AND P0, PT, R9, 0x4, PT ;  /* 0x000000040900780c */ /* 0x000fe20003f06070 */
[----:B------:R-:W-:Y:S01]  /*1de0*/  BSSY.RECONVERGENT B2, `(.L_x_88) ;  /* 0x0000010000027945 */ /* 0x000fe20003800200 */
[----:B------:R-:W-:-:S11]  /*1df0*/  LOP3.LUT P1, RZ, R19, 0x3, RZ, 0xc0, !PT ;  /* 0x0000000313ff7812 */ /* 0x000fd6000782c0ff */
[----:B------:R-:W-:Y:S05]  /*1e00*/  @!P0 BRA `(.L_x_89) ;  /* 0x0000000000348947 */ /* 0x000fea0003800000 */
[----:B------:R-:W-:-:S04]  /*1e10*/  IADD3 R3, P0, PT, R4, UR8, RZ ;  /* 0x0000000804037c10 */ /* 0x000fc8000ff1e0ff */
[----:B------:R-:W-:Y:S02]  /*1e20*/  IADD3.X R6, PT, PT, RZ, UR9, RZ, P0, !PT ;  /* 0x00000009ff067c10 */ /* 0x000fe400087fe4ff */
[----:B------:R-:W-:-:S04]  /*1e30*/  LEA R2, P0, R3, UR12, 0x2 ;  /* 0x0000000c03027c11 */ /* 0x000fc8000f8010ff */
[----:B------:R-:W-:-:S05]  /*1e40*/  LEA.HI.X R3, R3, UR13, R6, 0x2, P0 ;  /* 0x0000000d03037c11 */ /* 0x000fca00080f1406 */
[----:B------:R-:W2:Y:S04]  /*1e50*/  LDG.E R6, desc[UR14][R2.64] ;  /* 0x0000000e02067981 */ /* 0x000ea8000c1e1900 */
[----:B------:R-:W3:Y:S04]  /*1e60*/  LDG.E R5, desc[UR14][R2.64+0x400] ;  /* 0x0004000e02057981 */ /* 0x000ee8000c1e1900 */
[----:B------:R-:W4:Y:S04]  /*1e70*/  LDG.E R8, desc[UR14][R2.64+0x800] ;  /* 0x0008000e02087981 */ /* 0x000f28000c1e1900 */
[----:B------:R-:W5:Y:S01]  /*1e80*/  LDG.E R10, desc[UR14][R2.64+0xc00] ;  /* 0x000c000e020a7981 */ /* 0x000f62000c1e1900 */
[----:B------:R-:W-:-:S02]  /*1e90*/  VIADD R4, R4, 0x400 ;  /* 0x0000040004047836 */ /* 0x000fc40000000000 */
[----:B--2---:R-:W-:-:S04]  /*1ea0*/  FADD R6, R7, R6 ;  /* 0x0000000607067221 */ /* 0x004fc80000000000 */
[----:B---3--:R-:W-:-:S04]  /*1eb0*/  FADD R5, R6, R5 ;  /* 0x0000000506057221 */ /* 0x008fc80000000000 */
[----:B----4-:R-:W-:-:S04]  /*1ec0*/  FADD R5, R5, R8 ;  /* 0x0000000805057221 */ /* 0x010fc80000000000 */
[----:B-----5:R-:W-:-:S07]  /*1ed0*/  FADD R7, R5, R10 ;  /* 0x0000000a05077221 */ /* 0x020fce0000000000 */
.L_x_89:
[----:B------:R-:W-:Y:S05]  /*1ee0*/  BSYNC.RECONVERGENT B2 ;  /* 0x0000000000027941 */ /* 0x000fea0003800200 */
.L_x_88:
[----:B------:R-:W-:Y:S05]  /*1ef0*/  @!P1 BRA `(.L_x_82) ;  /* 0x0000000000449947 */ /* 0x000fea0003800000 */
[----:B------:R-:W-:Y:S02]  /*1f00*/  LOP3.LUT R0, R0, 0xffff, RZ, 0xc0, !PT ;  /* 0x0000ffff00007812 */ /* 0x000fe400078ec0ff */
[----:B------:R-:W-:Y:S02]  /*1f10*/  IADD3 R5, P0, PT, R4, UR10, RZ ;  /* 0x0000000a04057c10 */ /* 0x000fe4000ff1e0ff */
[----:B------:R-:W-:Y:S02]  /*1f20*/  LEA.HI R0, R0, 0x1, RZ, 0x18 ;  /* 0x0000000100007811 */ /* 0x000fe400078fc0ff */
[----:B------:R-:W-:Y:S02]  /*1f30*/  LEA R4, P1, R5, UR12, 0x2 ;  /* 0x0000000c05047c11 */ /* 0x000fe4000f8210ff */
[----:B------:R-:W-:Y:S02]  /*1f40*/  LOP3.LUT R0, R0, 0x3, RZ, 0xc0, !PT ;  /* 0x0000000300007812 */ /* 0x000fe400078ec0ff */
[----:B------:R-:W-:-:S03]  /*1f50*/  IADD3.X R2, PT, PT, RZ, UR7, RZ, P0, !PT ;  /* 0x00000007ff027c10 */ /* 0x000fc600087fe4ff */
[----:B------:R-:W-:Y:S01]  /*1f60*/  IMAD.MOV R0, RZ, RZ, -R0 ;  /* 0x000000ffff007224 */ /* 0x000fe200078e0a00 */
[----:B------:R-:W-:-:S07]  /*1f70*/  LEA.HI.X R5, R5, UR13, R2, 0x2, P1 ;  /* 0x0000000d05057c11 */ /* 0x000fce00088f1402 */
.L_x_90:
[----:B------:R-:W-:Y:S01]  /*1f80*/  MOV R2, R4 ;  /* 0x0000000400027202 */ /* 0x000fe20000000f00 */
[----:B------:R-:W-:-:S05]  /*1f90*/  IMAD.MOV.U32 R3, RZ, RZ, R5 ;  /* 0x000000ffff037224 */ /* 0x000fca00078e0005 */
[----:B------:R-:W2:Y:S01]  /*1fa0*/  LDG.E R2, desc[UR14][R2.64] ;  /* 0x0000000e02027981 */ /* 0x000ea2000c1e1900 */
[----:B------:R-:W-:Y:S02]  /*1fb0*/  IADD3 R0, PT, PT, R0, 0x1, RZ ;  /* 0x0000000100007810 */ /* 0x000fe40007ffe0ff */
[----:B------:R-:W-:Y:S02]  /*1fc0*/  IADD3 R4, P1, PT, R4, 0x400, RZ ;  /* 0x0000040004047810 */ /* 0x000fe40007f3e0ff */
[----:B------:R-:W-:-:S03]  /*1fd0*/  ISETP.NE.AND P0, PT, R0, RZ, PT ;  /* 0x000000ff0000720c */ /* 0x000fc60003f05270 */
[----:B------:R-:W-:Y:S02]  /*1fe0*/  IMAD.X R5, RZ, RZ, R5, P1 ;  /* 0x000000ffff057224 */ /* 0x000fe400008e0605 */
[----:B--2---:R-:W-:-:S08]  /*1ff0*/  FADD R7, R2, R7 ;  /* 0x0000000702077221 */ /* 0x004fd00000000000 */
[----:B------:R-:W-:Y:S05]  /*2000*/  @P0 BRA `(.L_x_90) ;  /* 0xfffffffc00dc0947 */ /* 0x000fea000383ffff */
.L_x_82:
[----:B------:R-:W-:Y:S05]  /*2010*/  BSYNC.RECONVERGENT B1 ;  /* 0x0000000000017941 */ /* 0x000fea0003800200 */
.L_x_79:
[----:B------:R-:W0:Y:S01]  /*2020*/  S2R R6, SR_LANEID ;  /* 0x0000000000067919 */ /* 0x000e220000000000 */
[----:B------:R-:W1:Y:S01]  /*2030*/  SHFL.DOWN PT, R0, R7, 0x1, 0x1f ;  /* 0x08201f0007007f89 */ /* 0x000e6200000e0000 */
[----:B------:R-:W2:Y:S01]  /*2040*/  S2R R5, SR_TID.X ;  /* 0x0000000000057919 */ /* 0x000ea20000002100 */
[C---:B0-----:R-:W-:Y:S02]  /*2050*/  ISETP.GT.AND P0, PT, R6.reuse, 0x1e, PT ;  /* 0x0000001e0600780c */ /* 0x041fe40003f04270 */
[----:B------:R-:W-:-:S11]  /*2060*/  ISETP.NE.AND P1, PT, R6, RZ, PT ;  /* 0x000000ff0600720c */ /* 0x000fd60003f25270 */
[----:B-1----:R-:W-:Y:S01]  /*2070*/  @!P0 FADD R7, R0, R7 ;  /* 0x0000000700078221 */ /* 0x002fe20000000000 */
[----:B------:R-:W-:Y:S01]  /*2080*/  ISETP.GT.AND P0, PT, R6, 0x1d, PT ;  /* 0x0000001d0600780c */ /* 0x000fe20003f04270 */
[----:B------:R-:W0:Y:S01]  /*2090*/  @!P1 S2R R4, SR_CgaCtaId ;  /* 0x0000000000049919 */ /* 0x000e220000008800 */
[----:B------:R-:W-:Y:S02]  /*20a0*/  @!P1 MOV R3, 0x400 ;  /* 0x0000040000039802 */ /* 0x000fe40000000f00 */
[----:B--2---:R-:W-:Y:S01]  /*20b0*/  @!P1 SHF.R.U32.HI R2, RZ, 0x3, R5 ;  /* 0x00000003ff029819 */ /* 0x004fe20000011605 */
        /* <DEDUP_REMOVED lines=31> */
[----:B------:R-:W-:-:S07]  /*22b0*/  FADD R9, R2, R3 ;  /* 0x0000000302097221 */ /* 0x000fce0000000000 */
.L_x_78:
[----:B------:R-:W-:Y:S05]  /*22c0*/  BSYNC.RECONVERGENT B0 ;  /* 0x0000000000007941 */ /* 0x000fea0003800200 */
.L_x_63:
[----:B------:R-:W-:Y:S05]  /*22d0*/  @P0 EXIT ;  /* 0x000000000000094d */ /* 0x000fea0003800000 */
[----:B------:R-:W3:Y:S02]  /*22e0*/  LDCU.64 UR4, c[0x0][0x388] ;  /* 0x00007100ff0477ac */ /* 0x000ee40008000a00 */
[----:B---3--:R-:W-:-:S06]  /*22f0*/  UIMAD.WIDE.U32 UR4, UR16, 0x4, UR4 ;  /* 0x00000004100478a5 */ /* 0x008fcc000f8e0004 */
[----:B------:R-:W-:Y:S01]  /*2300*/  IMAD.U32 R2, RZ, RZ, UR4 ;  /* 0x00000004ff027e24 */ /* 0x000fe2000f8e00ff */
[----:B0-2---:R-:W-:-:S05]  /*2310*/  MOV R3, UR5 ;  /* 0x0000000500037c02 */ /* 0x005fca0008000f00 */
[----:B------:R-:W-:Y:S01]  /*2320*/  STG.E desc[UR14][R2.64], R9 ;  /* 0x0000000902007986 */ /* 0x000fe2000c10190e */
[----:B------:R-:W-:Y:S05]  /*2330*/  EXIT ;  /* 0x000000000000794d */ /* 0x000fea0003800000 */
.L_x_91:
        /* <DEDUP_REMOVED lines=12> */
.L_x_312:


//--------------------- .text._ZN3cub18CUB_300001_SM_10006detail6reduce28DeviceReduceSingleTileKernelINS2_10policy_hubIfyN4cuda3std3__44plusIfEEE10Policy1000EN6thrust24THRUST_300001_SM_1000_NS6detail15normal_iteratorINSD_10device_ptrIfEEEEPfyS9_ffNS7_10__identityEEEvT0_T1_T2_T3_T4_T6_ --------------------------
	.section	.text._ZN3cub18CUB_300001_SM_10006detail6reduce28DeviceReduceSingleTileKernelINS2_10policy_hubIfyN4cuda3std3__44plusIfEEE10Policy1000EN6thrust24THRUST_300001_SM_1000_NS6detail15normal_iteratorINSD_10device_ptrIfEEEEPfyS9_ffNS7_10__identityEEEvT0_T1_T2_T3_T4_T6_,"ax",@progbits
	.align	128
        .global         _ZN3cub18CUB_300001_SM_10006detail6reduce28DeviceReduceSingleTileKernelINS2_10policy_hubIfyN4cuda3std3__44plusIfEEE10Policy1000EN6thrust24THRUST_300001_SM_1000_NS6detail15normal_iteratorINSD_10device_ptrIfEEEEPfyS9_ffNS7_10__identityEEEvT0_T1_T2_T3_T4_T6_
        .type           _ZN3cub18CUB_300001_SM_10006detail6reduce28DeviceReduceSingleTileKernelINS2_10policy_hubIfyN4cuda3std3__44plusIfEEE10Policy1000EN6thrust24THRUST_300001_SM_1000_NS6detail15normal_iteratorINSD_10device_ptrIfEEEEPfyS9_ffNS7_10__identityEEEvT0_T1_T2_T3_T4_T6_,@function
        .size           _ZN3cub18CUB_300001_SM_10006detail6reduce28DeviceReduceSingleTileKernelINS2_10policy_hubIfyN4cuda3std3__44plusIfEEE10Policy1000EN6thrust24THRUST_300001_SM_1000_NS6detail15normal_iteratorINSD_10device_ptrIfEEEEPfyS9_ffNS7_10__identityEEEvT0_T1_T2_T3_T4_T6_,(.L_x_313 - _ZN3cub18CUB_300001_SM_10006detail6reduce28DeviceReduceSingleTileKernelINS2_10policy_hubIfyN4cuda3std3__44plusIfEEE10Policy1000EN6thrust24THRUST_300001_SM_1000_NS6detail15normal_iteratorINSD_10device_ptrIfEEEEPfyS9_ffNS7_10__identityEEEvT0_T1_T2_T3_T4_T6_)
        .other          _ZN3cub18CUB_300001_SM_10006detail6reduce28DeviceReduceSingleTileKernelINS2_10policy_hubIfyN4cuda3std3__44plusIfEEE10Policy1000EN6thrust24THRUST_300001_SM_1000_NS6detail15normal_iteratorINSD_10device_ptrIfEEEEPfyS9_ffNS7_10__identityEEEvT0_T1_T2_T3_T4_T6_,@"STO_CUDA_ENTRY STV_DEFAULT"
_ZN3cub18CUB_300001_SM_10006detail6reduce28DeviceReduceSingleTileKernelINS2_10policy_hubIfyN4cuda3std3__44plusIfEEE10Policy1000EN6thrust24THRUST_300001_SM_1000_NS6detail15normal_iteratorINSD_10device_ptrIfEEEEPfyS9_ffNS7_10__identityEEEvT0_T1_T2_T3_T4_T6_:
.text._ZN3cub18CUB_300001_SM_10006detail6reduce28DeviceReduceSingleTileKernelINS2_10policy_hubIfyN4cuda3std3__44plusIfEEE10Policy1000EN6thrust24THRUST_300001_SM_1000_NS6detail15normal_iteratorINSD_10device_ptrIfEEEEPfyS9_ffNS7_10__identityEEEvT0_T1_T2_T3_T4_T6_:
[----:B------:R-:W-:Y:S01]  /*0000*/  LDC R1, c[0x0][0x37c] ;  /* 0x0000df00ff017b82 */ /* 0x000fe20000000800 */
[----:B------:R-:W0:Y:S01]  /*0010*/  LDCU.64 UR4, c[0x0][0x390] ;  /* 0x00007200ff0477ac */ /* 0x000e220008000a00 */
[----:B------:R-:W1:Y:S01]  /*0020*/  LDCU.64 UR6, c[0x0][0x358] ;  /* 0x00006b00ff0677ac */ /* 0x000e620008000a00 */
[----:B0-----:R-:W-:Y:S01]  /*0030*/  MOV R4, UR4 ;  /* 0x0000000400047c02 */ /* 0x001fe20008000f00 */
[----:B------:R-:W-:-:S03]  /*0040*/  IMAD.U32 R0, RZ, RZ, UR5 ;  /* 0x00000005ff007e24 */ /* 0x000fc6000f8e00ff */
[----:B------:R-:W-:-:S04]  /*0050*/  ISETP.NE.U32.AND P0, PT, R4, RZ, PT ;  /* 0x000000ff0400720c */ /* 0x000fc80003f05070 */
[----:B------:R-:W-:-:S13]  /*0060*/  ISETP.NE.AND.EX P0, PT, R0, RZ, PT, P0 ;  /* 0x000000ff0000720c */ /* 0x000fda0003f05300 */
        /* <DEDUP_REMOVED lines=8> */
.L_x_92:
[----:B------:R-:W-:Y:S01]  /*00f0*/  ISETP.GT.U32.AND P0, PT, R4, 0xfff, PT ;  /* 0x00000fff0400780c */ /* 0x000fe20003f04070 */
[----:B------:R-:W-:Y:S03]  /*0100*/  BSSY.RECONVERGENT B0, `(.L_x_93) ;  /* 0x00001f3000007945 */ /* 0x000fe60003800200 */
[----:B------:R-:W-:-:S13]  /*0110*/  ISETP.GT.U32.AND.EX P0, PT, R0, RZ, PT, P0 ;  /* 0x000000ff0000720c */ /* 0x000fda0003f04100 */
[----:B------:R-:W-:Y:S05]  /*0120*/  @P0 BRA `(.L_x_94) ;  /* 0x0000000c00ac0947 */ /* 0x000fea0003800000 */
[----:B------:R-:W0:Y:S01]  /*0130*/  S2R R5, SR_TID.X ;  /* 0x0000000000057919 */ /* 0x000e220000002100 */
[----:B------:R-:W-:Y:S01]  /*0140*/  BSSY.RECONVERGENT B1, `(.L_x_95) ;  /* 0x0000009000017945 */ /* 0x000fe20003800200 */
[----:B------:R-:W-:Y:S01]  /*0150*/  HFMA2 R6, -RZ, RZ, 0, 0 ;  /* 0x00000000ff067431 */ /* 0x000fe200000001ff */
[----:B0-----:R-:W-:Y:S01]  /*0160*/  ISETP.GE.U32.AND P0, PT, R5, R4, PT ;  /* 0x000000040500720c */ /* 0x001fe20003f06070 */
[----:B------:R-:W-:-:S12]  /*0170*/  IMAD.MOV.U32 R7, RZ, RZ, R5 ;  /* 0x000000ffff077224 */ /* 0x000fd800078e0005 */
[----:B------:R-:W-:Y:S05]  /*0180*/  @P0 BRA `(.L_x_96) ;  /* 0x0000000000100947 */ /* 0x000fea0003800000 */
[----:B------:R-:W0:Y:S02]  /*0190*/  LDC.64 R2, c[0x0][0x380] ;  /* 0x0000e000ff027b82 */ /* 0x000e240000000a00 */
[----:B0-----:R-:W-:-:S05]  /*01a0*/  IMAD.WIDE.U32 R2, R5, 0x4, R2 ;  /* 0x0000000405027825 */ /* 0x001fca00078e0002 */
[----:B------:R0:W5:Y:S01]  /*01b0*/  LDG.E R6, desc[UR6][R2.64] ;  /* 0x0000000602067981 */ /* 0x000162000c1e1900 */
[----:B------:R-:W-:-:S07]  /*01c0*/  IADD3 R7, PT, PT, R5, 0x100, RZ ;  /* 0x0000010005077810 */ /* 0x000fce0007ffe0ff */
.L_x_96:
[----:B------:R-:W-:Y:S05]  /*01d0*/  BSYNC.RECONVERGENT B1 ;  /* 0x0000000000017941 */ /* 0x000fea0003800200 */
.L_x_95:
[----:B------:R-:W-:Y:S01]  /*01e0*/  ISETP.GE.U32.AND P0, PT, R7, R4, PT ;  /* 0x000000040700720c */ /* 0x000fe20003f06070 */
[----:B------:R-:W-:-:S12]  /*01f0*/  BSSY.RECONVERGENT B1, `(.L_x_97) ;  /* 0x000006d000017945 */ /* 0x000fd80003800200 */
[----:B------:R-:W-:Y:S05]  /*0200*/  @P0 BRA `(.L_x_98) ;  /* 0x0000000400ac0947 */ /* 0x000fea0003800000 */
[----:B0-----:R-:W-:Y:S01]  /*0210*/  LOP3.LUT R3, RZ, R7, RZ, 0x33, !PT ;  /* 0x00000007ff037212 */ /* 0x001fe200078e33ff */
[----:B------:R-:W-:Y:S04]  /*0220*/  BSSY.RECONVERGENT B2, `(.L_x_99) ;  /* 0x0000033000027945 */ /* 0x000fe80003800200 */
[----:B------:R-:W-:-:S05]  /*0230*/  IMAD.IADD R3, R3, 0x1, R4 ;  /* 0x0000000103037824 */ /* 0x000fca00078e0204 */
[C---:B------:R-:W-:Y:S02]  /*0240*/  ISETP.GE.U32.AND P0, PT, R3.reuse, 0xf00, PT ;  /* 0x00000f000300780c */ /* 0x040fe40003f06070 */
[----:B------:R-:W-:-:S04]  /*0250*/  LEA.HI R8, R3, 0x1, RZ, 0x18 ;  /* 0x0000000103087811 */ /* 0x000fc800078fc0ff */
[----:B------:R-:W-:-:S04]  /*0260*/  LOP3.LUT R22, R8, 0xf, RZ, 0xc0, !PT ;  /* 0x0000000f08167812 */ /* 0x000fc800078ec0ff */
[----:B------:R-:W-:-:S03]  /*0270*/  ISETP.NE.AND P1, PT, R22, RZ, PT ;  /* 0x000000ff1600720c */ /* 0x000fc60003f25270 */
[----:B------:R-:W-:Y:S10]  /*0280*/  @!P0 BRA `(.L_x_100) ;  /* 0x0000000000b08947 */ /* 0x000ff40003800000 */
[----:B------:R-:W0:Y:S01]  /*0290*/  LDC.64 R2, c[0x0][0x380] ;  /* 0x0000e000ff027b82 */ /* 0x000e220000000a00 */
[----:B------:R-:W-:-:S04]  /*02a0*/  LOP3.LUT R9, R8, 0x1fffff0, RZ, 0xc0, !PT ;  /* 0x01fffff008097812 */ /* 0x000fc800078ec0ff */
[----:B------:R-:W-:Y:S01]  /*02b0*/  IADD3 R9, PT, PT, -R9, RZ, RZ ;  /* 0x000000ff09097210 */ /* 0x000fe20007ffe1ff */
[----:B0-----:R-:W-:-:S03]  /*02c0*/  IMAD.WIDE.U32 R2, R7, 0x4, R2 ;  /* 0x0000000407027825 */ /* 0x001fc600078e0002 */
[----:B------:R-:W-:-:S05]  /*02d0*/  IADD3 R2, P0, PT, R2, 0x2000, RZ ;  /* 0x0000200002027810 */ /* 0x000fca0007f1e0ff */
[----:B------:R-:W-:-:S08]  /*02e0*/  IMAD.X R3, RZ, RZ, R3, P0 ;  /* 0x000000ffff037224 */ /* 0x000fd000000e0603 */
.L_x_101:
        /* <DEDUP_REMOVED lines=38> */
.L_x_100:
[----:B------:R-:W-:Y:S05]  /*0550*/  BSYNC.RECONVERGENT B2 ;  /* 0x0000000000027941 */ /* 0x000fea0003800200 */
.L_x_99:
[----:B------:R-:W-:Y:S05]  /*0560*/  @!P1 BRA `(.L_x_98) ;  /* 0x0000000000d49947 */ /* 0x000fea0003800000 */
[----:B------:R-:W-:Y:S01]  /*0570*/  ISETP.GE.U32.AND P0, PT, R22, 0x8, PT ;  /* 0x000000081600780c */ /* 0x000fe20003f06070 */
[----:B------:R-:W-:Y:S01]  /*0580*/  BSSY.RECONVERGENT B2, `(.L_x_102) ;  /* 0x0000017000027945 */ /* 0x000fe20003800200 */
[----:B------:R-:W-:-:S04]  /*0590*/  LOP3.LUT R11, R8, 0x7, RZ, 0xc0, !PT ;  /* 0x00000007080b7812 */ /* 0x000fc800078ec0ff */
[----:B------:R-:W-:-:S07]  /*05a0*/  ISETP.NE.AND P1, PT, R11, RZ, PT ;  /* 0x000000ff0b00720c */ /* 0x000fce0003f25270 */
[----:B------:R-:W-:Y:S06]  /*05b0*/  @!P0 BRA `(.L_x_103) ;  /* 0x00000000004c8947 */ /* 0x000fec0003800000 */
[----:B------:R-:W0:Y:S02]  /*05c0*/  LDC.64 R2, c[0x0][0x380] ;  /* 0x0000e000ff027b82 */ /* 0x000e240000000a00 */
[----:B0-----:R-:W-:-:S05]  /*05d0*/  IMAD.WIDE R2, R7, 0x4, R2 ;  /* 0x0000000407027825 */ /* 0x001fca00078e0202 */
        /* <DEDUP_REMOVED lines=17> */
.L_x_103:
[----:B------:R-:W-:Y:S05]  /*06f0*/  BSYNC.RECONVERGENT B2 ;  /* 0x0000000000027941 */ /* 0x000fea0003800200 */
.L_x_102:
        /* <DEDUP_REMOVED lines=17> */
.L_x_105:
[----:B------:R-:W-:Y:S05]  /*0810*/  BSYNC.RECONVERGENT B2 ;  /* 0x0000000000027941 */ /* 0x000fea0003800200 */
.L_x_104:
[----:B------:R-:W-:Y:S05]  /*0820*/  @!P1 BRA `(.L_x_98) ;  /* 0x0000000000249947 */ /* 0x000fea0003800000 */
[----:B------:R-:W0:Y:S01]  /*0830*/  LDC.64 R8, c[0x0][0x380] ;  /* 0x0000e000ff087b82 */ /* 0x000e220000000a00 */
[----:B------:R-:W-:-:S07]  /*0840*/  IMAD.MOV R10, RZ, RZ, -R10 ;  /* 0x000000ffff0a7224 */ /* 0x000fce00078e0a0a */
.L_x_106:
[----:B0-----:R-:W-:-:S06]  /*0850*/  IMAD.WIDE R2, R7, 0x4, R8 ;  /* 0x0000000407027825 */ /* 0x001fcc00078e0208 */
[----:B------:R-:W2:Y:S01]  /*0860*/  LDG.E R3, desc[UR6][R2.64] ;  /* 0x0000000602037981 */ /* 0x000ea2000c1e1900 */
[----:B------:R-:W-:Y:S01]  /*0870*/  IADD3 R10, PT, PT, R10, 0x1, RZ ;  /* 0x000000010a0a7810 */ /* 0x000fe20007ffe0ff */
[----:B------:R-:W-:-:S03]  /*0880*/  VIADD R7, R7, 0x100 ;  /* 0x0000010007077836 */ /* 0x000fc60000000000 */
[----:B------:R-:W-:Y:S01]  /*0890*/  ISETP.NE.AND P0, PT, R10, RZ, PT ;  /* 0x000000ff0a00720c */ /* 0x000fe20003f05270 */
[----:B--2--5:R-:W-:-:S12]  /*08a0*/  FADD R6, R3, R6 ;  /* 0x0000000603067221 */ /* 0x024fd80000000000 */
[----:B------:R-:W-:Y:S05]  /*08b0*/  @P0 BRA `(.L_x_106) ;  /* 0xfffffffc00e40947 */ /* 0x000fea000383ffff */
.L_x_98:
[----:B------:R-:W-:Y:S05]  /*08c0*/  BSYNC.RECONVERGENT B1 ;  /* 0x0000000000017941 */ /* 0x000fea0003800200 */
.L_x_97:
[----:B------:R-:W-:Y:S02]  /*08d0*/  ISETP.GE.U32.AND P0, PT, R4, 0x100, PT ;  /* 0x000001000400780c */ /* 0x000fe40003f06070 */
[----:B-----5:R-:W-:Y:S02]  /*08e0*/  MOV R9, R6 ;  /* 0x0000000600097202 */ /* 0x020fe40000000f00 */
[----:B------:R-:W-:-:S13]  /*08f0*/  ISETP.GE.U32.AND.EX P0, PT, R0, RZ, PT, P0 ;  /* 0x000000ff0000720c */ /* 0x000fda0003f06100 */
[----:B------:R-:W-:Y:S05]  /*0900*/  @!P0 BRA `(.L_x_107) ;  /* 0x0000000000ac8947 */ /* 0x000fea0003800000 */
[----:B------:R-:W1:Y:S01]  /*0910*/  S2R R6, SR_LANEID ;  /* 0x0000000000067919 */ /* 0x000e620000000000 */
[----:B------:R-:W-:Y:S01]  /*0920*/  ISETP.NE.AND P5, PT, R5, RZ, PT ;  /* 0x000000ff0500720c */ /* 0x000fe20003fa5270 */
        /* <DEDUP_REMOVED lines=14> */
[----:B-1----:R-:W-:-:S05]  /*0a10*/  @!P1 LEA R7, R7, R4, 0x18 ;  /* 0x0000000407079211 */ /* 0x002fca00078ec0ff */
[----:B------:R-:W-:-:S03]  /*0a20*/  @!P1 IMAD.IADD R2, R2, 0x1, R7 ;  /* 0x0000000102029824 */ /* 0x000fc600078e0207 */
[----:B0-----:R-:W-:Y:S01]  /*0a30*/  @!P0 FADD R0, R0, R3 ;  /* 0x0000000300008221 */ /* 0x001fe20000000000 */
[----:B------:R-:W-:-:S04]  /*0a40*/  ISETP.GT.AND P0, PT, R6, 0x17, PT ;  /* 0x000000170600780c */ /* 0x000fc80003f04270 */
[----:B------:R-:W0:Y:S09]  /*0a50*/  SHFL.DOWN PT, R3, R0, 0x8, 0x1f ;  /* 0x09001f0000037f89 */ /* 0x000e3200000e0000 */
[----:B0-----:R-:W-:Y:S01]  /*0a60*/  @!P0 FADD R0, R0, R3 ;  /* 0x0000000300008221 */ /* 0x001fe20000000000 */
[----:B------:R-:W-:-:S04]  /*0a70*/  ISETP.GT.AND P0, PT, R6, 0xf, PT ;  /* 0x0000000f0600780c */ /* 0x000fc80003f04270 */
[----:B------:R-:W0:Y:S02]  /*0a80*/  SHFL.DOWN PT, R3, R0, 0x10, 0x1f ;  /* 0x0a001f0000037f89 */ /* 0x000e2400000e0000 */
[----:B0-----:R-:W-:-:S05]  /*0a90*/  FADD R3, R0, R3 ;  /* 0x0000000300037221 */ /* 0x001fca0000000000 */
[----:B------:R1:W-:Y:S01]  /*0aa0*/  @!P1 STS [R2+0x8], R3 ;  /* 0x0000080302009388 */ /* 0x0003e20000000800 */
[----:B------:R-:W-:Y:S01]  /*0ab0*/  FSEL R8, R0, R3, P0 ;  /* 0x0000000300087208 */ /* 0x000fe20000000000 */
[----:B------:R-:W-:Y:S06]  /*0ac0*/  BAR.SYNC.DEFER_BLOCKING 0x0 ;  /* 0x0000000000007b1d */ /* 0x000fec0000010000 */
[----:B------:R-:W-:Y:S05]  /*0ad0*/  @P5 BRA `(.L_x_108) ;  /* 0x0000001400545947 */ /* 0x000fea0003800000 */
[----:B------:R-:W0:Y:S01]  /*0ae0*/  S2UR UR5, SR_CgaCtaId ;  /* 0x00000000000579c3 */ /* 0x000e220000008800 */
[----:B------:R-:W-:Y:S02]  /*0af0*/  UMOV UR4, 0x400 ;  /* 0x0000040000047882 */ /* 0x000fe40000000000 */
[----:B0-----:R-:W-:-:S09]  /*0b00*/  ULEA UR4, UR5, UR4, 0x18 ;  /* 0x0000000405047291 */ /* 0x001fd2000f8ec0ff */
[----:B-1----:R-:W0:Y:S04]  /*0b10*/  LDS R3, [UR4+0xc] ;  /* 0x00000c04ff037984 */ /* 0x002e280008000800 */
        /* <DEDUP_REMOVED lines=10> */
.L_x_107:
[----:B------:R-:W1:Y:S01]  /*0bc0*/  S2R R8, SR_LANEID ;  /* 0x0000000000087919 */ /* 0x000e620000000000 */
[C---:B0-----:R-:W-:Y:S02]  /*0bd0*/  LOP3.LUT R2, R5.reuse, 0x3e0, RZ, 0xc0, !PT ;  /* 0x000003e005027812 */ /* 0x041fe400078ec0ff */
[----:B------:R-:W-:Y:S02]  /*0be0*/  ISETP.NE.AND P5, PT, R5, RZ, PT ;  /* 0x000000ff0500720c */ /* 0x000fe40003fa5270 */
[----:B------:R-:W-:Y:S02]  /*0bf0*/  LOP3.LUT R7, RZ, R2, RZ, 0x33, !PT ;  /* 0x00000002ff077212 */ /* 0x000fe400078e33ff */
[----:B------:R-:W-:-:S03]  /*0c00*/  IADD3 R3, PT, PT, R2, 0x20, RZ ;  /* 0x0000002002037810 */ /* 0x000fc60007ffe0ff */
[----:B------:R-:W-:Y:S01]  /*0c10*/  IMAD.IADD R7, R7, 0x1, R4 ;  /* 0x0000000107077824 */ /* 0x000fe200078e0204 */
[----:B------:R-:W-:-:S04]  /*0c20*/  ISETP.GT.U32.AND P0, PT, R3, R4, PT ;  /* 0x000000040300720c */ /* 0x000fc80003f04070 */
[----:B------:R-:W-:-:S05]  /*0c30*/  SEL R7, R7, 0x1f, P0 ;  /* 0x0000001f07077807 */ /* 0x000fca0000000000 */
[----:B------:R-:W0:Y:S01]  /*0c40*/  SHFL.DOWN PT, R2, R9, 0x1, R7 ;  /* 0x0820000009027989 */ /* 0x000e2200000e0007 */
[C---:B-1----:R-:W-:Y:S02]  /*0c50*/  ISETP.GE.AND P0, PT, R8.reuse, R7, PT ;  /* 0x000000070800720c */ /* 0x042fe40003f06270 */
[C---:B------:R-:W-:Y:S02]  /*0c60*/  IADD3 R6, PT, PT, R8.reuse, 0x2, RZ ;  /* 0x0000000208067810 */ /* 0x040fe40007ffe0ff */
[----:B------:R-:W-:-:S09]  /*0c70*/  ISETP.NE.AND P1, PT, R8, RZ, PT ;  /* 0x000000ff0800720c */ /* 0x000fd20003f25270 */
[----:B0-----:R-:W-:Y:S01]  /*0c80*/  @!P0 FADD R9, R2, R9 ;  /* 0x0000000902098221 */ /* 0x001fe20000000000 */
[----:B------:R-:W-:Y:S01]  /*0c90*/  ISETP.GT.AND P0, PT, R6, R7, PT ;  /* 0x000000070600720c */ /* 0x000fe20003f04270 */
[----:B------:R-:W-:Y:S02]  /*0ca0*/  VIADD R6, R8, 0x4 ;  /* 0x0000000408067836 */ /* 0x000fe40000000000 */
[----:B------:R-:W0:Y:S01]  /*0cb0*/  @!P1 S2R R11, SR_CgaCtaId ;  /* 0x00000000000b9919 */ /* 0x000e220000008800 */
[----:B------:R-:W-:Y:S01]  /*0cc0*/  @!P1 SHF.R.U32.HI R3, RZ, 0x3, R5 ;  /* 0x00000003ff039819 */ /* 0x000fe20000011605 */
[----:B------:R-:W1:Y:S03]  /*0cd0*/  SHFL.DOWN PT, R2, R9, 0x2, R7 ;  /* 0x0840000009027989 */ /* 0x000e6600000e0007 */
[----:B------:R-:W-:-:S05]  /*0ce0*/  @!P1 LOP3.LUT R3, R3, 0x7c, RZ, 0xc0, !PT ;  /* 0x0000007c03039812 */ /* 0x000fca00078ec0ff */
[----:B-1----:R-:W-:Y:S01]  /*0cf0*/  @!P0 FADD R9, R9, R2 ;  /* 0x0000000209098221 */ /* 0x002fe20000000000 */
[-C--:B------:R-:W-:Y:S02]  /*0d00*/  ISETP.GT.AND P0, PT, R6, R7.reuse, PT ;  /* 0x000000070600720c */ /* 0x080fe40003f04270 */
[----:B------:R-:W-:Y:S02]  /*0d10*/  IADD3 R6, PT, PT, R8, 0x8, RZ ;  /* 0x0000000808067810 */ /* 0x000fe40007ffe0ff */
[----:B------:R-:W1:Y:S09]  /*0d20*/  SHFL.DOWN PT, R2, R9, 0x4, R7 ;  /* 0x0880000009027989 */ /* 0x000e7200000e0007 */
[----:B-1----:R-:W-:Y:S01]  /*0d30*/  @!P0 FADD R9, R9, R2 ;  /* 0x0000000209098221 */ /* 0x002fe20000000000 */
[----:B------:R-:W-:Y:S01]  /*0d40*/  ISETP.GT.AND P0, PT, R6, R7, PT ;  /* 0x000000070600720c */ /* 0x000fe20003f04270 */
[----:B------:R-:W-:-:S03]  /*0d50*/  VIADD R6, R8, 0x10 ;  /* 0x0000001008067836 */ /* 0x000fc60000000000 */
[----:B------:R-:W1:Y:S09]  /*0d60*/  SHFL.DOWN PT, R2, R9, 0x8, R7 ;  /* 0x0900000009027989 */ /* 0x000e7200000e0007 */
[----:B-1----:R-:W-:Y:S01]  /*0d70*/  @!P0 FADD R9, R9, R2 ;  /* 0x0000000209098221 */ /* 0x002fe20000000000 */
[----:B------:R-:W-:-:S02]  /*0d80*/  ISETP.GT.AND P0, PT, R6, R7, PT ;  /* 0x000000070600720c */ /* 0x000fc40003f04270 */
[----:B------:R-:W-:Y:S02]  /*0d90*/  @!P1 MOV R6, 0x400 ;  /* 0x0000040000069802 */ /* 0x000fe40000000f00 */
[----:B------:R-:W1:Y:S02]  /*0da0*/  SHFL.DOWN PT, R2, R9, 0x10, R7 ;  /* 0x0a00000009027989 */ /* 0x000e6400000e0007 */
[----:B0-----:R-:W-:-:S04]  /*0db0*/  @!P1 LEA R6, R11, R6, 0x18 ;  /* 0x000000060b069211 */ /* 0x001fc800078ec0ff */
[----:B------:R-:W-:-:S03]  /*0dc0*/  @!P1 IADD3 R3, PT, PT, R3, R6, RZ ;  /* 0x0000000603039210 */ /* 0x000fc60007ffe0ff */
[----:B-1----:R-:W-:-:S04]  /*0dd0*/  @!P0 FADD R9, R9, R2 ;  /* 0x0000000209098221 */ /* 0x002fc80000000000 */
[----:B------:R-:W-:-:S05]  /*0de0*/  IMAD.MOV.U32 R8, RZ, RZ, R9 ;  /* 0x000000ffff087224 */ /* 0x000fca00078e0009 */
[----:B------:R0:W-:Y:S01]  /*0df0*/  @!P1 STS [R3+0x8], R8 ;  /* 0x0000080803009388 */ /* 0x0001e20000000800 */
[----:B------:R-:W-:Y:S06]  /*0e00*/  BAR.SYNC.DEFER_BLOCKING 0x0 ;  /* 0x0000000000007b1d */ /* 0x000fec0000010000 */
[----:B------:R-:W-:Y:S05]  /*0e10*/  @P5 BRA `(.L_x_108) ;  /* 0x0000001000845947 */ /* 0x000fea0003800000 */
[----:B------:R-:W1:Y:S01]  /*0e20*/  S2UR UR5, SR_CgaCtaId ;  /* 0x00000000000579c3 */ /* 0x000e620000008800 */
[----:B------:R-:W-:Y:S01]  /*0e30*/  UMOV UR4, 0x400 ;  /* 0x0000040000047882 */ /* 0x000fe20000000000 */
[C---:B------:R-:W-:Y:S02]  /*0e40*/  ISETP.GT.U32.AND P3, PT, R4.reuse, 0x20, PT ;  /* 0x000000200400780c */ /* 0x040fe40003f64070 */
[----:B------:R-:W-:Y:S02]  /*0e50*/  ISETP.GT.U32.AND P1, PT, R4, 0x40, PT ;  /* 0x000000400400780c */ /* 0x000fe40003f24070 */
[----:B------:R-:W-:Y:S02]  /*0e60*/  ISETP.GT.U32.AND.EX P3, PT, R0, RZ, PT, P3 ;  /* 0x000000ff0000720c */ /* 0x000fe40003f64130 */
[----:B------:R-:W-:Y:S02]  /*0e70*/  ISETP.GT.U32.AND P0, PT, R4, 0x60, PT ;  /* 0x000000600400780c */ /* 0x000fe40003f04070 */
[----:B------:R-:W-:-:S02]  /*0e80*/  ISETP.GT.U32.AND.EX P1, PT, R0, RZ, PT, P1 ;  /* 0x000000ff0000720c */ /* 0x000fc40003f24110 */
[----:B------:R-:W-:Y:S02]  /*0e90*/  ISETP.GT.U32.AND P2, PT, R4, 0x80, PT ;  /* 0x000000800400780c */ /* 0x000fe40003f44070 */
[----:B------:R-:W-:Y:S02]  /*0ea0*/  ISETP.GT.U32.AND.EX P0, PT, R0, RZ, PT, P0 ;  /* 0x000000ff0000720c */ /* 0x000fe40003f04100 */
[----:B------:R-:W-:Y:S02]  /*0eb0*/  ISETP.GT.U32.AND P4, PT, R4, 0xa0, PT ;  /* 0x000000a00400780c */ /* 0x000fe40003f84070 */
[C---:B------:R-:W-:Y:S02]  /*0ec0*/  ISETP.GT.U32.AND.EX P2, PT, R0.reuse, RZ, PT, P2 ;  /* 0x000000ff0000720c */ /* 0x040fe40003f44120 */
[----:B------:R-:W-:Y:S01]  /*0ed0*/  ISETP.GT.U32.AND.EX P4, PT, R0, RZ, PT, P4 ;  /* 0x000000ff0000720c */ /* 0x000fe20003f84140 */
[----:B-1----:R-:W-:-:S09]  /*0ee0*/  ULEA UR4, UR5, UR4, 0x18 ;  /* 0x0000000405047291 */ /* 0x002fd2000f8ec0ff */
[----:B0-----:R-:W0:Y:S04]  /*0ef0*/  LDS R3, [UR4+0xc] ;  /* 0x00000c04ff037984 */ /* 0x001e280008000800 */
[----:B------:R-:W1:Y:S04]  /*0f00*/  LDS.128 R12, [UR4+0x10] ;  /* 0x00001004ff0c7984 */ /* 0x000e680008000c00 */
[----:B------:R-:W2:Y:S01]  /*0f10*/  LDS.64 R6, [UR4+0x20] ;  /* 0x00002004ff067984 */ /* 0x000ea20008000a00 */
[----:B0-----:R-:W-:Y:S01]  /*0f20*/  @P3 FADD R8, R8, R3 ;  /* 0x0000000308083221 */ /* 0x001fe20000000000 */
[----:B------:R-:W-:-:S03]  /*0f30*/  ISETP.GT.U32.AND P3, PT, R4, 0xc0, PT ;  /* 0x000000c00400780c */ /* 0x000fc60003f64070 */
[----:B-1----:R-:W-:Y:S01]  /*0f40*/  @P1 FADD R8, R8, R12 ;  /* 0x0000000c08081221 */ /* 0x002fe20000000000 */
[----:B------:R-:W-:Y:S02]  /*0f50*/  ISETP.GT.U32.AND P1, PT, R4, 0xe0, PT ;  /* 0x000000e00400780c */ /* 0x000fe40003f24070 */
[----:B------:R-:W-:Y:S01]  /*0f60*/  ISETP.GT.U32.AND.EX P3, PT, R0, RZ, PT, P3 ;  /* 0x000000ff0000720c */ /* 0x000fe20003f64130 */
[----:B------:R-:W-:Y:S01]  /*0f70*/  @P0 FADD R8, R8, R13 ;  /* 0x0000000d08080221 */ /* 0x000fe20000000000 */
[----:B------:R-:W-:-:S03]  /*0f80*/  ISETP.GT.U32.AND.EX P1, PT, R0, RZ, PT, P1 ;  /* 0x000000ff0000720c */ /* 0x000fc60003f24110 */
[----:B------:R-:W-:-:S04]  /*0f90*/  @P2 FADD R8, R8, R14 ;  /* 0x0000000e08082221 */ /* 0x000fc80000000000 */
[----:B------:R-:W-:-:S04]  /*0fa0*/  @P4 FADD R8, R8, R15 ;  /* 0x0000000f08084221 */ /* 0x000fc80000000000 */
[----:B--2---:R-:W-:-:S04]  /*0fb0*/  @P3 FADD R8, R8, R6 ;  /* 0x0000000608083221 */ /* 0x004fc80000000000 */
[----:B------:R-:W-:Y:S01]  /*0fc0*/  @P1 FADD R8, R8, R7 ;  /* 0x0000000708081221 */ /* 0x000fe20000000000 */
[----:B------:R-:W-:Y:S06]  /*0fd0*/  BRA `(.L_x_108) ;  /* 0x0000001000147947 */ /* 0x000fec0003800000 */
.L_x_94:
[----:B------:R-:W0:Y:S01]  /*0fe0*/  S2R R8, SR_TID.X ;  /* 0x0000000000087919 */ /* 0x000e220000002100 */
[----:B------:R-:W0:Y:S02]  /*0ff0*/  LDC.64 R2, c[0x0][0x380] ;  /* 0x0000e000ff027b82 */ /* 0x000e240000000a00 */
[----:B0-----:R-:W-:-:S05]  /*1000*/  IMAD.WIDE.U32 R2, R8, 0x4, R2 ;  /* 0x0000000408027825 */ /* 0x001fca00078e0002 */
        /* <DEDUP_REMOVED lines=16> */
[----:B--2---:R-:W-:Y:S01]  /*1110*/  FADD R9, R9, R12 ;  /* 0x0000000c09097221 */ /* 0x004fe20000000000 */
[----:B---3--:R-:W-:Y:S01]  /*1120*/  FADD R14, R11, R14 ;  /* 0x0000000e0b0e7221 */ /* 0x008fe20000000000 */
[----:B------:R-:W-:-:S03]  /*1130*/  HFMA2 R11, -RZ, RZ, 0, 0.00048828125 ;  /* 0x00001000ff0b7431 */ /* 0x000fc600000001ff */
[----:B------:R-:W-:Y:S01]  /*1140*/  FADD R14, R9, R14 ;  /* 0x0000000e090e7221 */ /* 0x000fe20000000000 */
[----:B------:R-:W-:Y:S01]  /*1150*/  IADD3 R9, P1, PT, R4, -0x1000, RZ ;  /* 0xfffff00004097810 */ /* 0x000fe20007f3e0ff */
[----:B----4-:R-:W-:-:S03]  /*1160*/  FADD R13, R13, R16 ;  /* 0x000000100d0d7221 */ /* 0x010fc60000000000 */
[----:B------:R-:W-:Y:S02]  /*1170*/  ISETP.GE.U32.AND P0, PT, R9, 0x1000, PT ;  /* 0x000010000900780c */ /* 0x000fe40003f06070 */
[----:B------:R-:W-:-:S04]  /*1180*/  IADD3.X R12, PT, PT, R0, -0x1, RZ, P1, !PT ;  /* 0xffffffff000c7810 */ /* 0x000fc80000ffe4ff */
[----:B------:R-:W-:Y:S01]  /*1190*/  ISETP.GE.U32.AND.EX P0, PT, R12, RZ, PT, P0 ;  /* 0x000000ff0c00720c */ /* 0x000fe20003f06100 */
        /* <DEDUP_REMOVED lines=11> */
[----:B------:R-:W-:Y:S01]  /*1250*/  IMAD.MOV.U32 R13, RZ, RZ, RZ ;  /* 0x000000ffff0d7224 */ /* 0x000fe200078e00ff */
[----:B------:R-:W-:Y:S06]  /*1260*/  @!P0 BRA `(.L_x_109) ;  /* 0x0000000000c08947 */ /* 0x000fec0003800000 */
[----:B------:R-:W0:Y:S01]  /*1270*/  LDC.64 R4, c[0x0][0x390] ;  /* 0x0000e400ff047b82 */ /* 0x000e220000000a00 */
[----:B------:R-:W-:Y:S01]  /*1280*/  MOV R11, 0x1000 ;  /* 0x00001000000b7802 */ /* 0x000fe20000000f00 */
[----:B------:R-:W-:-:S07]  /*1290*/  IMAD.MOV.U32 R13, RZ, RZ, RZ ;  /* 0x000000ffff0d7224 */ /* 0x000fce00078e00ff */
.L_x_111:
[----:B------:R-:W-:-:S04]  /*12a0*/  LEA R6, P0, R11, R2, 0x2 ;  /* 0x000000020b067211 */ /* 0x000fc800078010ff */
[----:B------:R-:W-:-:S05]  /*12b0*/  LEA.HI.X R7, R11, R3, R13, 0x2, P0 ;  /* 0x000000030b077211 */ /* 0x000fca00000f140d */
[----:B------:R-:W2:Y:S04]  /*12c0*/  LDG.E R0, desc[UR6][R6.64+0x2400] ;  /* 0x0024000606007981 */ /* 0x000ea8000c1e1900 */
[----:B------:R-:W2:Y:S04]  /*12d0*/  LDG.E R15, desc[UR6][R6.64+0x2800] ;  /* 0x00280006060f7981 */ /* 0x000ea8000c1e1900 */
        /* <DEDUP_REMOVED lines=13> */
[----:B------:R0:W5:Y:S02]  /*13b0*/  LDG.E R20, desc[UR6][R6.64+0x3c00] ;  /* 0x003c000606147981 */ /* 0x000164000c1e1900 */
[----:B0-----:R-:W-:-:S04]  /*13c0*/  IADD3 R6, P1, PT, -R11, R4, RZ ;  /* 0x000000040b067210 */ /* 0x001fc80007f3e1ff */
[----:B------:R-:W-:Y:S01]  /*13d0*/  ISETP.GE.U32.AND P0, PT, R6, 0x1000, PT ;  /* 0x000010000600780c */ /* 0x000fe20003f06070 */
[----:B--2---:R-:W-:Y:S01]  /*13e0*/  FADD R15, R0, R15 ;  /* 0x0000000f000f7221 */ /* 0x004fe20000000000 */
[----:B------:R-:W-:-:S04]  /*13f0*/  MOV R0, R5 ;  /* 0x0000000500007202 */ /* 0x000fc80000000f00 */
[----:B------:R-:W-:Y:S01]  /*1400*/  IADD3.X R6, PT, PT, ~R13, R0, RZ, P1, !PT ;  /* 0x000000000d067210 */ /* 0x000fe20000ffe5ff */
[----:B---3--:R-:W-:-:S03]  /*1410*/  FADD R10, R27, R10 ;  /* 0x0000000a1b0a7221 */ /* 0x008fc60000000000 */
[----:B------:R-:W-:Y:S01]  /*1420*/  ISETP.GE.U32.AND.EX P0, PT, R6, RZ, PT, P0 ;  /* 0x000000ff0600720c */ /* 0x000fe20003f06100 */
[----:B----4-:R-:W-:-:S04]  /*1430*/  FADD R29, R26, R29 ;  /* 0x0000001d1a1d7221 */ /* 0x010fc80000000000 */
[----:B------:R-:W-:Y:S01]  /*1440*/  FADD R10, R10, R29 ;  /* 0x0000001d0a0a7221 */ /* 0x000fe20000000000 */
[----:B-----5:R-:W-:Y:S01]  /*1450*/  FADD R24, R24, R25 ;  /* 0x0000001918187221 */ /* 0x020fe20000000000 */
[----:B------:R-:W-:-:S04]  /*1460*/  FADD R23, R23, R22 ;  /* 0x0000001617177221 */ /* 0x000fc80000000000 */
        /* <DEDUP_REMOVED lines=11> */
[----:B------:R-:W-:-:S05]  /*1520*/  IADD3 R11, P0, PT, R11, 0x1000, RZ ;  /* 0x000010000b0b7810 */ /* 0x000fca0007f1e0ff */
[----:B------:R-:W-:Y:S01]  /*1530*/  IMAD.X R13, RZ, RZ, R13, P0 ;  /* 0x000000ffff0d7224 */ /* 0x000fe200000e060d */
[----:B------:R-:W-:-:S04]  /*1540*/  ISETP.GT.U32.AND P0, PT, R11, R9, PT ;  /* 0x000000090b00720c */ /* 0x000fc80003f04070 */
[----:B------:R-:W-:-:S13]  /*1550*/  ISETP.GT.U32.AND.EX P0, PT, R13, R12, PT, P0 ;  /* 0x0000000c0d00720c */ /* 0x000fda0003f04100 */
[----:B------:R-:W-:Y:S05]  /*1560*/  @!P0 BRA `(.L_x_111) ;  /* 0xfffffffc004c8947 */ /* 0x000fea000383ffff */
.L_x_109:
[CC--:B------:R-:W-:Y:S01]  /*1570*/  IADD3 R3, PT, PT, -R11.reuse, R4.reuse, RZ ;  /* 0x000000040b037210 */ /* 0x0c0fe20007ffe1ff */
[----:B------:R-:W-:Y:S01]  /*1580*/  BSSY.RECONVERGENT B1, `(.L_x_110) ;  /* 0x0000080000017945 */ /* 0x000fe20003800200 */
[----:B------:R-:W-:Y:S02]  /*1590*/  ISETP.GE.U32.AND P1, PT, R11, R4, PT ;  /* 0x000000040b00720c */ /* 0x000fe40003f26070 */
[----:B------:R-:W-:-:S04]  /*15a0*/  ISETP.GE.AND P0, PT, R8, R3, PT ;  /* 0x000000030800720c */ /* 0x000fc80003f06270 */
[----:B------:R-:W-:-:S13]  /*15b0*/  ISETP.GE.U32.OR.EX P0, PT, R13, R0, P0, P1 ;  /* 0x000000000d00720c */ /* 0x000fda0000706510 */
[----:B------:R-:W-:Y:S05]  /*15c0*/  @P0 BRA `(.L_x_112) ;  /* 0x0000000400ec0947 */ /* 0x000fea0003800000 */
[----:B------:R-:W-:Y:S01]  /*15d0*/  LOP3.LUT R0, RZ, R8, RZ, 0x33, !PT ;  /* 0x00000008ff007212 */ /* 0x000fe200078e33ff */
[----:B------:R-:W-:Y:S03]  /*15e0*/  BSSY.RECONVERGENT B2, `(.L_x_113) ;  /* 0x0000038000027945 */ /* 0x000fe60003800200 */
[----:B------:R-:W-:-:S04]  /*15f0*/  IADD3 R0, PT, PT, -R11, R4, R0 ;  /* 0x000000040b007210 */ /* 0x000fc80007ffe100 */
[C---:B------:R-:W-:Y:S02]  /*1600*/  ISETP.GE.U32.AND P1, PT, R0.reuse, 0xf00, PT ;  /* 0x00000f000000780c */ /* 0x040fe40003f26070 */
[----:B------:R-:W-:Y:S02]  /*1610*/  LEA.HI R4, R0, 0x1, RZ, 0x18 ;  /* 0x0000000100047811 */ /* 0x000fe400078fc0ff */
[----:B------:R-:W-:Y:S02]  /*1620*/  MOV R0, R8 ;  /* 0x0000000800007202 */ /* 0x000fe40000000f00 */
[----:B------:R-:W-:-:S04]  /*1630*/  LOP3.LUT R24, R4, 0xf, RZ, 0xc0, !PT ;  /* 0x0000000f04187812 */ /* 0x000fc800078ec0ff */
[----:B------:R-:W-:-:S03]  /*1640*/  ISETP.NE.AND P0, PT, R24, RZ, PT ;  /* 0x000000ff1800720c */ /* 0x000fc60003f05270 */
[----:B------:R-:W-:Y:S10]  /*1650*/  @!P1 BRA `(.L_x_114) ;  /* 0x0000000000c09947 */ /* 0x000ff40003800000 */
[----:B------:R-:W0:Y:S01]  /*1660*/  LDCU.64 UR4, c[0x0][0x380] ;  /* 0x00007000ff0477ac */ /* 0x000e220008000a00 */
[----:B------:R-:W-:Y:S02]  /*1670*/  IADD3 R3, P1, PT, R8, R11, RZ ;  /* 0x0000000b08037210 */ /* 0x000fe40007f3e0ff */
[----:B------:R-:W-:-:S03]  /*1680*/  LOP3.LUT R9, R4, 0x1fffff0, RZ, 0xc0, !PT ;  /* 0x01fffff004097812 */ /* 0x000fc600078ec0ff */
[----:B------:R-:W-:Y:S01]  /*1690*/  IMAD.X R0, RZ, RZ, R13, P1 ;  /* 0x000000ffff007224 */ /* 0x000fe200008e060d */
[----:B------:R-:W-:Y:S02]  /*16a0*/  IADD3 R9, PT, PT, -R9, RZ, RZ ;  /* 0x000000ff09097210 */ /* 0x000fe40007ffe1ff */
[----:B0-----:R-:W-:-:S04]  /*16b0*/  LEA R2, P2, R3, UR4, 0x2 ;  /* 0x0000000403027c11 */ /* 0x001fc8000f8410ff */
[----:B------:R-:W-:Y:S02]  /*16c0*/  IADD3 R2, P1, PT, R2, 0x2000, RZ ;  /* 0x0000200002027810 */ /* 0x000fe40007f3e0ff */
[----:B------:R-:W-:Y:S02]  /*16d0*/  LEA.HI.X R3, R3, UR5, R0, 0x2, P2 ;  /* 0x0000000503037c11 */ /* 0x000fe400090f1400 */
[----:B------:R-:W-:-:S03]  /*16e0*/  MOV R0, R8 ;  /* 0x0000000800007202 */ /* 0x000fc60000000f00 */
[----:B------:R-:W-:-:S07]  /*16f0*/  IMAD.X R3, RZ, RZ, R3, P1 ;  /* 0x000000ffff037224 */ /* 0x000fce00008e0603 */
.L_x_115:
        /* <DEDUP_REMOVED lines=16> */
[----:B------:R-:W-:Y:S01]  /*1800*/  IADD3 R9, PT, PT, R9, 0x10, RZ ;  /* 0x0000001009097810 */ /* 0x000fe20007ffe0ff */
[----:B------:R-:W-:-:S03]  /*1810*/  VIADD R0, R0, 0x1000 ;  /* 0x0000100000007836 */ /* 0x000fc60000000000 */
[----:B------:R-:W-:Y:S02]  /*1820*/  ISETP.NE.AND P1, PT, R9, RZ, PT ;  /* 0x000000ff0900720c */ /* 0x000fe40003f25270 */
[----:B0-----:R-:W-:-:S04]  /*1830*/  IADD3 R2, P2, PT, R2, 0x4000, RZ ;  /* 0x0000400002027810 */ /* 0x001fc80007f5e0ff */
[----:B------:R-:W-:Y:S01]  /*1840*/  IADD3.X R3, PT, PT, RZ, R3, RZ, P2, !PT ;  /* 0x00000003ff037210 */ /* 0x000fe200017fe4ff */
        /* <DEDUP_REMOVED lines=17> */
.L_x_114:
[----:B------:R-:W-:Y:S05]  /*1960*/  BSYNC.RECONVERGENT B2 ;  /* 0x0000000000027941 */ /* 0x000fea0003800200 */
.L_x_113:
[----:B------:R-:W-:Y:S05]  /*1970*/  @!P0 BRA `(.L_x_112) ;  /* 0x0000000400008947 */ /* 0x000fea0003800000 */
[----:B------:R-:W-:Y:S01]  /*1980*/  ISETP.GE.U32.AND P0, PT, R24, 0x8, PT ;  /* 0x000000081800780c */ /* 0x000fe20003f06070 */
[----:B------:R-:W-:Y:S01]  /*1990*/  BSSY.RECONVERGENT B2, `(.L_x_116) ;  /* 0x000001a000027945 */ /* 0x000fe20003800200 */
[----:B------:R-:W-:-:S04]  /*19a0*/  LOP3.LUT R7, R4, 0x7, RZ, 0xc0, !PT ;  /* 0x0000000704077812 */ /* 0x000fc800078ec0ff */
[----:B------:R-:W-:-:S07]  /*19b0*/  ISETP.NE.AND P1, PT, R7, RZ, PT ;  /* 0x000000ff0700720c */ /* 0x000fce0003f25270 */
[----:B------:R-:W-:Y:S06]  /*19c0*/  @!P0 BRA `(.L_x_117) ;  /* 0x0000000000588947 */ /* 0x000fec0003800000 */
[----:B------:R-:W0:Y:S01]  /*19d0*/  LDCU.64 UR4, c[0x0][0x380] ;  /* 0x00007000ff0477ac */ /* 0x000e220008000a00 */
[----:B------:R-:W-:-:S04]  /*19e0*/  IADD3 R3, P0, PT, R0, R11, RZ ;  /* 0x0000000b00037210 */ /* 0x000fc80007f1e0ff */
[----:B------:R-:W-:Y:S02]  /*19f0*/  IADD3.X R6, PT, PT, RZ, R13, RZ, P0, !PT ;  /* 0x0000000dff067210 */ /* 0x000fe400007fe4ff */
[----:B0-----:R-:W-:-:S04]  /*1a00*/  LEA R2, P0, R3, UR4, 0x2 ;  /* 0x0000000403027c11 */ /* 0x001fc8000f8010ff */
        /* <DEDUP_REMOVED lines=9> */
[----:B------:R-:W-:Y:S01]  /*1aa0*/  IADD3 R0, PT, PT, R0, 0x800, RZ ;  /* 0x0000080000007810 */ /* 0x000fe20007ffe0ff */
        /* <DEDUP_REMOVED lines=8> */
.L_x_117:
[----:B------:R-:W-:Y:S05]  /*1b30*/  BSYNC.RECONVERGENT B2 ;  /* 0x0000000000027941 */ /* 0x000fea0003800200 */
.L_x_116:
[----:B------:R-:W-:Y:S05]  /*1b40*/  @!P1 BRA `(.L_x_112) ;  /* 0x00000000008c9947 */ /* 0x000fea0003800000 */
[----:B------:R-:W-:Y:S01]  /*1b50*/  ISETP.GE.U32.AND P0, PT, R7, 0x4, PT ;  /* 0x000000040700780c */ /* 0x000fe20003f06070 */
[----:B------:R-:W-:Y:S01]  /*1b60*/  BSSY.RECONVERGENT B2, `(.L_x_118) ;  /* 0x0000012000027945 */ /* 0x000fe20003800200 */
[----:B------:R-:W-:-:S04]  /*1b70*/  LOP3.LUT R6, R4, 0x3, RZ, 0xc0, !PT ;  /* 0x0000000304067812 */ /* 0x000fc800078ec0ff */
[----:B------:R-:W-:-:S07]  /*1b80*/  ISETP.NE.AND P1, PT, R6, RZ, PT ;  /* 0x000000ff0600720c */ /* 0x000fce0003f25270 */
[----:B------:R-:W-:Y:S06]  /*1b90*/  @!P0 BRA `(.L_x_119) ;  /* 0x0000000000388947 */ /* 0x000fec0003800000 */
[----:B------:R-:W0:Y:S01]  /*1ba0*/  LDCU.64 UR4, c[0x0][0x380] ;  /* 0x00007000ff0477ac */ /* 0x000e220008000a00 */
[----:B------:R-:W-:-:S05]  /*1bb0*/  IADD3 R3, P0, PT, R0, R11, RZ ;  /* 0x0000000b00037210 */ /* 0x000fca0007f1e0ff */
[----:B------:R-:W-:Y:S01]  /*1bc0*/  IMAD.X R4, RZ, RZ, R13, P0 ;  /* 0x000000ffff047224 */ /* 0x000fe200000e060d */
[----:B0-----:R-:W-:-:S04]  /*1bd0*/  LEA R2, P0, R3, UR4, 0x2 ;  /* 0x0000000403027c11 */ /* 0x001fc8000f8010ff */
[----:B------:R-:W-:-:S05]  /*1be0*/  LEA.HI.X R3, R3, UR5, R4, 0x2, P0 ;  /* 0x0000000503037c11 */ /* 0x000fca00080f1404 */
[----:B------:R-:W2:Y:S04]  /*1bf0*/  LDG.E R5, desc[UR6][R2.64] ;  /* 0x0000000602057981 */ /* 0x000ea8000c1e1900 */
[----:B------:R-:W3:Y:S04]  /*1c00*/  LDG.E R4, desc[UR6][R2.64+0x400] ;  /* 0x0004000602047981 */ /* 0x000ee8000c1e1900 */
[----:B------:R-:W4:Y:S04]  /*1c10*/  LDG.E R7, desc[UR6][R2.64+0x800] ;  /* 0x0008000602077981 */ /* 0x000f28000c1e1900 */
[----:B------:R-:W5:Y:S01]  /*1c20*/  LDG.E R9, desc[UR6][R2.64+0xc00] ;  /* 0x000c000602097981 */ /* 0x000f62000c1e1900 */
[----:B------:R-:W-:Y:S01]  /*1c30*/  IADD3 R0, PT, PT, R0, 0x400, RZ ;  /* 0x0000040000007810 */ /* 0x000fe20007ffe0ff */
[----:B--2---:R-:W-:-:S04]  /*1c40*/  FADD R5, R10, R5 ;  /* 0x000000050a057221 */ /* 0x004fc80000000000 */
[----:B---3--:R-:W-:-:S04]  /*1c50*/  FADD R4, R5, R4 ;  /* 0x0000000405047221 */ /* 0x008fc80000000000 */
[----:B----4-:R-:W-:-:S04]  /*1c60*/  FADD R4, R4, R7 ;  /* 0x0000000704047221 */ /* 0x010fc80000000000 */
[----:B-----5:R-:W-:-:S07]  /*1c70*/  FADD R10, R4, R9 ;  /* 0x00000009040a7221 */ /* 0x020fce0000000000 */
.L_x_119:
[----:B------:R-:W-:Y:S05]  /*1c80*/  BSYNC.RECONVERGENT B2 ;  /* 0x0000000000027941 */ /* 0x000fea0003800200 */
.L_x_118:
[----:B------:R-:W-:Y:S05]  /*1c90*/  @!P1 BRA `(.L_x_112) ;  /* 0x0000000000389947 */ /* 0x000fea0003800000 */
[----:B------:R-:W0:Y:S01]  /*1ca0*/  LDCU.64 UR4, c[0x0][0x380] ;  /* 0x00007000ff0477ac */ /* 0x000e220008000a00 */
[----:B------:R-:W-:Y:S01]  /*1cb0*/  IADD3 R5, P0, PT, R0, R11, RZ ;  /* 0x0000000b00057210 */ /* 0x000fe20007f1e0ff */
[----:B------:R-:W-:-:S03]  /*1cc0*/  IMAD.MOV R0, RZ, RZ, -R6 ;  /* 0x000000ffff007224 */ /* 0x000fc600078e0a06 */
[----:B------:R-:W-:Y:S02]  /*1cd0*/  IADD3.X R4, PT, PT, RZ, R13, RZ, P0, !PT ;  /* 0x0000000dff047210 */ /* 0x000fe400007fe4ff */
[----:B0-----:R-:W-:-:S04]  /*1ce0*/  LEA R2, P1, R5, UR4, 0x2 ;  /* 0x0000000405027c11 */ /* 0x001fc8000f8210ff */
[----:B------:R-:W-:-:S09]  /*1cf0*/  LEA.HI.X R5, R5, UR5, R4, 0x2, P1 ;  /* 0x0000000505057c11 */ /* 0x000fd200088f1404 */
.L_x_120:
[----:B------:R-:W-:-:S06]  /*1d00*/  MOV R3, R5 ;  /* 0x0000000500037202 */ /* 0x000fcc0000000f00 */
[----:B------:R0:W2:Y:S01]  /*1d10*/  LDG.E R3, desc[UR6][R2.64] ;  /* 0x0000000602037981 */ /* 0x0000a2000c1e1900 */
[----:B------:R-:W-:-:S04]  /*1d20*/  IADD3 R0, PT, PT, R0, 0x1, RZ ;  /* 0x0000000100007810 */ /* 0x000fc80007ffe0ff */
[----:B------:R-:W-:Y:S02]  /*1d30*/  ISETP.NE.AND P0, PT, R0, RZ, PT ;  /* 0x000000ff0000720c */ /* 0x000fe40003f05270 */
[----:B0-----:R-:W-:-:S05]  /*1d40*/  IADD3 R2, P1, PT, R2, 0x400, RZ ;  /* 0x0000040002027810 */ /* 0x001fca0007f3e0ff */
[----:B------:R-:W-:Y:S02]  /*1d50*/  IMAD.X R5, RZ, RZ, R5, P1 ;  /* 0x000000ffff057224 */ /* 0x000fe400008e0605 */
[----:B--2---:R-:W-:-:S04]  /*1d60*/  FADD R10, R3, R10 ;  /* 0x0000000a030a7221 */ /* 0x004fc80000000000 */
[----:B------:R-:W-:Y:S05]  /*1d70*/  @P0 BRA `(.L_x_120) ;  /* 0xfffffffc00e00947 */ /* 0x000fea000383ffff */
.L_x_112:
[----:B------:R-:W-:Y:S05]  /*1d80*/  BSYNC.RECONVERGENT B1 ;  /* 0x0000000000017941 */ /* 0x000fea0003800200 */
.L_x_110:
[----:B------:R-:W0:Y:S01]  /*1d90*/  S2R R6, SR_LANEID ;  /* 0x0000000000067919 */ /* 0x000e220000000000 */
[----:B------:R-:W-:Y:S02]  /*1da0*/  MOV R3, R10 ;  /* 0x0000000a00037202 */ /* 0x000fe40000000f00 */
[----:B------:R-:W-:-:S03]  /*1db0*/  ISETP.NE.AND P5, PT, R8, RZ, PT ;  /* 0x000000ff0800720c */ /* 0x000fc60003fa5270 */
        /* <DEDUP_REMOVED lines=39> */
.L_x_108:
[----:B------:R-:W-:Y:S05]  /*2030*/  BSYNC.RECONVERGENT B0 ;  /* 0x0000000000007941 */ /* 0x000fea0003800200 */
.L_x_93:
[----:B------:R-:W-:Y:S05]  /*2040*/  @P5 EXIT ;  /* 0x000000000000594d */ /* 0x000fea0003800000 */
[----:B01----:R-:W0:Y:S01]  /*2050*/  LDC.64 R2, c[0x0][0x388] ;  /* 0x0000e200ff027b82 */ /* 0x003e220000000a00 */
[----:B------:R-:W2:Y:S02]  /*2060*/  LDCU UR4, c[0x0][0x39c] ;  /* 0x00007380ff0477ac */ /* 0x000ea40008000800 */
[----:B--2---:R-:W-:-:S05]  /*2070*/  FADD R5, R8, UR4 ;  /* 0x0000000408057e21 */ /* 0x004fca0008000000 */
[----:B0-----:R-:W-:Y:S01]  /*2080*/  STG.E desc[UR6][R2.64], R5 ;  /* 0x0000000502007986 */ /* 0x001fe2000c101906 */
[----:B------:R-:W-:Y:S05]  /*2090*/  EXIT ;  /* 0x000000000000794d */ /* 0x000fea0003800000 */
.L_x_121:
        /* <DEDUP_REMOVED lines=14> */
.L_x_313:


//--------------------- .text._ZN3cub18CUB_300001_SM_10006detail6reduce28DeviceReduceSingleTileKernelINS2_10policy_hubIfjN4cuda3std3__44plusIfEEE10Policy1000EPfSC_iS9_ffNS7_10__identityEEEvT0_T1_T2_T3_T4_T6_ --------------------------
	.section	.text._ZN3cub18CUB_300001_SM_10006detail6reduce28DeviceReduceSingleTileKernelINS2_10policy_hubIfjN4cuda3std3__44plusIfEEE10Policy1000EPfSC_iS9_ffNS7_10__identityEEEvT0_T1_T2_T3_T4_T6_,"ax",@progbits
	.align	128
        .global         _ZN3cub18CUB_300001_SM_10006detail6reduce28DeviceReduceSingleTileKernelINS2_10policy_hubIfjN4cuda3std3__44plusIfEEE10Policy1000EPfSC_iS9_ffNS7_10__identityEEEvT0_T1_T2_T3_T4_T6_
        .type           _ZN3cub18CUB_300001_SM_10006detail6reduce28DeviceReduceSingleTileKernelINS2_10policy_hubIfjN4cuda3std3__44plusIfEEE10Policy1000EPfSC_iS9_ffNS7_10__identityEEEvT0_T1_T2_T3_T4_T6_,@function
        .size           _ZN3cub18CUB_300001_SM_10006detail6reduce28DeviceReduceSingleTileKernelINS2_10policy_hubIfjN4cuda3std3__44plusIfEEE10Policy1000EPfSC_iS9_ffNS7_10__identityEEEvT0_T1_T2_T3_T4_T6_,(.L_x_314 - _ZN3cub18CUB_300001_SM_10006detail6reduce28DeviceReduceSingleTileKernelINS2_10policy_hubIfjN4cuda3std3__44plusIfEEE10Policy1000EPfSC_iS9_ffNS7_10__identityEEEvT0_T1_T2_T3_T4_T6_)
        .other          _ZN3cub18CUB_300001_SM_10006detail6reduce28DeviceReduceSingleTileKernelINS2_10policy_hubIfjN4cuda3std3__44plusIfEEE10Policy1000EPfSC_iS9_ffNS7_10__identityEEEvT0_T1_T2_T3_T4_T6_,@"STO_CUDA_ENTRY STV_DEFAULT"
_ZN3cub18CUB_300001_SM_10006detail6reduce28DeviceReduceSingleTileKernelINS2_10policy_hubIfjN4cuda3std3__44plusIfEEE10Policy1000EPfSC_iS9_ffNS7_10__identityEEEvT0_T1_T2_T3_T4_T6_:
.text._ZN3cub18CUB_300001_SM_10006detail6reduce28DeviceReduceSingleTileKernelINS2_10policy_hubIfjN4cuda3std3__44plusIfEEE10Policy1000EPfSC_iS9_ffNS7_10__identityEEEvT0_T1_T2_T3_T4_T6_:
        /* <DEDUP_REMOVED lines=13> */
.L_x_122:
        /* <DEDUP_REMOVED lines=16> */
.L_x_127:
[----:B------:R-:W-:Y:S05]  /*01d0*/  BSYNC.RECONVERGENT B1 ;  /* 0x0000000000017941 */ /* 0x000fea0003800200 */
.L_x_126:
        /* <DEDUP_REMOVED lines=16> */
.L_x_132:
        /* <DEDUP_REMOVED lines=9> */
.L_x_131:
[----:B------:R-:W-:Y:S05]  /*0370*/  BSYNC.RECONVERGENT B2 ;  /* 0x0000000000027941 */ /* 0x000fea0003800200 */
.L_x_130:
        /* <DEDUP_REMOVED lines=8> */
.L_x_135:
        /* <DEDUP_REMOVED lines=43> */
.L_x_134:
[----:B------:R-:W-:Y:S05]  /*06b0*/  BSYNC.RECONVERGENT B2 ;  /* 0x0000000000027941 */ /* 0x000fea0003800200 */
.L_x_133:
        /* <DEDUP_REMOVED lines=26> */
.L_x_137:
[----:B------:R-:W-:Y:S05]  /*0860*/  BSYNC.RECONVERGENT B2 ;  /* 0x0000000000027941 */ /* 0x000fea0003800200 */
.L_x_136:
        /* <DEDUP_REMOVED lines=12> */
.L_x_129:
[----:B------:R-:W-:Y:S05]  /*0930*/  BSYNC.RECONVERGENT B1 ;  /* 0x0000000000017941 */ /* 0x000fea0003800200 */
.L_x_128:
        /* <DEDUP_REMOVED lines=10> */
[----:B------:R-:W1:Y:S06]  /*09e0*/  SHFL.DOWN PT, R3, R0, 0x2, 0x1f ;  /* 0x08401f0000037f89 */ /* 0x000e6c00000e0000 */
[----:B------:R-:W2:Y:S01]  /*09f0*/  @!P1 S2R R6, SR_CgaCtaId ;  /* 0x0000000000069919 */ /* 0x000ea20000008800 */
[----:B0-----:R-:W-:Y:S02]  /*0a00*/  @!P1 MOV R5, 0x400 ;  /* 0x0000040000059802 */ /* 0x001fe40000000f00 */
[----:B------:R-:W-:-:S04]  /*0a10*/  @!P1 SHF.R.U32.HI R4, RZ, 0x3, R2 ;  /* 0x00000003ff049819 */ /* 0x000fc80000011602 */
[----:B------:R-:W-:Y:S01]  /*0a20*/  @!P1 LOP3.LUT R4, R4, 0x7c, RZ, 0xc0, !PT ;  /* 0x0000007c04049812 */ /* 0x000fe200078ec0ff */
[----:B-1----:R-:W-:Y:S01]  /*0a30*/  @!P0 FADD R0, R0, R3 ;  /* 0x0000000300008221 */ /* 0x002fe20000000000 */
[----:B------:R-:W-:-:S04]  /*0a40*/  ISETP.GT.AND P0, PT, R8, 0x1b, PT ;  /* 0x0000001b0800780c */ /* 0x000fc80003f04270 */
[----:B------:R-:W0:Y:S01]  /*0a50*/  SHFL.DOWN PT, R3, R0, 0x4, 0x1f ;  /* 0x08801f0000037f89 */ /* 0x000e2200000e0000 */
[----:B--2---:R-:W-:-:S04]  /*0a60*/  @!P1 LEA R5, R6, R5, 0x18 ;  /* 0x0000000506059211 */ /* 0x004fc800078ec0ff */
        /* <DEDUP_REMOVED lines=16> */
[----:B0-----:R-:W0:Y:S04]  /*0b70*/  LDS.128 R4, [UR4+0x10] ;  /* 0x00001004ff047984 */ /* 0x001e280008000c00 */
[----:B------:R-:W1:Y:S04]  /*0b80*/  LDS.128 R12, [UR4+0x20] ;  /* 0x00002004ff0c7984 */ /* 0x000e680008000c00 */
[----:B------:R-:W2:Y:S04]  /*0b90*/  LDS.128 R8, [UR4+0x30] ;  /* 0x00003004ff087984 */ /* 0x000ea80008000c00 */
[----:B------:R-:W3:Y:S01]  /*0ba0*/  LDS.128 R16, [UR4+0x40] ;  /* 0x00004004ff107984 */ /* 0x000ee20008000c00 */
[----:B0-----:R-:W-:-:S04]  /*0bb0*/  FADD R5, R0, R5 ;  /* 0x0000000500057221 */ /* 0x001fc80000000000 */
[----:B------:R-:W-:-:S04]  /*0bc0*/  FADD R6, R5, R6 ;  /* 0x0000000605067221 */ /* 0x000fc80000000000 */
[----:B------:R-:W-:-:S04]  /*0bd0*/  FADD R7, R6, R7 ;  /* 0x0000000706077221 */ /* 0x000fc80000000000 */
[----:B-1----:R-:W-:-:S04]  /*0be0*/  FADD R12, R7, R12 ;  /* 0x0000000c070c7221 */ /* 0x002fc80000000000 */
[----:B------:R-:W-:-:S04]  /*0bf0*/  FADD R13, R12, R13 ;  /* 0x0000000d0c0d7221 */ /* 0x000fc80000000000 */
[----:B------:R-:W-:-:S04]  /*0c00*/  FADD R14, R13, R14 ;  /* 0x0000000e0d0e7221 */ /* 0x000fc80000000000 */
[----:B------:R-:W-:-:S04]  /*0c10*/  FADD R15, R14, R15 ;  /* 0x0000000f0e0f7221 */ /* 0x000fc80000000000 */
[----:B--2---:R-:W-:-:S04]  /*0c20*/  FADD R8, R15, R8 ;  /* 0x000000080f087221 */ /* 0x004fc80000000000 */
[----:B------:R-:W-:-:S04]  /*0c30*/  FADD R9, R8, R9 ;  /* 0x0000000908097221 */ /* 0x000fc80000000000 */
[----:B------:R-:W-:-:S04]  /*0c40*/  FADD R10, R9, R10 ;  /* 0x0000000a090a7221 */ /* 0x000fc80000000000 */
[----:B------:R-:W-:-:S04]  /*0c50*/  FADD R11, R10, R11 ;  /* 0x0000000b0a0b7221 */ /* 0x000fc80000000000 */
[----:B---3--:R-:W-:-:S04]  /*0c60*/  FADD R16, R11, R16 ;  /* 0x000000100b107221 */ /* 0x008fc80000000000 */
[----:B------:R-:W-:-:S04]  /*0c70*/  FADD R17, R16, R17 ;  /* 0x0000001110117221 */ /* 0x000fc80000000000 */
[----:B------:R-:W-:-:S04]  /*0c80*/  FADD R18, R17, R18 ;  /* 0x0000001211127221 */ /* 0x000fc80000000000 */
[----:B------:R-:W-:Y:S01]  /*0c90*/  FADD R0, R18, R19 ;  /* 0x0000001312007221 */ /* 0x000fe20000000000 */
[----:B------:R-:W-:Y:S06]  /*0ca0*/  BRA `(.L_x_139) ;  /* 0x0000003400707947 */ /* 0x000fec0003800000 */
.L_x_138:
        /* <DEDUP_REMOVED lines=23> */
[-C--:B------:R-:W-:Y:S02]  /*0e20*/  ISETP.GT.AND P0, PT, R5, R4.reuse, PT ;  /* 0x000000040500720c */ /* 0x080fe40003f04270 */
[----:B------:R-:W-:Y:S02]  /*0e30*/  IADD3 R5, PT, PT, R9, 0x10, RZ ;  /* 0x0000001009057810 */ /* 0x000fe40007ffe0ff */
        /* <DEDUP_REMOVED lines=20> */
[----:B------:R-:W0:Y:S04]  /*0f80*/  LDS.128 R16, [UR4+0x10] ;  /* 0x00001004ff107984 */ /* 0x000e280008000c00 */
[----:B----4-:R-:W1:Y:S04]  /*0f90*/  LDS.128 R4, [UR4+0x20] ;  /* 0x00002004ff047984 */ /* 0x010e680008000c00 */
[----:B------:R-:W2:Y:S04]  /*0fa0*/  LDS.128 R8, [UR4+0x30] ;  /* 0x00003004ff087984 */ /* 0x000ea80008000c00 */
[----:B------:R-:W3:Y:S01]  /*0fb0*/  LDS.128 R12, [UR4+0x40] ;  /* 0x00004004ff0c7984 */ /* 0x000ee20008000c00 */
[----:B0-----:R-:W-:Y:S01]  /*0fc0*/  @P2 FADD R0, R0, R17 ;  /* 0x0000001100002221 */ /* 0x001fe20000000000 */
[----:B------:R-:W-:-:S03]  /*0fd0*/  ISETP.GT.AND P2, PT, R3, 0x80, PT ;  /* 0x000000800300780c */ /* 0x000fc60003f44270 */
[----:B------:R-:W-:Y:S01]  /*0fe0*/  @P3 FADD R0, R0, R18 ;  /* 0x0000001200003221 */ /* 0x000fe20000000000 */
[----:B------:R-:W-:-:S03]  /*0ff0*/  ISETP.GT.AND P3, PT, R3, 0xa0, PT ;  /* 0x000000a00300780c */ /* 0x000fc60003f64270 */
[----:B------:R-:W-:Y:S01]  /*1000*/  @P1 FADD R0, R0, R19 ;  /* 0x0000001300001221 */ /* 0x000fe20000000000 */
[----:B------:R-:W-:-:S05]  /*1010*/  ISETP.GT.AND P1, PT, R3, 0xe0, PT ;  /* 0x000000e00300780c */ /* 0x000fca0003f24270 */
[----:B-1----:R-:W-:Y:S01]  /*1020*/  @P2 FADD R0, R0, R4 ;  /* 0x0000000400002221 */ /* 0x002fe20000000000 */
[----:B------:R-:W-:-:S03]  /*1030*/  ISETP.GT.AND P2, PT, R3, 0x100, PT ;  /* 0x000001000300780c */ /* 0x000fc60003f44270 */
[----:B------:R-:W-:Y:S01]  /*1040*/  @P3 FADD R0, R0, R5 ;  /* 0x0000000500003221 */ /* 0x000fe20000000000 */
[----:B------:R-:W-:-:S03]  /*1050*/  ISETP.GT.AND P3, PT, R3, 0x120, PT ;  /* 0x000001200300780c */ /* 0x000fc60003f64270 */
[----:B------:R-:W-:Y:S01]  /*1060*/  @P4 FADD R0, R0, R6 ;  /* 0x0000000600004221 */ /* 0x000fe20000000000 */
[----:B------:R-:W-:-:S03]  /*1070*/  ISETP.GT.AND P4, PT, R3, 0x140, PT ;  /* 0x000001400300780c */ /* 0x000fc60003f84270 */
[----:B------:R-:W-:Y:S01]  /*1080*/  @P1 FADD R0, R0, R7 ;  /* 0x0000000700001221 */ /* 0x000fe20000000000 */
[----:B------:R-:W-:-:S03]  /*1090*/  ISETP.GT.AND P1, PT, R3, 0x160, PT ;  /* 0x000001600300780c */ /* 0x000fc60003f24270 */
[----:B--2---:R-:W-:Y:S01]  /*10a0*/  @P2 FADD R0, R0, R8 ;  /* 0x0000000800002221 */ /* 0x004fe20000000000 */
[----:B------:R-:W-:-:S03]  /*10b0*/  ISETP.GT.AND P2, PT, R3, 0x180, PT ;  /* 0x000001800300780c */ /* 0x000fc60003f44270 */
[----:B------:R-:W-:Y:S01]  /*10c0*/  @P3 FADD R0, R0, R9 ;  /* 0x0000000900003221 */ /* 0x000fe20000000000 */
[----:B------:R-:W-:-:S03]  /*10d0*/  ISETP.GT.AND P3, PT, R3, 0x1a0, PT ;  /* 0x000001a00300780c */ /* 0x000fc60003f64270 */
[----:B------:R-:W-:Y:S01]  /*10e0*/  @P4 FADD R0, R0, R10 ;  /* 0x0000000a00004221 */ /* 0x000fe20000000000 */
[----:B------:R-:W-:-:S03]  /*10f0*/  ISETP.GT.AND P4, PT, R3, 0x1c0, PT ;  /* 0x000001c00300780c */ /* 0x000fc60003f84270 */
[----:B------:R-:W-:Y:S01]  /*1100*/  @P1 FADD R0, R0, R11 ;  /* 0x0000000b00001221 */ /* 0x000fe20000000000 */
[----:B------:R-:W-:-:S03]  /*1110*/  ISETP.GT.AND P1, PT, R3, 0x1e0, PT ;  /* 0x000001e00300780c */ /* 0x000fc60003f24270 */
[----:B---3--:R-:W-:-:S04]  /*1120*/  @P2 FADD R0, R0, R12 ;  /* 0x0000000c00002221 */ /* 0x008fc80000000000 */
[----:B------:R-:W-:-:S04]  /*1130*/  @P3 FADD R0, R0, R13 ;  /* 0x0000000d00003221 */ /* 0x000fc80000000000 */
[----:B------:R-:W-:-:S04]  /*1140*/  @P4 FADD R0, R0, R14 ;  /* 0x0000000e00004221 */ /* 0x000fc80000000000 */
[----:B------:R-:W-:Y:S01]  /*1150*/  @P1 FADD R0, R0, R15 ;  /* 0x0000000f00001221 */ /* 0x000fe20000000000 */
[----:B------:R-:W-:Y:S06]  /*1160*/  BRA `(.L_x_139) ;  /* 0x0000003000407947 */ /* 0x000fec0003800000 */
.L_x_125:
[----:B------:R-:W0:Y:S01]  /*1170*/  S2R R2, SR_TID.X ;  /* 0x0000000000027919 */ /* 0x000e220000002100 */
[----:B------:R-:W1:Y:S01]  /*1180*/  LDC.64 R4, c[0x0][0x380] ;  /* 0x0000e000ff047b82 */ /* 0x000e620000000a00 */
[----:B0-----:R-:W-:-:S05]  /*1190*/  SHF.L.U32 R7, R2, 0x1, RZ ;  /* 0x0000000102077819 */ /* 0x001fca00000006ff */
[----:B-1----:R-:W-:-:S05]  /*11a0*/  IMAD.WIDE.U32 R4, R7, 0x4, R4 ;  /* 0x0000000407047825 */ /* 0x002fca00078e0004 */
[----:B------:R-:W2:Y:S04]  /*11b0*/  LDG.E.64.CONSTANT R14, desc[UR6][R4.64] ;  /* 0x00000006040e7981 */ /* 0x000ea8000c1e9b00 */
[----:B------:R-:W3:Y:S04]  /*11c0*/  LDG.E.64.CONSTANT R16, desc[UR6][R4.64+0x1000] ;  /* 0x0010000604107981 */ /* 0x000ee8000c1e9b00 */
[----:B------:R-:W4:Y:S04]  /*11d0*/  LDG.E.64.CONSTANT R18, desc[UR6][R4.64+0x2000] ;  /* 0x0020000604127981 */ /* 0x000f28000c1e9b00 */
[----:B------:R-:W5:Y:S04]  /*11e0*/  LDG.E.64.CONSTANT R20, desc[UR6][R4.64+0x3000] ;  /* 0x0030000604147981 */ /* 0x000f68000c1e9b00 */
[----:B------:R-:W5:Y:S04]  /*11f0*/  LDG.E.64.CONSTANT R12, desc[UR6][R4.64+0x4000] ;  /* 0x00400006040c7981 */ /* 0x000f68000c1e9b00 */
[----:B------:R-:W5:Y:S04]  /*1200*/  LDG.E.64.CONSTANT R10, desc[UR6][R4.64+0x5000] ;  /* 0x00500006040a7981 */ /* 0x000f68000c1e9b00 */
[----:B------:R-:W5:Y:S04]  /*1210*/  LDG.E.64.CONSTANT R6, desc[UR6][R4.64+0x6000] ;  /* 0x0060000604067981 */ /* 0x000f68000c1e9b00 */
[----:B------:R-:W5:Y:S01]  /*1220*/  LDG.E.64.CONSTANT R8, desc[UR6][R4.64+0x7000] ;  /* 0x0070000604087981 */ /* 0x000f62000c1e9b00 */
[----:B------:R-:W-:Y:S01]  /*1230*/  ISETP.GE.U32.AND P0, PT, R3, 0x4000, PT ;  /* 0x000040000300780c */ /* 0x000fe20003f06070 */
[----:B--2---:R-:W-:Y:S01]  /*1240*/  FADD R14, R14, R15 ;  /* 0x0000000f0e0e7221 */ /* 0x004fe20000000000 */
[----:B---3--:R-:W-:Y:S01]  /*1250*/  FADD R17, R16, R17 ;  /* 0x0000001110117221 */ /* 0x008fe20000000000 */
[----:B----4-:R-:W-:-:S03]  /*1260*/  FADD R18, R18, R19 ;  /* 0x0000001312127221 */ /* 0x010fc60000000000 */
[----:B------:R-:W-:Y:S01]  /*1270*/  FADD R14, R14, R17 ;  /* 0x000000110e0e7221 */ /* 0x000fe20000000000 */
[----:B-----5:R-:W-:Y:S01]  /*1280*/  FADD R21, R20, R21 ;  /* 0x0000001514157221 */ /* 0x020fe20000000000 */
[----:B------:R-:W-:Y:S02]  /*1290*/  HFMA2 R20, -RZ, RZ, 0, 0.0078125 ;  /* 0x00002000ff147431 */ /* 0x000fe400000001ff */
[----:B------:R-:W-:Y:S01]  /*12a0*/  FADD R12, R12, R13 ;  /* 0x0000000d0c0c7221 */ /* 0x000fe20000000000 */
[----:B------:R-:W-:Y:S01]  /*12b0*/  FADD R21, R18, R21 ;  /* 0x0000001512157221 */ /* 0x000fe20000000000 */
[----:B------:R-:W-:-:S03]  /*12c0*/  FADD R11, R10, R11 ;  /* 0x0000000b0a0b7221 */ /* 0x000fc60000000000 */
[----:B------:R-:W-:Y:S01]  /*12d0*/  FADD R14, R14, R21 ;  /* 0x000000150e0e7221 */ /* 0x000fe20000000000 */
[----:B------:R-:W-:Y:S01]  /*12e0*/  FADD R6, R6, R7 ;  /* 0x0000000706067221 */ /* 0x000fe20000000000 */
[----:B------:R-:W-:Y:S01]  /*12f0*/  FADD R11, R12, R11 ;  /* 0x0000000b0c0b7221 */ /* 0x000fe20000000000 */
[----:B------:R-:W-:-:S04]  /*1300*/  FADD R9, R8, R9 ;  /* 0x0000000908097221 */ /* 0x000fc80000000000 */
[----:B------:R-:W-:-:S04]  /*1310*/  FADD R6, R6, R9 ;  /* 0x0000000906067221 */ /* 0x000fc80000000000 */
[----:B------:R-:W-:-:S04]  /*1320*/  FADD R11, R11, R6 ;  /* 0x000000060b0b7221 */ /* 0x000fc80000000000 */
[----:B------:R-:W-:Y:S01]  /*1330*/  FADD R0, R14, R11 ;  /* 0x0000000b0e007221 */ /* 0x000fe20000000000 */
[----:B------:R-:W-:Y:S06]  /*1340*/  @!P0 BRA `(.L_x_140) ;  /* 0x00000000008c8947 */ /* 0x000fec0003800000 */
[----:B------:R-:W0:Y:S01]  /*1350*/  LDC R24, c[0x0][0x390] ;  /* 0x0000e400ff187b82 */ /* 0x000e220000000800 */
[----:B------:R-:W-:Y:S02]  /*1360*/  IADD3 R21, PT, PT, R3, -0x2000, RZ ;  /* 0xffffe00003157810 */ /* 0x000fe40007ffe0ff */
[----:B------:R-:W-:-:S07]  /*1370*/  MOV R20, 0x2000 ;  /* 0x0000200000147802 */ /* 0x000fce0000000f00 */
.L_x_142:
[----:B------:R-:W-:-:S05]  /*1380*/  IMAD.WIDE R26, R20, 0x4, R4 ;  /* 0x00000004141a7825 */ /* 0x000fca00078e0204 */
[----:B------:R-:W2:Y:S04]  /*1390*/  LDG.E.64.CONSTANT R14, desc[UR6][R26.64+0x6000] ;  /* 0x006000061a0e7981 */ /* 0x000ea8000c1e9b00 */
[----:B------:R-:W2:Y:S04]  /*13a0*/  LDG.E.64.CONSTANT R6, desc[UR6][R26.64+0x7000] ;  /* 0x007000061a067981 */ /* 0x000ea8000c1e9b00 */
[----:B------:R-:W3:Y:S04]  /*13b0*/  LDG.E.64.CONSTANT R22, desc[UR6][R26.64] ;  /* 0x000000061a167981 */ /* 0x000ee8000c1e9b00 */
[----:B------:R-:W4:Y:S04]  /*13c0*/  LDG.E.64.CONSTANT R18, desc[UR6][R26.64+0x1000] ;  /* 0x001000061a127981 */ /* 0x000f28000c1e9b00 */
[----:B------:R-:W5:Y:S04]  /*13d0*/  LDG.E.64.CONSTANT R16, desc[UR6][R26.64+0x2000] ;  /* 0x002000061a107981 */ /* 0x000f68000c1e9b00 */
[----:B------:R-:W5:Y:S04]  /*13e0*/  LDG.E.64.CONSTANT R12, desc[UR6][R26.64+0x3000] ;  /* 0x003000061a0c7981 */ /* 0x000f68000c1e9b00 */
[----:B------:R-:W5:Y:S04]  /*13f0*/  LDG.E.64.CONSTANT R10, desc[UR6][R26.64+0x4000] ;  /* 0x004000061a0a7981 */ /* 0x000f68000c1e9b00 */
[----:B------:R-:W5:Y:S01]  /*1400*/  LDG.E.64.CONSTANT R8, desc[UR6][R26.64+0x5000] ;  /* 0x005000061a087981 */ /* 0x000f62000c1e9b00 */
[----:B0-----:R-:W-:Y:S01]  /*1410*/  MOV R3, R24 ;  /* 0x0000001800037202 */ /* 0x001fe20000000f00 */
[----:B--2---:R-:W-:-:S03]  /*1420*/  FADD R15, R15, R6 ;  /* 0x000000060f0f7221 */ /* 0x004fc60000000000 */
[----:B------:R-:W-:Y:S01]  /*1430*/  IADD3 R6, PT, PT, -R20, R3, RZ ;  /* 0x0000000314067210 */ /* 0x000fe20007ffe1ff */
[----:B---3--:R-:W-:-:S03]  /*1440*/  FADD R0, R22, R0 ;  /* 0x0000000016007221 */ /* 0x008fc60000000000 */
[----:B------:R-:W-:Y:S01]  /*1450*/  ISETP.GE.AND P0, PT, R6, 0x2000, PT ;  /* 0x000020000600780c */ /* 0x000fe20003f06270 */
[----:B----4-:R-:W-:Y:S01]  /*1460*/  FADD R23, R23, R18 ;  /* 0x0000001217177221 */ /* 0x010fe20000000000 */
[----:B-----5:R-:W-:Y:S01]  /*1470*/  FADD R18, R19, R16 ;  /* 0x0000001013127221 */ /* 0x020fe20000000000 */
[----:B------:R-:W-:Y:S01]  /*1480*/  FADD R17, R17, R12 ;  /* 0x0000000c11117221 */ /* 0x000fe20000000000 */
[----:B------:R-:W-:Y:S01]  /*1490*/  FADD R12, R13, R10 ;  /* 0x0000000a0d0c7221 */ /* 0x000fe20000000000 */
[----:B------:R-:W-:Y:S01]  /*14a0*/  FADD R11, R11, R8 ;  /* 0x000000080b0b7221 */ /* 0x000fe20000000000 */
[----:B------:R-:W-:Y:S01]  /*14b0*/  FADD R8, R9, R14 ;  /* 0x0000000e09087221 */ /* 0x000fe20000000000 */
[----:B------:R-:W-:Y:S01]  /*14c0*/  FADD R0, R0, R23 ;  /* 0x0000001700007221 */ /* 0x000fe20000000000 */
[----:B------:R-:W-:Y:S01]  /*14d0*/  FADD R17, R18, R17 ;  /* 0x0000001112117221 */ /* 0x000fe20000000000 */
[----:B------:R-:W-:Y:S01]  /*14e0*/  FADD R11, R12, R11 ;  /* 0x0000000b0c0b7221 */ /* 0x000fe20000000000 */
[----:B------:R-:W-:-:S02]  /*14f0*/  FADD R8, R8, R15 ;  /* 0x0000000f08087221 */ /* 0x000fc40000000000 */
[----:B------:R-:W-:Y:S02]  /*1500*/  FADD R0, R0, R17 ;  /* 0x0000001100007221 */ /* 0x000fe40000000000 */
[----:B------:R-:W-:-:S04]  /*1510*/  FADD R11, R11, R8 ;  /* 0x000000080b0b7221 */ /* 0x000fc80000000000 */
[----:B------:R-:W-:-:S04]  /*1520*/  FADD R11, R0, R11 ;  /* 0x0000000b000b7221 */ /* 0x000fc80000000000 */
[----:B------:R-:W-:Y:S01]  /*1530*/  FADD R0, R7, R11 ;  /* 0x0000000b07007221 */ /* 0x000fe20000000000 */
[----:B------:R-:W-:Y:S06]  /*1540*/  @!P0 BRA `(.L_x_141) ;  /* 0x0000000800308947 */ /* 0x000fec0003800000 */
[----:B------:R-:W-:-:S04]  /*1550*/  IADD3 R20, PT, PT, R20, 0x2000, RZ ;  /* 0x0000200014147810 */ /* 0x000fc80007ffe0ff */
[----:B------:R-:W-:-:S13]  /*1560*/  ISETP.GT.AND P0, PT, R20, R21, PT ;  /* 0x000000151400720c */ /* 0x000fda0003f04270 */
[----:B------:R-:W-:Y:S05]  /*1570*/  @!P0 BRA `(.L_x_142) ;  /* 0xfffffffc00808947 */ /* 0x000fea000383ffff */
.L_x_140:
        /* <DEDUP_REMOVED lines=20> */
.L_x_146:
        /* <DEDUP_REMOVED lines=8> */
.L_x_145:
[----:B------:R-:W-:Y:S05]  /*1740*/  BSYNC.RECONVERGENT B2 ;  /* 0x0000000000027941 */ /* 0x000fea0003800200 */
.L_x_144:
[----:B------:R-:W-:Y:S05]  /*1750*/  @!P1 BRA `(.L_x_143) ;  /* 0x0000000400a89947 */ /* 0x000fea0003800000 */
[----:B------:R-:W0:Y:S01]  /*1760*/  LDCU.64 UR4, c[0x0][0x380] ;  /* 0x00007000ff0477ac */ /* 0x000e220008000a00 */
[----:B------:R-:W-:Y:S01]  /*1770*/  IADD3 R5, PT, PT, R11, -R10, RZ ;  /* 0x8000000a0b057210 */ /* 0x000fe20007ffe0ff */
[----:B------:R-:W-:Y:S01]  /*1780*/  BSSY.RECONVERGENT B2, `(.L_x_147) ;  /* 0x000003b000027945 */ /* 0x000fe20003800200 */
[----:B------:R-:W-:Y:S02]  /*1790*/  IADD3 R3, P0, PT, R10, R20, RZ ;  /* 0x000000140a037210 */ /* 0x000fe40007f1e0ff */
[----:B------:R-:W-:Y:S02]  /*17a0*/  ISETP.GT.AND P1, PT, R5, 0x1800, PT ;  /* 0x000018000500780c */ /* 0x000fe40003f24270 */
[----:B------:R-:W-:Y:S02]  /*17b0*/  IADD3.X R6, PT, PT, RZ, RZ, RZ, P0, !PT ;  /* 0x000000ffff067210 */ /* 0x000fe400007fe4ff */
[----:B0-----:R-:W-:-:S04]  /*17c0*/  LEA R4, P0, R3, UR4, 0x2 ;  /* 0x0000000403047c11 */ /* 0x001fc8000f8010ff */
[----:B------:R-:W-:Y:S02]  /*17d0*/  LEA.HI.X R3, R3, UR5, R6, 0x2, P0 ;  /* 0x0000000503037c11 */ /* 0x000fe400080f1406 */
[----:B------:R-:W-:-:S04]  /*17e0*/  IADD3 R4, P0, PT, R4, 0x1000, RZ ;  /* 0x0000100004047810 */ /* 0x000fc80007f1e0ff */
[----:B------:R-:W-:Y:S02]  /*17f0*/  IADD3.X R5, PT, PT, RZ, R3, RZ, P0, !PT ;  /* 0x00000003ff057210 */ /* 0x000fe400007fe4ff */
[----:B------:R-:W-:Y:S02]  /*1800*/  PLOP3.LUT P0, PT, PT, PT, PT, 0x80, 0x8 ;  /* 0x000000000008781c */ /* 0x000fe40003f0f070 */
[----:B------:R-:W-:Y:S01]  /*1810*/  IADD3 R3, PT, PT, R10, R20, RZ ;  /* 0x000000140a037210 */ /* 0x000fe20007ffe0ff */
[----:B------:R-:W-:Y:S10]  /*1820*/  @!P1 BRA `(.L_x_148) ;  /* 0x0000000000c09947 */ /* 0x000ff40003800000 */
[----:B------:R-:W-:Y:S02]  /*1830*/  PLOP3.LUT P0, PT, PT, PT, PT, 0x8, 0x80 ;  /* 0x000000000080781c */ /* 0x000fe40003f0e170 */
[----:B------:R-:W-:-:S11]  /*1840*/  IADD3 R13, PT, PT, R11, -0x1800, RZ ;  /* 0xffffe8000b0d7810 */ /* 0x000fd60007ffe0ff */
.L_x_149:
        /* <DEDUP_REMOVED lines=46> */
.L_x_148:
[----:B------:R-:W-:Y:S05]  /*1b30*/  BSYNC.RECONVERGENT B2 ;  /* 0x0000000000027941 */ /* 0x000fea0003800200 */
.L_x_147:
        /* <DEDUP_REMOVED lines=31> */
.L_x_151:
[----:B------:R-:W-:Y:S05]  /*1d30*/  BSYNC.RECONVERGENT B2 ;  /* 0x0000000000027941 */ /* 0x000fea0003800200 */
.L_x_150:
        /* <DEDUP_REMOVED lines=9> */
[----:B----4-:R-:W-:-:S04]  /*1dd0*/  FADD R0, R0, R3 ;  /* 0x0000000300007221 */ /* 0x010fc80000000000 */
[----:B--2---:R-:W-:-:S04]  /*1de0*/  FADD R0, R0, R9 ;  /* 0x0000000900007221 */ /* 0x004fc80000000000 */
[----:B---3--:R-:W-:-:S07]  /*1df0*/  FADD R0, R0, R11 ;  /* 0x0000000b00007221 */ /* 0x008fce0000000000 */
.L_x_143:
[----:B------:R-:W-:Y:S05]  /*1e00*/  BSYNC.RECONVERGENT B1 ;  /* 0x0000000000017941 */ /* 0x000fea0003800200 */
.L_x_141:
        /* <DEDUP_REMOVED lines=32> */
[----:B---3--:R-:W0:Y:S04]  /*2010*/  LDS.128 R4, [UR4+0x10] ;  /* 0x00001004ff047984 */ /* 0x008e280008000c00 */
        /* <DEDUP_REMOVED lines=19> */
.L_x_124:
        /* <DEDUP_REMOVED lines=12> */
.L_x_154:
[----:B------:R-:W-:Y:S05]  /*2210*/  BSYNC.RECONVERGENT B1 ;  /* 0x0000000000017941 */ /* 0x000fea0003800200 */
.L_x_153:
        /* <DEDUP_REMOVED lines=16> */
.L_x_159:
        /* <DEDUP_REMOVED lines=9> */
.L_x_158:
[----:B------:R-:W-:Y:S05]  /*23b0*/  BSYNC.RECONVERGENT B2 ;  /* 0x0000000000027941 */ /* 0x000fea0003800200 */
.L_x_157:
        /* <DEDUP_REMOVED lines=8> */
.L_x_162:
        /* <DEDUP_REMOVED lines=43> */
.L_x_161:
[----:B------:R-:W-:Y:S05]  /*26f0*/  BSYNC.RECONVERGENT B2 ;  /* 0x0000000000027941 */ /* 0x000fea0003800200 */
.L_x_160:
        /* <DEDUP_REMOVED lines=26> */
.L_x_164:
[----:B------:R-:W-:Y:S05]  /*28a0*/  BSYNC.RECONVERGENT B2 ;  /* 0x0000000000027941 */ /* 0x000fea0003800200 */
.L_x_163:
        /* <DEDUP_REMOVED lines=12> */
.L_x_156:
[----:B------:R-:W-:Y:S05]  /*2970*/  BSYNC.RECONVERGENT B1 ;  /* 0x0000000000017941 */ /* 0x000fea0003800200 */
.L_x_155:
[----:B------:R-:W-:Y:S02]  /*2980*/  ISETP.GE.AND P0, PT, R3, 0x200, PT ;  /* 0x000002000300780c */ /* 0x000fe40003f06270 */
[----:B0----5:R-:W-:-:S11]  /*2990*/  MOV R5, R0 ;  /* 0x0000000000057202 */ /* 0x021fd60000000f00 */
[----:B------:R-:W-:Y:S05]  /*29a0*/  @!P0 BRA `(.L_x_165) ;  /* 0x0000000000d08947 */ /* 0x000fea0003800000 */
[----:B------:R-:W0:Y:S01]  /*29b0*/  S2R R7, SR_LANEID ;  /* 0x0000000000077919 */ /* 0x000e220000000000 */
[----:B------:R-:W1:Y:S02]  /*29c0*/  SHFL.DOWN PT, R0, R5, 0x1, 0x1f ;  /* 0x08201f0005007f89 */ /* 0x000e6400000e0000 */
[----:B-1----:R-:W-:Y:S01]  /*29d0*/  FADD R0, R0, R5 ;  /* 0x0000000500007221 */ /* 0x002fe20000000000 */
[C---:B0-----:R-:W-:Y:S02]  /*29e0*/  ISETP.GT.AND P0, PT, R7.reuse, 0x1e, PT ;  /* 0x0000001e0700780c */ /* 0x041fe40003f04270 */
[----:B------:R-:W-:Y:S02]  /*29f0*/  ISETP.NE.AND P1, PT, R7, RZ, PT ;  /* 0x000000ff0700720c */ /* 0x000fe40003f25270 */
[----:B------:R-:W-:Y:S02]  /*2a00*/  FSEL R0, R5, R0, P0 ;  /* 0x0000000005007208 */ /* 0x000fe40000000000 */
[----:B------:R-:W-:-:S03]  /*2a10*/  ISETP.GT.AND P0, PT, R7, 0x1d, PT ;  /* 0x0000001d0700780c */ /* 0x000fc60003f04270 */
[----:B------:R-:W0:Y:S06]  /*2a20*/  SHFL.DOWN PT, R3, R0, 0x2, 0x1f ;  /* 0x08401f0000037f89 */ /* 0x000e2c00000e0000 */
        /* <DEDUP_REMOVED lines=24> */
[----:B--2---:R-:W0:Y:S04]  /*2bb0*/  LDS.128 R4, [UR4+0x10] ;  /* 0x00001004ff047984 */ /* 0x004e280008000c00 */
        /* <DEDUP_REMOVED lines=19> */
.L_x_165:
[----:B------:R-:W0:Y:S01]  /*2cf0*/  S2R R4, SR_LANEID ;  /* 0x0000000000047919 */ /* 0x000e220000000000 */
[----:B------:R-:W-:-:S04]  /*2d00*/  LOP3.LUT R0, R2, 0x3e0, RZ, 0xc0, !PT ;  /* 0x000003e002007812 */ /* 0x000fc800078ec0ff */
[----:B------:R-:W-:Y:S02]  /*2d10*/  IADD3 R6, PT, PT, R0, 0x20, RZ ;  /* 0x0000002000067810 */ /* 0x000fe40007ffe0ff */
[----:B------:R-:W-:Y:S02]  /*2d20*/  LOP3.LUT R0, RZ, R0, RZ, 0x33, !PT ;  /* 0x00000000ff007212 */ /* 0x000fe400078e33ff */
[-C--:B------:R-:W-:Y:S02]  /*2d30*/  ISETP.GT.AND P0, PT, R6, R3.reuse, PT ;  /* 0x000000030600720c */ /* 0x080fe40003f04270 */
[----:B------:R-:W-:-:S04]  /*2d40*/  IADD3 R0, PT, PT, R0, R3, RZ ;  /* 0x0000000300007210 */ /* 0x000fc80007ffe0ff */
[----:B------:R-:W-:-:S05]  /*2d50*/  SEL R6, R0, 0x1f, P0 ;  /* 0x0000001f00067807 */ /* 0x000fca0000000000 */
[----:B------:R-:W1:Y:S01]  /*2d60*/  SHFL.DOWN PT, R0, R5, 0x1, R6 ;  /* 0x0820000005007989 */ /* 0x000e6200000e0006 */
[C---:B0-----:R-:W-:Y:S02]  /*2d70*/  ISETP.GE.AND P0, PT, R4.reuse, R6, PT ;  /* 0x000000060400720c */ /* 0x041fe40003f06270 */
[C---:B------:R-:W-:Y:S02]  /*2d80*/  IADD3 R7, PT, PT, R4.reuse, 0x2, RZ ;  /* 0x0000000204077810 */ /* 0x040fe40007ffe0ff */
[----:B------:R-:W-:-:S09]  /*2d90*/  ISETP.NE.AND P1, PT, R4, RZ, PT ;  /* 0x000000ff0400720c */ /* 0x000fd20003f25270 */
[----:B-1----:R-:W-:Y:S01]  /*2da0*/  @!P0 FADD R5, R0, R5 ;  /* 0x0000000500058221 */ /* 0x002fe20000000000 */
[-C--:B------:R-:W-:Y:S02]  /*2db0*/  ISETP.GT.AND P0, PT, R7, R6.reuse, PT ;  /* 0x000000060700720c */ /* 0x080fe40003f04270 */
[----:B------:R-:W-:Y:S01]  /*2dc0*/  IADD3 R7, PT, PT, R4, 0x4, RZ ;  /* 0x0000000404077810 */ /* 0x000fe20007ffe0ff */
[----:B------:R-:W0:Y:S01]  /*2dd0*/  @!P1 S2R R8, SR_CgaCtaId ;  /* 0x0000000000089919 */ /* 0x000e220000008800 */
        /* <DEDUP_REMOVED lines=31> */
[----:B-1----:R-:W1:Y:S04]  /*2fd0*/  LDS.128 R4, [UR4+0x20] ;  /* 0x00002004ff047984 */ /* 0x002e680008000c00 */
        /* <DEDUP_REMOVED lines=29> */
.L_x_152:
        /* <DEDUP_REMOVED lines=28> */
[----:B------:R-:W-:Y:S02]  /*3370*/  HFMA2 R11, -RZ, RZ, 0, 0.0078125 ;  /* 0x00002000ff0b7431 */ /* 0x000fe400000001ff */
        /* <DEDUP_REMOVED lines=11> */
.L_x_168:
[----:B------:R-:W-:-:S05]  /*3430*/  IMAD.WIDE R2, R11, 0x4, R4 ;  /* 0x000000040b027825 */ /* 0x000fca00078e0204 */
        /* <DEDUP_REMOVED lines=15> */
[----:B------:R0:W5:Y:S02]  /*3530*/  LDG.E.CONSTANT R18, desc[UR6][R2.64+0x7800] ;  /* 0x0078000602127981 */ /* 0x000164000c1e9900 */
[----:B0-----:R-:W-:-:S04]  /*3540*/  MOV R3, R7 ;  /* 0x0000000700037202 */ /* 0x001fc80000000f00 */
[----:B------:R-:W-:-:S04]  /*3550*/  IADD3 R2, PT, PT, -R11, R3, RZ ;  /* 0x000000030b027210 */ /* 0x000fc80007ffe1ff */
[----:B------:R-:W-:Y:S01]  /*3560*/  ISETP.GE.AND P0, PT, R2, 0x2000, PT ;  /* 0x000020000200780c */ /* 0x000fe20003f06270 */
        /* <DEDUP_REMOVED lines=17> */
[----:B------:R-:W-:-:S04]  /*3680*/  IADD3 R11, PT, PT, R11, 0x2000, RZ ;  /* 0x000020000b0b7810 */ /* 0x000fc80007ffe0ff */
[----:B------:R-:W-:-:S13]  /*3690*/  ISETP.GT.AND P0, PT, R11, R6, PT ;  /* 0x000000060b00720c */ /* 0x000fda0003f04270 */
[----:B------:R-:W-:Y:S05]  /*36a0*/  @!P0 BRA `(.L_x_168) ;  /* 0xfffffffc00608947 */ /* 0x000fea000383ffff */
.L_x_166:
        /* <DEDUP_REMOVED lines=20> */
.L_x_172:
        /* <DEDUP_REMOVED lines=8> */
.L_x_171:
[----:B------:R-:W-:Y:S05]  /*3870*/  BSYNC.RECONVERGENT B2 ;  /* 0x0000000000027941 */ /* 0x000fea0003800200 */
.L_x_170:
        /* <DEDUP_REMOVED lines=16> */
.L_x_175:
        /* <DEDUP_REMOVED lines=46> */
.L_x_174:
[----:B------:R-:W-:Y:S05]  /*3c60*/  BSYNC.RECONVERGENT B2 ;  /* 0x0000000000027941 */ /* 0x000fea0003800200 */
.L_x_173:
        /* <DEDUP_REMOVED lines=31> */
.L_x_177:
[----:B------:R-:W-:Y:S05]  /*3e60*/  BSYNC.RECONVERGENT B2 ;  /* 0x0000000000027941 */ /* 0x000fea0003800200 */
.L_x_176:
        /* <DEDUP_REMOVED lines=12> */
.L_x_169:
[----:B------:R-:W-:Y:S05]  /*3f30*/  BSYNC.RECONVERGENT B1 ;  /* 0x0000000000017941 */ /* 0x000fea0003800200 */
.L_x_167:
        /* <DEDUP_REMOVED lines=50> */
[----:B------:R-:W-:-:S07]  /*4260*/  FADD R0, R18, R19 ;  /* 0x0000001312007221 */ /* 0x000fce0000000000 */
.L_x_139:
[----:B------:R-:W-:Y:S05]  /*4270*/  BSYNC.RECONVERGENT B0 ;  /* 0x0000000000007941 */ /* 0x000fea0003800200 */
.L_x_123:
[----:B------:R-:W-:Y:S05]  /*4280*/  @P0 EXIT ;  /* 0x000000000000094d */ /* 0x000fea0003800000 */
[----:B0-23--:R-:W0:Y:S01]  /*4290*/  LDC.64 R2, c[0x0][0x388] ;  /* 0x0000e200ff027b82 */ /* 0x00de220000000a00 */
[----:B------:R-:W4:Y:S02]  /*42a0*/  LDCU UR4, c[0x0][0x398] ;  /* 0x00007300ff0477ac */ /* 0x000f240008000800 */
[----:B----4-:R-:W-:-:S05]  /*42b0*/  FADD R5, R0, UR4 ;  /* 0x0000000400057e21 */ /* 0x010fca0008000000 */
[----:B0-----:R-:W-:Y:S01]  /*42c0*/  STG.E desc[UR6][R2.64], R5 ;  /* 0x0000000502007986 */ /* 0x001fe2000c101906 */
[----:B------:R-:W-:Y:S05]  /*42d0*/  EXIT ;  /* 0x000000000000794d */ /* 0x000fea0003800000 */
.L_x_178:
        /* <DEDUP_REMOVED lines=10> */
.L_x_314:


//--------------------- .text._ZN3cub18CUB_300001_SM_10006detail6reduce18DeviceReduceKernelINS2_10policy_hubIfjN4cuda3std3__44plusIfEEE10Policy1000EN6thrust24THRUST_300001_SM_1000_NS6detail15normal_iteratorINSD_10device_ptrIfEEEEjS9_fNS7_10__identityEEEvT0_PT3_T1_NS0_13GridEvenShareISN_EET2_T4_ --------------------------
	.section	.text._ZN3cub18CUB_300001_SM_10006detail6reduce18DeviceReduceKernelINS2_10policy_hubIfjN4cuda3std3__44plusIfEEE10Policy1000EN6thrust24THRUST_300001_SM_1000_NS6detail15normal_iteratorINSD_10device_ptrIfEEEEjS9_fNS7_10__identityEEEvT0_PT3_T1_NS0_13GridEvenShareISN_EET2_T4_,"ax",@progbits
	.align	128
        .global         _ZN3cub18CUB_300001_SM_10006detail6reduce18DeviceReduceKernelINS2_10policy_hubIfjN4cuda3std3__44plusIfEEE10Policy1000EN6thrust24THRUST_300001_SM_1000_NS6detail15normal_iteratorINSD_10device_ptrIfEEEEjS9_fNS7_10__identityEEEvT0_PT3_T1_NS0_13GridEvenShareISN_EET2_T4_
        .type           _ZN3cub18CUB_300001_SM_10006detail6reduce18DeviceReduceKernelINS2_10policy_hubIfjN4cuda3std3__44plusIfEEE10Policy1000EN6thrust24THRUST_300001_SM_1000_NS6detail15normal_iteratorINSD_10device_ptrIfEEEEjS9_fNS7_10__identityEEEvT0_PT3_T1_NS0_13GridEvenShareISN_EET2_T4_,@function
        .size           _ZN3cub18CUB_300001_SM_10006detail6reduce18DeviceReduceKernelINS2_10policy_hubIfjN4cuda3std3__44plusIfEEE10Policy1000EN6thrust24THRUST_300001_SM_1000_NS6detail15normal_iteratorINSD_10device_ptrIfEEEEjS9_fNS7_10__identityEEEvT0_PT3_T1_NS0_13GridEvenShareISN_EET2_T4_,(.L_x_315 - _ZN3cub18CUB_300001_SM_10006detail6reduce18DeviceReduceKernelINS2_10policy_hubIfjN4cuda3std3__44plusIfEEE10Policy1000EN6thrust24THRUST_300001_SM_1000_NS6detail15normal_iteratorINSD_10device_ptrIfEEEEjS9_fNS7_10__identityEEEvT0_PT3_T1_NS0_13GridEvenShareISN_EET2_T4_)
        .other          _ZN3cub18CUB_300001_SM_10006detail6reduce18DeviceReduceKernelINS2_10policy_hubIfjN4cuda3std3__44plusIfEEE10Policy1000EN6thrust24THRUST_300001_SM_1000_NS6detail15normal_iteratorINSD_10device_ptrIfEEEEjS9_fNS7_10__identityEEEvT0_PT3_T1_NS0_13GridEvenShareISN_EET2_T4_,@"STO_CUDA_ENTRY STV_DEFAULT"
_ZN3cub18CUB_300001_SM_10006detail6reduce18DeviceReduceKernelINS2_10policy_hubIfjN4cuda3std3__44plusIfEEE10Policy1000EN6thrust24THRUST_300001_SM_1000_NS6detail15normal_iteratorINSD_10device_ptrIfEEEEjS9_fNS7_10__identityEEEvT0_PT3_T1_NS0_13GridEvenShareISN_EET2_T4_:
.text._ZN3cub18CUB_300001_SM_10006detail6reduce18DeviceReduceKernelINS2_10policy_hubIfjN4cuda3std3__44plusIfEEE10Policy1000EN6thrust24THRUST_300001_SM_1000_NS6detail15normal_iteratorINSD_10device_ptrIfEEEEjS9_fNS7_10__identityEEEvT0_PT3_T1_NS0_13GridEvenShareISN_EET2_T4_:
[----:B------:R-:W-:Y:S01]  /*0000*/  LDC R1, c[0x0][0x37c] ;  /* 0x0000df00ff017b82 */ /* 0x000fe20000000800 */
[----:B------:R-:W0:Y:S07]  /*0010*/  S2R R3, SR_CTAID.X ;  /* 0x0000000000037919 */ /* 0x000e2e0000002500 */
[----:B------:R-:W1:Y:S01]  /*0020*/  LDC.64 R6, c[0x0][0x3a8] ;  /* 0x0000ea00ff067b82 */ /* 0x000e620000000a00 */
[----:B------:R-:W2:Y:S01]  /*0030*/  LDCU.64 UR6, c[0x0][0x358] ;  /* 0x00006b00ff0677ac */ /* 0x000ea20008000a00 */
[----:B------:R-:W-:Y:S01]  /*0040*/  BSSY.RECONVERGENT B0, `(.L_x_179) ;  /* 0x000027a000007945 */ /* 0x000fe20003800200 */
[----:B-1----:R-:W-:Y:S01]  /*0050*/  SHF.L.U32 R13, R7, 0xd, RZ ;  /* 0x0000000d070d7819 */ /* 0x002fe200000006ff */
[----:B0-----:R-:W-:-:S05]  /*0060*/  IMAD R0, R3, -0x2000, R6 ;  /* 0xffffe00003007824 */ /* 0x001fca00078e0206 */
[----:B------:R-:W-:-:S13]  /*0070*/  ISETP.GT.U32.AND P0, PT, R0, 0x1fff, PT ;  /* 0x00001fff0000780c */ /* 0x000fda0003f04070 */
[----:B--2---:R-:W-:Y:S05]  /*0080*/  @P0 BRA `(.L_x_180) ;  /* 0x0000001000d40947 */ /* 0x004fea0003800000 */
[----:B------:R-:W0:Y:S01]  /*0090*/  S2R R2, SR_TID.X ;  /* 0x0000000000027919 */ /* 0x000e220000002100 */
[----:B------:R-:W-:Y:S01]  /*00a0*/  BSSY.RECONVERGENT B1, `(.L_x_181) ;  /* 0x000000a000017945 */ /* 0x000fe20003800200 */
[----:B------:R-:W-:Y:S01]  /*00b0*/  HFMA2 R15, -RZ, RZ, 0, 0 ;  /* 0x00000000ff0f7431 */ /* 0x000fe200000001ff */
[----:B0-----:R-:W-:Y:S02]  /*00c0*/  ISETP.GE.U32.AND P0, PT, R2, R0, PT ;  /* 0x000000000200720c */ /* 0x001fe40003f06070 */
[----:B------:R-:W-:-:S11]  /*00d0*/  MOV R4, R2 ;  /* 0x0000000200047202 */ /* 0x000fd60000000f00 */
[----:B------:R-:W-:Y:S05]  /*00e0*/  @P0 BRA `(.L_x_182) ;  /* 0x0000000000140947 */ /* 0x000fea0003800000 */
[----:B------:R-:W0:Y:S01]  /*00f0*/  LDC.64 R8, c[0x0][0x380] ;  /* 0x0000e000ff087b82 */ /* 0x000e220000000a00 */
[----:B------:R-:W-:-:S05]  /*0100*/  LEA R5, R3, R2, 0xd ;  /* 0x0000000203057211 */ /* 0x000fca00078e68ff */
[----:B0-----:R-:W-:-:S05]  /*0110*/  IMAD.WIDE.U32 R8, R5, 0x4, R8 ;  /* 0x0000000405087825 */ /* 0x001fca00078e0008 */
[----:B------:R0:W5:Y:S01]  /*0120*/  LDG.E R15, desc[UR6][R8.64] ;  /* 0x00000006080f7981 */ /* 0x000162000c1e1900 */
[----:B------:R-:W-:-:S07]  /*0130*/  IADD3 R4, PT, PT, R2, 0x200, RZ ;  /* 0x0000020002047810 */ /* 0x000fce0007ffe0ff */
.L_x_182:
[----:B------:R-:W-:Y:S05]  /*0140*/  BSYNC.RECONVERGENT B1 ;  /* 0x0000000000017941 */ /* 0x000fea0003800200 */
.L_x_181:
[----:B------:R-:W-:Y:S01]  /*0150*/  ISETP.GE.U32.AND P0, PT, R4, R0, PT ;  /* 0x000000000400720c */ /* 0x000fe20003f06070 */
[----:B------:R-:W-:-:S12]  /*0160*/  BSSY.RECONVERGENT B1, `(.L_x_183) ;  /* 0x00000a5000017945 */ /* 0x000fd80003800200 */
[----:B------:R-:W-:Y:S05]  /*0170*/  @P0 BRA `(.L_x_184) ;  /* 0x00000008008c0947 */ /* 0x000fea0003800000 */
[----:B------:R-:W-:Y:S01]  /*0180*/  LOP3.LUT R5, RZ, R4, RZ, 0x33, !PT ;  /* 0x00000004ff057212 */ /* 0x000fe200078e33ff */
[----:B------:R-:W-:Y:S03]  /*0190*/  BSSY.RECONVERGENT B2, `(.L_x_185) ;  /* 0x0000053000027945 */ /* 0x000fe60003800200 */
[----:B------:R-:W-:-:S05]  /*01a0*/  IADD3 R6, PT, PT, R5, R6, RZ ;  /* 0x0000000605067210 */ /* 0x000fca0007ffe0ff */
[----:B------:R-:W-:-:S05]  /*01b0*/  IMAD R6, R3, -0x2000, R6 ;  /* 0xffffe00003067824 */ /* 0x000fca00078e0206 */
[C---:B------:R-:W-:Y:S02]  /*01c0*/  ISETP.GE.U32.AND P0, PT, R6.reuse, 0x1e00, PT ;  /* 0x00001e000600780c */ /* 0x040fe40003f06070 */
[----:B------:R-:W-:-:S04]  /*01d0*/  LEA.HI R5, R6, 0x1, RZ, 0x17 ;  /* 0x0000000106057811 */ /* 0x000fc800078fb8ff */
[----:B------:R-:W-:-:S07]  /*01e0*/  LOP3.LUT R6, R5, 0xf, RZ, 0xc0, !PT ;  /* 0x0000000f05067812 */ /* 0x000fce00078ec0ff */
[----:B------:R-:W-:Y:S05]  /*01f0*/  @!P0 BRA `(.L_x_186) ;  /* 0x0000000400308947 */ /* 0x000fea0003800000 */
[----:B------:R-:W-:Y:S01]  /*0200*/  LOP3.LUT R10, R5, 0xfffff0, RZ, 0xc0, !PT ;  /* 0x00fffff0050a7812 */ /* 0x000fe200078ec0ff */
[----:B------:R-:W-:Y:S01]  /*0210*/  BSSY.RECONVERGENT B3, `(.L_x_187) ;  /* 0x0000049000037945 */ /* 0x000fe20003800200 */
[----:B0-----:R-:W-:Y:S02]  /*0220*/  LOP3.LUT R9, R4, 0x1000, RZ, 0xfc, !PT ;  /* 0x0000100004097812 */ /* 0x001fe400078efcff */
[----:B------:R-:W-:Y:S02]  /*0230*/  LEA R4, R3, R4, 0xd ;  /* 0x0000000403047211 */ /* 0x000fe400078e68ff */
[----:B------:R-:W-:-:S07]  /*0240*/  IADD3 R10, PT, PT, -R10, RZ, RZ ;  /* 0x000000ff0a0a7210 */ /* 0x000fce0007ffe1ff */
.L_x_188:
[----:B------:R-:W0:Y:S02]  /*0250*/  LDC.64 R12, c[0x0][0x380] ;  /* 0x0000e000ff0c7b82 */ /* 0x000e240000000a00 */
[----:B0-----:R-:W-:-:S05]  /*0260*/  IMAD.WIDE.U32 R22, R4, 0x4, R12 ;  /* 0x0000000404167825 */ /* 0x001fca00078e000c */
[----:B------:R0:W2:Y:S01]  /*0270*/  LDG.E R8, desc[UR6][R22.64] ;  /* 0x0000000616087981 */ /* 0x0000a2000c1e1900 */
[C---:B------:R-:W-:Y:S02]  /*0280*/  IADD3 R25, PT, PT, R4.reuse, 0x200, RZ ;  /* 0x0000020004197810 */ /* 0x040fe40007ffe0ff */
[C---:B------:R-:W-:Y:S02]  /*0290*/  IADD3 R21, PT, PT, R4.reuse, 0x400, RZ ;  /* 0x0000040004157810 */ /* 0x040fe40007ffe0ff */
[C---:B------:R-:W-:Y:S01]  /*02a0*/  IADD3 R17, PT, PT, R4.reuse, 0x600, RZ ;  /* 0x0000060004117810 */ /* 0x040fe20007ffe0ff */
[----:B------:R-:W-:Y:S01]  /*02b0*/  IMAD.WIDE.U32 R24, R25, 0x4, R12 ;  /* 0x0000000419187825 */ /* 0x000fe200078e000c */
[----:B------:R-:W-:-:S03]  /*02c0*/  IADD3 R19, PT, PT, R4, 0x800, RZ ;  /* 0x0000080004137810 */ /* 0x000fc60007ffe0ff */
[--C-:B------:R-:W-:Y:S01]  /*02d0*/  IMAD.WIDE.U32 R20, R21, 0x4, R12.reuse ;  /* 0x0000000415147825 */ /* 0x100fe200078e000c */
[----:B------:R-:W3:Y:S01]  /*02e0*/  LDG.E R7, desc[UR6][R24.64] ;  /* 0x0000000618077981 */ /* 0x000ee2000c1e1900 */
[C---:B------:R-:W-:Y:S02]  /*02f0*/  IADD3 R11, PT, PT, R4.reuse, 0xa00, RZ ;  /* 0x00000a00040b7810 */ /* 0x040fe40007ffe0ff */
[--C-:B------:R-:W-:Y:S01]  /*0300*/  IMAD.WIDE.U32 R16, R17, 0x4, R12.reuse ;  /* 0x0000000411107825 */ /* 0x100fe200078e000c */
[----:B------:R1:W4:Y:S01]  /*0310*/  LDG.E R29, desc[UR6][R20.64] ;  /* 0x00000006141d7981 */ /* 0x000322000c1e1900 */
[C---:B------:R-:W-:Y:S02]  /*0320*/  IADD3 R14, PT, PT, R4.reuse, 0xc00, RZ ;  /* 0x00000c00040e7810 */ /* 0x040fe40007ffe0ff */
[--C-:B------:R-:W-:Y:S01]  /*0330*/  IMAD.WIDE.U32 R18, R19, 0x4, R12.reuse ;  /* 0x0000000413127825 */ /* 0x100fe200078e000c */
[----:B------:R1:W4:Y:S03]  /*0340*/  LDG.E R28, desc[UR6][R16.64] ;  /* 0x00000006101c7981 */ /* 0x000326000c1e1900 */
[----:B0-----:R-:W-:Y:S01]  /*0350*/  IMAD.WIDE.U32 R22, R11, 0x4, R12 ;  /* 0x000000040b167825 */ /* 0x001fe200078e000c */
[----:B------:R-:W4:Y:S01]  /*0360*/  LDG.E R27, desc[UR6][R18.64] ;  /* 0x00000006121b7981 */ /* 0x000f22000c1e1900 */
[----:B------:R-:W-:-:S02]  /*0370*/  IADD3 R11, PT, PT, R4, 0xe00, RZ ;  /* 0x00000e00040b7810 */ /* 0x000fc40007ffe0ff */
[--C-:B-1----:R-:W-:Y:S01]  /*0380*/  IMAD.WIDE.U32 R20, R14, 0x4, R12.reuse ;  /* 0x000000040e147825 */ /* 0x102fe200078e000c */
[----:B------:R0:W4:Y:S01]  /*0390*/  LDG.E R26, desc[UR6][R22.64] ;  /* 0x00000006161a7981 */ /* 0x000122000c1e1900 */
[C---:B------:R-:W-:Y:S02]  /*03a0*/  IADD3 R14, PT, PT, R4.reuse, 0x1000, RZ ;  /* 0x00001000040e7810 */ /* 0x040fe40007ffe0ff */
[C---:B------:R-:W-:Y:S01]  /*03b0*/  IADD3 R24, PT, PT, R4.reuse, 0x1200, RZ ;  /* 0x0000120004187810 */ /* 0x040fe20007ffe0ff */
[--C-:B------:R-:W-:Y:S01]  /*03c0*/  IMAD.WIDE.U32 R16, R11, 0x4, R12.reuse ;  /* 0x000000040b107825 */ /* 0x100fe200078e000c */
[----:B------:R1:W4:Y:S01]  /*03d0*/  LDG.E R25, desc[UR6][R20.64] ;  /* 0x0000000614197981 */ /* 0x000322000c1e1900 */
[----:B------:R-:W-:Y:S02]  /*03e0*/  IADD3 R11, PT, PT, R4, 0x1400, RZ ;  /* 0x00001400040b7810 */ /* 0x000fe40007ffe0ff */
[--C-:B0-----:R-:W-:Y:S02]  /*03f0*/  IMAD.WIDE.U32 R22, R24, 0x4, R12.reuse ;  /* 0x0000000418167825 */ /* 0x101fe400078e000c */
[----:B------:R0:W4:Y:S02]  /*0400*/  LDG.E R24, desc[UR6][R16.64] ;  /* 0x0000000610187981 */ /* 0x000124000c1e1900 */
[--C-:B-1----:R-:W-:Y:S01]  /*0410*/  IMAD.WIDE.U32 R20, R14, 0x4, R12.reuse ;  /* 0x000000040e147825 */ /* 0x102fe200078e000c */
[C---:B------:R-:W-:Y:S01]  /*0420*/  IADD3 R14, PT, PT, R4.reuse, 0x1600, RZ ;  /* 0x00001600040e7810 */ /* 0x040fe20007ffe0ff */
[----:B------:R1:W4:Y:S04]  /*0430*/  LDG.E R18, desc[UR6][R22.64] ;  /* 0x0000000616127981 */ /* 0x000328000c1e1900 */
[----:B------:R1:W4:Y:S01]  /*0440*/  LDG.E R19, desc[UR6][R20.64] ;  /* 0x0000000614137981 */ /* 0x000322000c1e1900 */
[----:B0-----:R-:W-:Y:S01]  /*0450*/  IMAD.WIDE.U32 R16, R11, 0x4, R12 ;  /* 0x000000040b107825 */ /* 0x001fe200078e000c */
[----:B-1----:R-:W-:-:S04]  /*0460*/  IADD3 R23, PT, PT, R4, 0x1800, RZ ;  /* 0x0000180004177810 */ /* 0x002fc80007ffe0ff */
[----:B------:R0:W4:Y:S01]  /*0470*/  LDG.E R11, desc[UR6][R16.64] ;  /* 0x00000006100b7981 */ /* 0x000122000c1e1900 */
[C---:B------:R-:W-:Y:S01]  /*0480*/  IADD3 R21, PT, PT, R4.reuse, 0x1a00, RZ ;  /* 0x00001a0004157810 */ /* 0x040fe20007ffe0ff */
[----:B0-----:R-:W-:Y:S01]  /*0490*/  IMAD.WIDE.U32 R16, R23, 0x4, R12 ;  /* 0x0000000417107825 */ /* 0x001fe200078e000c */
[----:B------:R-:W-:-:S03]  /*04a0*/  IADD3 R23, PT, PT, R4, 0x1c00, RZ ;  /* 0x00001c0004177810 */ /* 0x000fc60007ffe0ff */
[--C-:B------:R-:W-:Y:S02]  /*04b0*/  IMAD.WIDE.U32 R20, R21, 0x4, R12.reuse ;  /* 0x0000000415147825 */ /* 0x100fe400078e000c */
[----:B------:R-:W4:Y:S02]  /*04c0*/  LDG.E R16, desc[UR6][R16.64] ;  /* 0x0000000610107981 */ /* 0x000f24000c1e1900 */
[----:B------:R-:W-:Y:S02]  /*04d0*/  IMAD.WIDE.U32 R22, R23, 0x4, R12 ;  /* 0x0000000417167825 */ /* 0x000fe400078e000c */
[----:B------:R-:W4:Y:S04]  /*04e0*/  LDG.E R20, desc[UR6][R20.64] ;  /* 0x0000000614147981 */ /* 0x000f28000c1e1900 */
[----:B------:R-:W4:Y:S01]  /*04f0*/  LDG.E R22, desc[UR6][R22.64] ;  /* 0x0000000616167981 */ /* 0x000f22000c1e1900 */
[----:B--2--5:R-:W-:Y:S01]  /*0500*/  FADD R8, R8, R15 ;  /* 0x0000000f08087221 */ /* 0x024fe20000000000 */
[----:B------:R-:W-:-:S06]  /*0510*/  IMAD.WIDE.U32 R14, R14, 0x4, R12 ;  /* 0x000000040e0e7825 */ /* 0x000fcc00078e000c */
[----:B------:R0:W2:Y:S02]  /*0520*/  LDG.E R14, desc[UR6][R14.64] ;  /* 0x000000060e0e7981 */ /* 0x0000a4000c1e1900 */
[----:B0-----:R-:W-:-:S05]  /*0530*/  IADD3 R15, PT, PT, R4, 0x1e00, RZ ;  /* 0x00001e00040f7810 */ /* 0x001fca0007ffe0ff */
[----:B------:R-:W-:-:S06]  /*0540*/  IMAD.WIDE.U32 R12, R15, 0x4, R12 ;  /* 0x000000040f0c7825 */ /* 0x000fcc00078e000c */
[----:B------:R-:W2:Y:S01]  /*0550*/  LDG.E R12, desc[UR6][R12.64] ;  /* 0x000000060c0c7981 */ /* 0x000ea2000c1e1900 */
        /* <DEDUP_REMOVED lines=8> */
[----:B------:R-:W-:Y:S01]  /*05e0*/  FADD R18, R19, R18 ;  /* 0x0000001213127221 */ /* 0x000fe20000000000 */
[----:B------:R-:W-:-:S03]  /*05f0*/  IADD3 R10, PT, PT, R10, 0x10, RZ ;  /* 0x000000100a0a7810 */ /* 0x000fc60007ffe0ff */
[----:B------:R-:W-:Y:S01]  /*0600*/  FADD R11, R18, R11 ;  /* 0x0000000b120b7221 */ /* 0x000fe20000000000 */
[----:B------:R-:W-:Y:S02]  /*0610*/  ISETP.NE.AND P0, PT, R10, RZ, PT ;  /* 0x000000ff0a00720c */ /* 0x000fe40003f05270 */
[----:B------:R-:W-:Y:S02]  /*0620*/  IADD3 R9, PT, PT, R9, 0x2000, RZ ;  /* 0x0000200009097810 */ /* 0x000fe40007ffe0ff */
[----:B------:R-:W-:Y:S01]  /*0630*/  IADD3 R4, PT, PT, R4, 0x2000, RZ ;  /* 0x0000200004047810 */ /* 0x000fe20007ffe0ff */
[----:B--2---:R-:W-:-:S04]  /*0640*/  FADD R11, R11, R14 ;  /* 0x0000000e0b0b7221 */ /* 0x004fc80000000000 */
[----:B------:R-:W-:-:S04]  /*0650*/  FADD R11, R11, R16 ;  /* 0x000000100b0b7221 */ /* 0x000fc80000000000 */
[----:B------:R-:W-:-:S04]  /*0660*/  FADD R11, R11, R20 ;  /* 0x000000140b0b7221 */ /* 0x000fc80000000000 */
[----:B------:R-:W-:-:S04]  /*0670*/  FADD R11, R11, R22 ;  /* 0x000000160b0b7221 */ /* 0x000fc80000000000 */
[----:B------:R-:W-:Y:S01]  /*0680*/  FADD R15, R11, R12 ;  /* 0x0000000c0b0f7221 */ /* 0x000fe20000000000 */
[----:B------:R-:W-:Y:S06]  /*0690*/  @P0 BRA `(.L_x_188) ;  /* 0xfffffff800ec0947 */ /* 0x000fec000383ffff */
[----:B------:R-:W-:Y:S05]  /*06a0*/  BSYNC.RECONVERGENT B3 ;  /* 0x0000000000037941 */ /* 0x000fea0003800200 */
.L_x_187:
[----:B------:R-:W-:-:S07]  /*06b0*/  IADD3 R4, PT, PT, R9, -0x1000, RZ ;  /* 0xfffff00009047810 */ /* 0x000fce0007ffe0ff */
.L_x_186:
[----:B------:R-:W-:Y:S05]  /*06c0*/  BSYNC.RECONVERGENT B2 ;  /* 0x0000000000027941 */ /* 0x000fea0003800200 */
.L_x_185:
[----:B------:R-:W-:-:S13]  /*06d0*/  ISETP.NE.AND P0, PT, R6, RZ, PT ;  /* 0x000000ff0600720c */ /* 0x000fda0003f05270 */
[----:B------:R-:W-:Y:S05]  /*06e0*/  @!P0 BRA `(.L_x_184) ;  /* 0x0000000400308947 */ /* 0x000fea0003800000 */
[----:B------:R-:W-:Y:S01]  /*06f0*/  ISETP.GE.U32.AND P0, PT, R6, 0x8, PT ;  /* 0x000000080600780c */ /* 0x000fe20003f06070 */
[----:B------:R-:W-:Y:S01]  /*0700*/  BSSY.RECONVERGENT B2, `(.L_x_189) ;  /* 0x0000026000027945 */ /* 0x000fe20003800200 */
[----:B------:R-:W-:-:S04]  /*0710*/  LOP3.LUT R22, R5, 0x7, RZ, 0xc0, !PT ;  /* 0x0000000705167812 */ /* 0x000fc800078ec0ff */
[----:B------:R-:W-:-:S07]  /*0720*/  ISETP.NE.AND P1, PT, R22, RZ, PT ;  /* 0x000000ff1600720c */ /* 0x000fce0003f25270 */
[----:B------:R-:W-:Y:S06]  /*0730*/  @!P0 BRA `(.L_x_190) ;  /* 0x0000000000888947 */ /* 0x000fec0003800000 */
[----:B------:R-:W1:Y:S01]  /*0740*/  LDC.64 R6, c[0x0][0x380] ;  /* 0x0000e000ff067b82 */ /* 0x000e620000000a00 */
[----:B------:R-:W-:-:S04]  /*0750*/  LEA R19, R3, R4, 0xd ;  /* 0x0000000403137211 */ /* 0x000fc800078e68ff */
[C---:B------:R-:W-:Y:S02]  /*0760*/  IADD3 R17, PT, PT, R19.reuse, 0x200, RZ ;  /* 0x0000020013117810 */ /* 0x040fe40007ffe0ff */
[C---:B------:R-:W-:Y:S02]  /*0770*/  IADD3 R21, PT, PT, R19.reuse, 0x400, RZ ;  /* 0x0000040013157810 */ /* 0x040fe40007ffe0ff */
[C---:B------:R-:W-:Y:S02]  /*0780*/  IADD3 R13, PT, PT, R19.reuse, 0x600, RZ ;  /* 0x00000600130d7810 */ /* 0x040fe40007ffe0ff */
[C---:B0-----:R-:W-:Y:S01]  /*0790*/  IADD3 R9, PT, PT, R19.reuse, 0x800, RZ ;  /* 0x0000080013097810 */ /* 0x041fe20007ffe0ff */
[----:B-1----:R-:W-:-:S04]  /*07a0*/  IMAD.WIDE.U32 R10, R19, 0x4, R6 ;  /* 0x00000004130a7825 */ /* 0x002fc800078e0006 */
[--C-:B------:R-:W-:Y:S01]  /*07b0*/  IMAD.WIDE.U32 R16, R17, 0x4, R6.reuse ;  /* 0x0000000411107825 */ /* 0x100fe200078e0006 */
[----:B------:R0:W2:Y:S03]  /*07c0*/  LDG.E R14, desc[UR6][R10.64] ;  /* 0x000000060a0e7981 */ /* 0x0000a6000c1e1900 */
[--C-:B------:R-:W-:Y:S01]  /*07d0*/  IMAD.WIDE.U32 R20, R21, 0x4, R6.reuse ;  /* 0x0000000415147825 */ /* 0x100fe200078e0006 */
[----:B------:R1:W3:Y:S03]  /*07e0*/  LDG.E R18, desc[UR6][R16.64] ;  /* 0x0000000610127981 */ /* 0x0002e6000c1e1900 */
[--C-:B------:R-:W-:Y:S01]  /*07f0*/  IMAD.WIDE.U32 R12, R13, 0x4, R6.reuse ;  /* 0x000000040d0c7825 */ /* 0x100fe200078e0006 */
[----:B------:R-:W-:Y:S01]  /*0800*/  IADD3 R23, PT, PT, R19, 0xa00, RZ ;  /* 0x00000a0013177810 */ /* 0x000fe20007ffe0ff */
[----:B------:R-:W4:Y:S02]  /*0810*/  LDG.E R20, desc[UR6][R20.64] ;  /* 0x0000000614147981 */ /* 0x000f24000c1e1900 */
[--C-:B------:R-:W-:Y:S01]  /*0820*/  IMAD.WIDE.U32 R8, R9, 0x4, R6.reuse ;  /* 0x0000000409087825 */ /* 0x100fe200078e0006 */
[----:B------:R-:W-:Y:S01]  /*0830*/  IADD3 R25, PT, PT, R19, 0xc00, RZ ;  /* 0x00000c0013197810 */ /* 0x000fe20007ffe0ff */
[----:B------:R-:W4:Y:S02]  /*0840*/  LDG.E R12, desc[UR6][R12.64] ;  /* 0x000000060c0c7981 */ /* 0x000f24000c1e1900 */
[--C-:B0-----:R-:W-:Y:S01]  /*0850*/  IMAD.WIDE.U32 R10, R23, 0x4, R6.reuse ;  /* 0x00000004170a7825 */ /* 0x101fe200078e0006 */
[----:B------:R-:W-:Y:S01]  /*0860*/  IADD3 R19, PT, PT, R19, 0xe00, RZ ;  /* 0x00000e0013137810 */ /* 0x000fe20007ffe0ff */
[----:B------:R-:W4:Y:S02]  /*0870*/  LDG.E R8, desc[UR6][R8.64] ;  /* 0x0000000608087981 */ /* 0x000f24000c1e1900 */
[----:B-1----:R-:W-:-:S02]  /*0880*/  IMAD.WIDE.U32 R16, R25, 0x4, R6 ;  /* 0x0000000419107825 */ /* 0x002fc400078e0006 */
[----:B------:R-:W4:Y:S02]  /*0890*/  LDG.E R11, desc[UR6][R10.64] ;  /* 0x000000060a0b7981 */ /* 0x000f24000c1e1900 */
[----:B------:R-:W-:Y:S02]  /*08a0*/  IMAD.WIDE.U32 R6, R19, 0x4, R6 ;  /* 0x0000000413067825 */ /* 0x000fe400078e0006 */
[----:B------:R-:W4:Y:S04]  /*08b0*/  LDG.E R17, desc[UR6][R16.64] ;  /* 0x0000000610117981 */ /* 0x000f28000c1e1900 */
[----:B------:R-:W4:Y:S01]  /*08c0*/  LDG.E R7, desc[UR6][R6.64] ;  /* 0x0000000606077981 */ /* 0x000f22000c1e1900 */
        /* <DEDUP_REMOVED lines=9> */
.L_x_190:
[----:B------:R-:W-:Y:S05]  /*0960*/  BSYNC.RECONVERGENT B2 ;  /* 0x0000000000027941 */ /* 0x000fea0003800200 */
.L_x_189:
[----:B------:R-:W-:Y:S05]  /*0970*/  @!P1 BRA `(.L_x_184) ;  /* 0x00000000008c9947 */ /* 0x000fea0003800000 */
[----:B------:R-:W-:Y:S01]  /*0980*/  ISETP.GE.U32.AND P0, PT, R22, 0x4, PT ;  /* 0x000000041600780c */ /* 0x000fe20003f06070 */
[----:B------:R-:W-:Y:S01]  /*0990*/  BSSY.RECONVERGENT B2, `(.L_x_191) ;  /* 0x0000016000027945 */ /* 0x000fe20003800200 */
[----:B------:R-:W-:-:S04]  /*09a0*/  LOP3.LUT R5, R5, 0x3, RZ, 0xc0, !PT ;  /* 0x0000000305057812 */ /* 0x000fc800078ec0ff */
[----:B------:R-:W-:-:S07]  /*09b0*/  ISETP.NE.AND P1, PT, R5, RZ, PT ;  /* 0x000000ff0500720c */ /* 0x000fce0003f25270 */
[----:B------:R-:W-:Y:S06]  /*09c0*/  @!P0 BRA `(.L_x_192) ;  /* 0x0000000000488947 */ /* 0x000fec0003800000 */
[----:B------:R-:W0:Y:S01]  /*09d0*/  LDC.64 R6, c[0x0][0x380] ;  /* 0x0000e000ff067b82 */ /* 0x000e220000000a00 */
[----:B------:R-:W-:-:S04]  /*09e0*/  LEA R13, R3, R4, 0xd ;  /* 0x00000004030d7211 */ /* 0x000fc800078e68ff */
[C---:B------:R-:W-:Y:S02]  /*09f0*/  IADD3 R11, PT, PT, R13.reuse, 0x200, RZ ;  /* 0x000002000d0b7810 */ /* 0x040fe40007ffe0ff */
[C---:B------:R-:W-:Y:S02]  /*0a00*/  IADD3 R17, PT, PT, R13.reuse, 0x400, RZ ;  /* 0x000004000d117810 */ /* 0x040fe40007ffe0ff */
[C---:B------:R-:W-:Y:S01]  /*0a10*/  IADD3 R19, PT, PT, R13.reuse, 0x600, RZ ;  /* 0x000006000d137810 */ /* 0x040fe20007ffe0ff */
[----:B0-----:R-:W-:-:S04]  /*0a20*/  IMAD.WIDE.U32 R8, R13, 0x4, R6 ;  /* 0x000000040d087825 */ /* 0x001fc800078e0006 */
[--C-:B------:R-:W-:Y:S02]  /*0a30*/  IMAD.WIDE.U32 R10, R11, 0x4, R6.reuse ;  /* 0x000000040b0a7825 */ /* 0x100fe400078e0006 */
[----:B------:R-:W2:Y:S02]  /*0a40*/  LDG.E R8, desc[UR6][R8.64] ;  /* 0x0000000608087981 */ /* 0x000ea4000c1e1900 */
[--C-:B------:R-:W-:Y:S02]  /*0a50*/  IMAD.WIDE.U32 R12, R17, 0x4, R6.reuse ;  /* 0x00000004110c7825 */ /* 0x100fe400078e0006 */
[----:B------:R-:W3:Y:S02]  /*0a60*/  LDG.E R10, desc[UR6][R10.64] ;  /* 0x000000060a0a7981 */ /* 0x000ee4000c1e1900 */
[----:B------:R-:W-:Y:S02]  /*0a70*/  IMAD.WIDE.U32 R6, R19, 0x4, R6 ;  /* 0x0000000413067825 */ /* 0x000fe400078e0006 */
[----:B------:R-:W4:Y:S04]  /*0a80*/  LDG.E R12, desc[UR6][R12.64] ;  /* 0x000000060c0c7981 */ /* 0x000f28000c1e1900 */
[----:B------:R-:W4:Y:S01]  /*0a90*/  LDG.E R6, desc[UR6][R6.64] ;  /* 0x0000000606067981 */ /* 0x000f22000c1e1900 */
[----:B------:R-:W-:Y:S01]  /*0aa0*/  IADD3 R4, PT, PT, R4, 0x800, RZ ;  /* 0x0000080004047810 */ /* 0x000fe20007ffe0ff */
[----:B--2--5:R-:W-:-:S04]  /*0ab0*/  FADD R15, R15, R8 ;  /* 0x000000080f0f7221 */ /* 0x024fc80000000000 */
[----:B---3--:R-:W-:-:S04]  /*0ac0*/  FADD R15, R15, R10 ;  /* 0x0000000a0f0f7221 */ /* 0x008fc80000000000 */
[----:B----4-:R-:W-:-:S04]  /*0ad0*/  FADD R15, R15, R12 ;  /* 0x0000000c0f0f7221 */ /* 0x010fc80000000000 */
[----:B------:R-:W-:-:S07]  /*0ae0*/  FADD R15, R15, R6 ;  /* 0x000000060f0f7221 */ /* 0x000fce0000000000 */
.L_x_192:
[----:B------:R-:W-:Y:S05]  /*0af0*/  BSYNC.RECONVERGENT B2 ;  /* 0x0000000000027941 */ /* 0x000fea0003800200 */
.L_x_191:
[----:B------:R-:W-:Y:S05]  /*0b00*/  @!P1 BRA `(.L_x_184) ;  /* 0x0000000000289947 */ /* 0x000fea0003800000 */
[----:B------:R-:W1:Y:S01]  /*0b10*/  LDC.64 R6, c[0x0][0x380] ;  /* 0x0000e000ff067b82 */ /* 0x000e620000000a00 */
[----:B0-----:R-:W-:Y:S02]  /*0b20*/  LEA R9, R3, R4, 0xd ;  /* 0x0000000403097211 */ /* 0x001fe400078e68ff */
[----:B------:R-:W-:-:S07]  /*0b30*/  IADD3 R8, PT, PT, -R5, RZ, RZ ;  /* 0x000000ff05087210 */ /* 0x000fce0007ffe1ff */
.L_x_193:
[----:B-1----:R-:W-:-:S06]  /*0b40*/  IMAD.WIDE.U32 R4, R9, 0x4, R6 ;  /* 0x0000000409047825 */ /* 0x002fcc00078e0006 */
[----:B------:R-:W2:Y:S01]  /*0b50*/  LDG.E R4, desc[UR6][R4.64] ;  /* 0x0000000604047981 */ /* 0x000ea2000c1e1900 */
[----:B------:R-:W-:Y:S02]  /*0b60*/  IADD3 R8, PT, PT, R8, 0x1, RZ ;  /* 0x0000000108087810 */ /* 0x000fe40007ffe0ff */
[----:B------:R-:W-:Y:S02]  /*0b70*/  IADD3 R9, PT, PT, R9, 0x200, RZ ;  /* 0x0000020009097810 */ /* 0x000fe40007ffe0ff */
[----:B------:R-:W-:Y:S01]  /*0b80*/  ISETP.NE.AND P0, PT, R8, RZ, PT ;  /* 0x000000ff0800720c */ /* 0x000fe20003f05270 */
[----:B--2--5:R-:W-:-:S12]  /*0b90*/  FADD R15, R4, R15 ;  /* 0x0000000f040f7221 */ /* 0x024fd80000000000 */
[----:B------:R-:W-:Y:S05]  /*0ba0*/  @P0 BRA `(.L_x_193) ;  /* 0xfffffffc00e40947 */ /* 0x000fea000383ffff */
.L_x_184:
[----:B------:R-:W-:Y:S05]  /*0bb0*/  BSYNC.RECONVERGENT B1 ;  /* 0x0000000000017941 */ /* 0x000fea0003800200 */
.L_x_183:
[----:B------:R-:W-:-:S13]  /*0bc0*/  ISETP.GE.U32.AND P0, PT, R0, 0x200, PT ;  /* 0x000002000000780c */ /* 0x000fda0003f06070 */
[----:B------:R-:W-:Y:S05]  /*0bd0*/  @!P0 BRA `(.L_x_194) ;  /* 0x0000000000d08947 */ /* 0x000fea0003800000 */
[----:B0-----:R-:W0:Y:S01]  /*0be0*/  S2R R8, SR_LANEID ;  /* 0x0000000000087919 */ /* 0x001e220000000000 */
[----:B-----5:R-:W1:Y:S02]  /*0bf0*/  SHFL.DOWN PT, R0, R15, 0x1, 0x1f ;  /* 0x08201f000f007f89 */ /* 0x020e6400000e0000 */
[----:B-1----:R-:W-:Y:S01]  /*0c00*/  FADD R0, R0, R15 ;  /* 0x0000000f00007221 */ /* 0x002fe20000000000 */
[C---:B0-----:R-:W-:Y:S02]  /*0c10*/  ISETP.GT.AND P0, PT, R8.reuse, 0x1e, PT ;  /* 0x0000001e0800780c */ /* 0x041fe40003f04270 */
[C---:B------:R-:W-:Y:S02]  /*0c20*/  ISETP.NE.AND P1, PT, R8.reuse, RZ, PT ;  /* 0x000000ff0800720c */ /* 0x040fe40003f25270 */
        /* <DEDUP_REMOVED lines=27> */
[----:B------:R-:W0:Y:S04]  /*0de0*/  LDS.128 R12, [UR4+0x10] ;  /* 0x00001004ff0c7984 */ /* 0x000e280008000c00 */
[----:B------:R-:W2:Y:S04]  /*0df0*/  LDS.128 R8, [UR4+0x20] ;  /* 0x00002004ff087984 */ /* 0x000ea80008000c00 */
[----:B-1----:R-:W1:Y:S04]  /*0e00*/  LDS.128 R4, [UR4+0x30] ;  /* 0x00003004ff047984 */ /* 0x002e680008000c00 */
[----:B------:R-:W3:Y:S01]  /*0e10*/  LDS.128 R16, [UR4+0x40] ;  /* 0x00004004ff107984 */ /* 0x000ee20008000c00 */
[----:B0-----:R-:W-:-:S04]  /*0e20*/  FADD R13, R20, R13 ;  /* 0x0000000d140d7221 */ /* 0x001fc80000000000 */
[----:B------:R-:W-:-:S04]  /*0e30*/  FADD R14, R13, R14 ;  /* 0x0000000e0d0e7221 */ /* 0x000fc80000000000 */
[----:B------:R-:W-:-:S04]  /*0e40*/  FADD R15, R14, R15 ;  /* 0x0000000f0e0f7221 */ /* 0x000fc80000000000 */
[----:B--2---:R-:W-:-:S04]  /*0e50*/  FADD R8, R15, R8 ;  /* 0x000000080f087221 */ /* 0x004fc80000000000 */
[----:B------:R-:W-:-:S04]  /*0e60*/  FADD R9, R8, R9 ;  /* 0x0000000908097221 */ /* 0x000fc80000000000 */
[----:B------:R-:W-:-:S04]  /*0e70*/  FADD R10, R9, R10 ;  /* 0x0000000a090a7221 */ /* 0x000fc80000000000 */
[----:B------:R-:W-:-:S04]  /*0e80*/  FADD R11, R10, R11 ;  /* 0x0000000b0a0b7221 */ /* 0x000fc80000000000 */
[----:B-1----:R-:W-:-:S04]  /*0e90*/  FADD R4, R11, R4 ;  /* 0x000000040b047221 */ /* 0x002fc80000000000 */
        /* <DEDUP_REMOVED lines=8> */
.L_x_194:
[----:B0-----:R-:W0:Y:S01]  /*0f20*/  S2R R8, SR_LANEID ;  /* 0x0000000000087919 */ /* 0x001e220000000000 */
[----:B------:R-:W-:-:S04]  /*0f30*/  LOP3.LUT R4, R2, 0x3e0, RZ, 0xc0, !PT ;  /* 0x000003e002047812 */ /* 0x000fc800078ec0ff */
[----:B------:R-:W-:Y:S02]  /*0f40*/  IADD3 R5, PT, PT, R4, 0x20, RZ ;  /* 0x0000002004057810 */ /* 0x000fe40007ffe0ff */
[----:B------:R-:W-:Y:S02]  /*0f50*/  LOP3.LUT R7, RZ, R4, RZ, 0x33, !PT ;  /* 0x00000004ff077212 */ /* 0x000fe400078e33ff */
[----:B------:R-:W-:Y:S02]  /*0f60*/  ISETP.GT.U32.AND P0, PT, R5, R0, PT ;  /* 0x000000000500720c */ /* 0x000fe40003f04070 */
[----:B------:R-:W-:-:S04]  /*0f70*/  IADD3 R7, PT, PT, R0, R7, RZ ;  /* 0x0000000700077210 */ /* 0x000fc80007ffe0ff */
[----:B------:R-:W-:-:S05]  /*0f80*/  SEL R7, R7, 0x1f, P0 ;  /* 0x0000001f07077807 */ /* 0x000fca0000000000 */
[----:B-----5:R-:W1:Y:S01]  /*0f90*/  SHFL.DOWN PT, R4, R15, 0x1, R7 ;  /* 0x082000000f047989 */ /* 0x020e6200000e0007 */
[C---:B0-----:R-:W-:Y:S02]  /*0fa0*/  ISETP.GE.AND P0, PT, R8.reuse, R7, PT ;  /* 0x000000070800720c */ /* 0x041fe40003f06270 */
[C---:B------:R-:W-:Y:S02]  /*0fb0*/  IADD3 R6, PT, PT, R8.reuse, 0x2, RZ ;  /* 0x0000000208067810 */ /* 0x040fe40007ffe0ff */
[----:B------:R-:W-:-:S09]  /*0fc0*/  ISETP.NE.AND P1, PT, R8, RZ, PT ;  /* 0x000000ff0800720c */ /* 0x000fd20003f25270 */
[----:B-1----:R-:W-:Y:S01]  /*0fd0*/  @!P0 FADD R15, R4, R15 ;  /* 0x0000000f040f8221 */ /* 0x002fe20000000000 */
[----:B------:R-:W-:Y:S02]  /*0fe0*/  ISETP.GT.AND P0, PT, R6, R7, PT ;  /* 0x000000070600720c */ /* 0x000fe40003f04270 */
[----:B------:R-:W-:Y:S01]  /*0ff0*/  IADD3 R6, PT, PT, R8, 0x4, RZ ;  /* 0x0000000408067810 */ /* 0x000fe20007ffe0ff */
        /* <DEDUP_REMOVED lines=24> */
[----:B------:R-:W1:Y:S01]  /*1180*/  S2UR UR5, SR_CgaCtaId ;  /* 0x00000000000579c3 */ /* 0x000e620000008800 */
[----:B------:R-:W-:Y:S01]  /*1190*/  UMOV UR4, 0x400 ;  /* 0x0000040000047882 */ /* 0x000fe20000000000 */
[C---:B------:R-:W-:Y:S02]  /*11a0*/  ISETP.GT.U32.AND P2, PT, R0.reuse, 0x20, PT ;  /* 0x000000200000780c */ /* 0x040fe40003f44070 */
[C---:B------:R-:W-:Y:S02]  /*11b0*/  ISETP.GT.U32.AND P3, PT, R0.reuse, 0x40, PT ;  /* 0x000000400000780c */ /* 0x040fe40003f64070 */
[C---:B------:R-:W-:Y:S02]  /*11c0*/  ISETP.GT.U32.AND P1, PT, R0.reuse, 0x60, PT ;  /* 0x000000600000780c */ /* 0x040fe40003f24070 */
[----:B------:R-:W-:Y:S01]  /*11d0*/  ISETP.GT.U32.AND P4, PT, R0, 0xc0, PT ;  /* 0x000000c00000780c */ /* 0x000fe20003f84070 */
[----:B-1----:R-:W-:-:S09]  /*11e0*/  ULEA UR4, UR5, UR4, 0x18 ;  /* 0x0000000405047291 */ /* 0x002fd2000f8ec0ff */
[----:B0-----:R-:W0:Y:S04]  /*11f0*/  LDS.128 R4, [UR4+0x10] ;  /* 0x00001004ff047984 */ /* 0x001e280008000c00 */
[----:B------:R-:W1:Y:S04]  /*1200*/  LDS.128 R8, [UR4+0x20] ;  /* 0x00002004ff087984 */ /* 0x000e680008000c00 */
[----:B------:R-:W2:Y:S04]  /*1210*/  LDS.128 R12, [UR4+0x30] ;  /* 0x00003004ff0c7984 */ /* 0x000ea80008000c00 */
[----:B------:R-:W3:Y:S01]  /*1220*/  LDS.128 R16, [UR4+0x40] ;  /* 0x00004004ff107984 */ /* 0x000ee20008000c00 */
[----:B0-----:R-:W-:Y:S01]  /*1230*/  @P2 FADD R20, R20, R5 ;  /* 0x0000000514142221 */ /* 0x001fe20000000000 */
[----:B------:R-:W-:-:S03]  /*1240*/  ISETP.GT.U32.AND P2, PT, R0, 0x80, PT ;  /* 0x000000800000780c */ /* 0x000fc60003f44070 */
[----:B------:R-:W-:Y:S01]  /*1250*/  @P3 FADD R20, R20, R6 ;  /* 0x0000000614143221 */ /* 0x000fe20000000000 */
[----:B------:R-:W-:-:S03]  /*1260*/  ISETP.GT.U32.AND P3, PT, R0, 0xa0, PT ;  /* 0x000000a00000780c */ /* 0x000fc60003f64070 */
[----:B------:R-:W-:Y:S01]  /*1270*/  @P1 FADD R20, R20, R7 ;  /* 0x0000000714141221 */ /* 0x000fe20000000000 */
[----:B------:R-:W-:-:S05]  /*1280*/  ISETP.GT.U32.AND P1, PT, R0, 0xe0, PT ;  /* 0x000000e00000780c */ /* 0x000fca0003f24070 */
[----:B-1----:R-:W-:Y:S01]  /*1290*/  @P2 FADD R20, R20, R8 ;  /* 0x0000000814142221 */ /* 0x002fe20000000000 */
[----:B------:R-:W-:-:S03]  /*12a0*/  ISETP.GT.U32.AND P2, PT, R0, 0x100, PT ;  /* 0x000001000000780c */ /* 0x000fc60003f44070 */
[----:B------:R-:W-:Y:S01]  /*12b0*/  @P3 FADD R20, R20, R9 ;  /* 0x0000000914143221 */ /* 0x000fe20000000000 */
[----:B------:R-:W-:-:S03]  /*12c0*/  ISETP.GT.U32.AND P3, PT, R0, 0x120, PT ;  /* 0x000001200000780c */ /* 0x000fc60003f64070 */
[----:B------:R-:W-:Y:S01]  /*12d0*/  @P4 FADD R20, R20, R10 ;  /* 0x0000000a14144221 */ /* 0x000fe20000000000 */
[----:B------:R-:W-:-:S03]  /*12e0*/  ISETP.GT.U32.AND P4, PT, R0, 0x140, PT ;  /* 0x000001400000780c */ /* 0x000fc60003f84070 */
[----:B------:R-:W-:Y:S01]  /*12f0*/  @P1 FADD R20, R20, R11 ;  /* 0x0000000b14141221 */ /* 0x000fe20000000000 */
[----:B------:R-:W-:-:S03]  /*1300*/  ISETP.GT.U32.AND P1, PT, R0, 0x160, PT ;  /* 0x000001600000780c */ /* 0x000fc60003f24070 */
[----:B--2---:R-:W-:Y:S01]  /*1310*/  @P2 FADD R20, R20, R12 ;  /* 0x0000000c14142221 */ /* 0x004fe20000000000 */
[----:B------:R-:W-:-:S03]  /*1320*/  ISETP.GT.U32.AND P2, PT, R0, 0x180, PT ;  /* 0x000001800000780c */ /* 0x000fc60003f44070 */
[----:B------:R-:W-:Y:S01]  /*1330*/  @P3 FADD R20, R20, R13 ;  /* 0x0000000d14143221 */ /* 0x000fe20000000000 */
[----:B------:R-:W-:-:S03]  /*1340*/  ISETP.GT.U32.AND P3, PT, R0, 0x1a0, PT ;  /* 0x000001a00000780c */ /* 0x000fc60003f64070 */
[----:B------:R-:W-:Y:S01]  /*1350*/  @P4 FADD R20, R20, R14 ;  /* 0x0000000e14144221 */ /* 0x000fe20000000000 */
[----:B------:R-:W-:-:S03]  /*1360*/  ISETP.GT.U32.AND P4, PT, R0, 0x1c0, PT ;  /* 0x000001c00000780c */ /* 0x000fc60003f84070 */
[----:B------:R-:W-:Y:S01]  /*1370*/  @P1 FADD R20, R20, R15 ;  /* 0x0000000f14141221 */ /* 0x000fe20000000000 */
[----:B------:R-:W-:-:S03]  /*1380*/  ISETP.GT.U32.AND P1, PT, R0, 0x1e0, PT ;  /* 0x000001e00000780c */ /* 0x000fc60003f24070 */
[----:B---3--:R-:W-:-:S04]  /*1390*/  @P2 FADD R20, R20, R16 ;  /* 0x0000001014142221 */ /* 0x008fc80000000000 */
[----:B------:R-:W-:-:S04]  /*13a0*/  @P3 FADD R20, R20, R17 ;  /* 0x0000001114143221 */ /* 0x000fc80000000000 */
[----:B------:R-:W-:-:S04]  /*13b0*/  @P4 FADD R20, R20, R18 ;  /* 0x0000001214144221 */ /* 0x000fc80000000000 */
[----:B------:R-:W-:Y:S01]  /*13c0*/  @P1 FADD R20, R20, R19 ;  /* 0x0000001314141221 */ /* 0x000fe20000000000 */
[----:B------:R-:W-:Y:S06]  /*13d0*/  BRA `(.L_x_195) ;  /* 0x0000001400007947 */ /* 0x000fec0003800000 */
.L_x_180:
[----:B------:R-:W0:Y:S01]  /*13e0*/  S2R R2, SR_TID.X ;  /* 0x0000000000027919 */ /* 0x000e220000002100 */
[----:B------:R-:W1:Y:S02]  /*13f0*/  LDCU.64 UR4, c[0x0][0x380] ;  /* 0x00007000ff0477ac */ /* 0x000e640008000a00 */
[----:B-1----:R-:W-:Y:S02]  /*1400*/  MOV R4, UR4 ;  /* 0x0000000400047c02 */ /* 0x002fe40008000f00 */
[----:B------:R-:W-:Y:S02]  /*1410*/  MOV R5, UR5 ;  /* 0x0000000500057c02 */ /* 0x000fe40008000f00 */
[----:B0-----:R-:W-:-:S05]  /*1420*/  LEA R9, R3, R2, 0xd ;  /* 0x0000000203097211 */ /* 0x001fca00078e68ff */
[----:B------:R-:W-:-:S05]  /*1430*/  IMAD.WIDE.U32 R8, R9, 0x4, R4 ;  /* 0x0000000409087825 */ /* 0x000fca00078e0004 */
        /* <DEDUP_REMOVED lines=16> */
[----:B------:R-:W-:Y:S01]  /*1540*/  ISETP.GE.U32.AND P0, PT, R0, R13, PT ;  /* 0x0000000d0000720c */ /* 0x000fe20003f06070 */
        /* <DEDUP_REMOVED lines=16> */
[----:B------:R-:W-:Y:S01]  /*1650*/  LEA R9, R3, R13, 0xd ;  /* 0x0000000d03097211 */ /* 0x000fe200078e68ff */
[----:B------:R-:W-:Y:S01]  /*1660*/  UMOV UR4, URZ ;  /* 0x000000ff00047c82 */ /* 0x000fe20008000000 */
[----:B------:R-:W-:Y:S02]  /*1670*/  IADD3 R8, PT, PT, R6, -0x2000, RZ ;  /* 0xffffe00006087810 */ /* 0x000fe40007ffe0ff */
[----:B------:R-:W-:Y:S02]  /*1680*/  LOP3.LUT R0, RZ, R2, RZ, 0x33, !PT ;  /* 0x00000002ff007212 */ /* 0x000fe400078e33ff */
[----:B------:R-:W-:Y:S02]  /*1690*/  ISETP.GT.U32.AND P0, PT, R9, R8, PT ;  /* 0x000000080900720c */ /* 0x000fe40003f04070 */
[----:B------:R-:W-:Y:S02]  /*16a0*/  IADD3 R10, PT, PT, -R13, R6, R0 ;  /* 0x000000060d0a7210 */ /* 0x000fe40007ffe100 */
[----:B------:R-:W-:-:S02]  /*16b0*/  IADD3 R7, PT, PT, R9, 0x1000, R2 ;  /* 0x0000100009077810 */ /* 0x000fc40007ffe002 */
[----:B------:R-:W-:Y:S01]  /*16c0*/  MOV R0, R9 ;  /* 0x0000000900007202 */ /* 0x000fe20000000f00 */
[----:B------:R-:W-:-:S06]  /*16d0*/  IMAD R2, R3, -0x2000, R10 ;  /* 0xffffe00003027824 */ /* 0x000fcc00078e020a */
[----:B------:R-:W-:Y:S05]  /*16e0*/  @P0 BRA `(.L_x_197) ;  /* 0x0000000000bc0947 */ /* 0x000fea0003800000 */
[----:B------:R-:W0:Y:S08]  /*16f0*/  LDC R6, c[0x0][0x3a8] ;  /* 0x0000ea00ff067b82 */ /* 0x000e300000000800 */
[----:B------:R-:W1:Y:S02]  /*1700*/  LDC.64 R4, c[0x0][0x380] ;  /* 0x0000e000ff047b82 */ /* 0x000e640000000a00 */
.L_x_198:
[----:B------:R-:W2:Y:S02]  /*1710*/  S2R R10, SR_TID.X ;  /* 0x00000000000a7919 */ /* 0x000ea40000002100 */
[----:B--2---:R-:W-:-:S05]  /*1720*/  IADD3 R11, PT, PT, R10, R9, RZ ;  /* 0x000000090a0b7210 */ /* 0x004fca0007ffe0ff */
[----:B-1----:R-:W-:-:S05]  /*1730*/  IMAD.WIDE.U32 R10, R11, 0x4, R4 ;  /* 0x000000040b0a7825 */ /* 0x002fca00078e0004 */
        /* <DEDUP_REMOVED lines=13> */
[----:B---3--:R-:W-:-:S02]  /*1810*/  FADD R14, R14, R15 ;  /* 0x0000000f0e0e7221 */ /* 0x008fc40000000000 */
[----:B------:R-:W2:Y:S01]  /*1820*/  LDG.E R15, desc[UR6][R10.64+0x7000] ;  /* 0x007000060a0f7981 */ /* 0x000ea2000c1e1900 */
[----:B----4-:R-:W-:-:S03]  /*1830*/  FADD R12, R16, R17 ;  /* 0x00000011100c7221 */ /* 0x010fc60000000000 */
[----:B------:R-:W3:Y:S04]  /*1840*/  LDG.E R17, desc[UR6][R10.64+0x5800] ;  /* 0x005800060a117981 */ /* 0x000ee8000c1e1900 */
[----:B------:R-:W2:Y:S01]  /*1850*/  LDG.E R16, desc[UR6][R10.64+0x6800] ;  /* 0x006800060a107981 */ /* 0x000ea2000c1e1900 */
[----:B------:R-:W-:-:S03]  /*1860*/  FADD R14, R23, R14 ;  /* 0x0000000e170e7221 */ /* 0x000fc60000000000 */
[----:B------:R-:W4:Y:S01]  /*1870*/  LDG.E R23, desc[UR6][R10.64+0x7800] ;  /* 0x007800060a177981 */ /* 0x000f22000c1e1900 */
[----:B-----5:R-:W-:-:S04]  /*1880*/  FADD R19, R19, R20 ;  /* 0x0000001413137221 */ /* 0x020fc80000000000 */
[----:B------:R-:W-:Y:S01]  /*1890*/  FADD R19, R12, R19 ;  /* 0x000000130c137221 */ /* 0x000fe20000000000 */
[----:B0-----:R-:W-:Y:S01]  /*18a0*/  IADD3 R12, PT, PT, -R9, R6, RZ ;  /* 0x00000006090c7210 */ /* 0x001fe20007ffe1ff */
[----:B------:R-:W-:-:S03]  /*18b0*/  FADD R21, R21, R22 ;  /* 0x0000001615157221 */ /* 0x000fc60000000000 */
[----:B------:R-:W-:Y:S01]  /*18c0*/  ISETP.GE.U32.AND P0, PT, R12, R13, PT ;  /* 0x0000000d0c00720c */ /* 0x000fe20003f06070 */
[----:B------:R-:W-:-:S04]  /*18d0*/  FADD R24, R24, R25 ;  /* 0x0000001918187221 */ /* 0x000fc80000000000 */
[----:B------:R-:W-:Y:S01]  /*18e0*/  FADD R21, R21, R24 ;  /* 0x0000001815157221 */ /* 0x000fe20000000000 */
[----:B------:R-:W-:Y:S01]  /*18f0*/  FADD R14, R14, R19 ;  /* 0x000000130e0e7221 */ /* 0x000fe20000000000 */
[----:B---3--:R-:W-:Y:S01]  /*1900*/  FADD R17, R17, R18 ;  /* 0x0000001211117221 */ /* 0x008fe20000000000 */
[----:B--2---:R-:W-:-:S04]  /*1910*/  FADD R16, R16, R15 ;  /* 0x0000000f10107221 */ /* 0x004fc80000000000 */
[----:B------:R-:W-:-:S04]  /*1920*/  FADD R16, R17, R16 ;  /* 0x0000001011107221 */ /* 0x000fc80000000000 */
[----:B------:R-:W-:-:S04]  /*1930*/  FADD R21, R21, R16 ;  /* 0x0000001015157221 */ /* 0x000fc80000000000 */
[----:B------:R-:W-:-:S04]  /*1940*/  FADD R14, R14, R21 ;  /* 0x000000150e0e7221 */ /* 0x000fc80000000000 */
[----:B----4-:R-:W-:Y:S01]  /*1950*/  FADD R23, R23, R14 ;  /* 0x0000000e17177221 */ /* 0x010fe20000000000 */
[----:B------:R-:W-:Y:S06]  /*1960*/  @!P0 BRA `(.L_x_196) ;  /* 0x0000000800d08947 */ /* 0x000fec0003800000 */
[C---:B------:R-:W-:Y:S01]  /*1970*/  IADD3 R9, PT, PT, R13.reuse, R9, RZ ;  /* 0x000000090d097210 */ /* 0x040fe20007ffe0ff */
[----:B------:R-:W-:Y:S01]  /*1980*/  UIADD3 UR4, UPT, UPT, UR4, 0x1, URZ ;  /* 0x0000000104047890 */ /* 0x000fe2000fffe0ff */
[----:B------:R-:W-:Y:S02]  /*1990*/  IADD3 R0, PT, PT, R13, R0, RZ ;  /* 0x000000000d007210 */ /* 0x000fe40007ffe0ff */
[----:B------:R-:W-:Y:S02]  /*19a0*/  ISETP.GT.U32.AND P0, PT, R9, R8, PT ;  /* 0x000000080900720c */ /* 0x000fe40003f04070 */
[C---:B------:R-:W-:Y:S02]  /*19b0*/  IADD3 R2, PT, PT, -R13.reuse, R2, RZ ;  /* 0x000000020d027210 */ /* 0x040fe40007ffe1ff */
[----:B------:R-:W-:-:S09]  /*19c0*/  IADD3 R7, PT, PT, R13, R7, RZ ;  /* 0x000000070d077210 */ /* 0x000fd20007ffe0ff */
[----:B------:R-:W-:Y:S05]  /*19d0*/  @!P0 BRA `(.L_x_198) ;  /* 0xfffffffc004c8947 */ /* 0x000fea000383ffff */
.L_x_197:
[----:B------:R-:W0:Y:S01]  /*19e0*/  S2R R16, SR_TID.X ;  /* 0x0000000000107919 */ /* 0x000e220000002100 */
[----:B------:R-:W-:Y:S01]  /*19f0*/  IADD3 R8, PT, PT, -R9, R6, RZ ;  /* 0x0000000609087210 */ /* 0x000fe20007ffe1ff */
[----:B------:R-:W-:Y:S03]  /*1a00*/  BSSY.RECONVERGENT B1, `(.L_x_196) ;  /* 0x00000aa000017945 */ /* 0x000fe60003800200 */
[----:B0-----:R-:W-:-:S04]  /*1a10*/  ISETP.GE.AND P0, PT, R16, R8, PT ;  /* 0x000000081000720c */ /* 0x001fc80003f06270 */
[----:B------:R-:W-:-:S13]  /*1a20*/  ISETP.GE.U32.OR P0, PT, R9, R6, P0 ;  /* 0x000000060900720c */ /* 0x000fda0000706470 */
[----:B------:R-:W-:Y:S05]  /*1a30*/  @P0 BRA `(.L_x_199) ;  /* 0x0000000800980947 */ /* 0x000fea0003800000 */
[----:B------:R-:W0:Y:S01]  /*1a40*/  LDC R10, c[0x0][0x3ac] ;  /* 0x0000eb00ff0a7b82 */ /* 0x000e220000000800 */
[----:B------:R-:W-:Y:S01]  /*1a50*/  LOP3.LUT R11, RZ, R16, RZ, 0x33, !PT ;  /* 0x00000010ff0b7212 */ /* 0x000fe200078e33ff */
[----:B------:R-:W-:Y:S06]  /*1a60*/  BSSY.RECONVERGENT B2, `(.L_x_200) ;  /* 0x0000056000027945 */ /* 0x000fec0003800200 */
[----:B------:R-:W1:Y:S01]  /*1a70*/  LDC R8, c[0x0][0x3ac] ;  /* 0x0000eb00ff087b82 */ /* 0x000e620000000800 */
[----:B0-----:R-:W-:-:S04]  /*1a80*/  SHF.L.U32 R10, R10, 0xd, RZ ;  /* 0x0000000d0a0a7819 */ /* 0x001fc800000006ff */
[----:B------:R-:W-:-:S04]  /*1a90*/  LEA R10, R3, R10, 0xd ;  /* 0x0000000a030a7211 */ /* 0x000fc800078e68ff */
[----:B------:R-:W-:Y:S01]  /*1aa0*/  IADD3 R6, PT, PT, -R10, R6, R11 ;  /* 0x000000060a067210 */ /* 0x000fe20007ffe10b */
[----:B-1----:R-:W-:-:S04]  /*1ab0*/  IMAD R11, R8, UR4, RZ ;  /* 0x00000004080b7c24 */ /* 0x002fc8000f8e02ff */
[----:B------:R-:W-:-:S05]  /*1ac0*/  IMAD R6, R11, -0x2000, R6 ;  /* 0xffffe0000b067824 */ /* 0x000fca00078e0206 */
[C---:B------:R-:W-:Y:S02]  /*1ad0*/  ISETP.GE.U32.AND P0, PT, R6.reuse, 0x1e00, PT ;  /* 0x00001e000600780c */ /* 0x040fe40003f06070 */
[----:B------:R-:W-:-:S04]  /*1ae0*/  LEA.HI R6, R6, 0x1, RZ, 0x17 ;  /* 0x0000000106067811 */ /* 0x000fc800078fb8ff */
[----:B------:R-:W-:-:S07]  /*1af0*/  LOP3.LUT R8, R6, 0xf, RZ, 0xc0, !PT ;  /* 0x0000000f06087812 */ /* 0x000fce00078ec0ff */
[----:B------:R-:W-:Y:S05]  /*1b00*/  @!P0 BRA `(.L_x_201) ;  /* 0x00000004002c8947 */ /* 0x000fea0003800000 */
[----:B------:R-:W-:Y:S01]  /*1b10*/  LEA.HI R10, R2, 0x1, RZ, 0x17 ;  /* 0x00000001020a7811 */ /* 0x000fe200078fb8ff */
[----:B------:R-:W-:Y:S01]  /*1b20*/  BSSY.RECONVERGENT B3, `(.L_x_202) ;  /* 0x0000048000037945 */ /* 0x000fe20003800200 */
[----:B------:R-:W-:Y:S02]  /*1b30*/  LOP3.LUT R11, R16, 0x1000, RZ, 0xfc, !PT ;  /* 0x00001000100b7812 */ /* 0x000fe400078efcff */
[----:B------:R-:W-:-:S04]  /*1b40*/  LOP3.LUT R10, R10, 0xfffff0, RZ, 0xc0, !PT ;  /* 0x00fffff00a0a7812 */ /* 0x000fc800078ec0ff */
[----:B------:R-:W-:-:S07]  /*1b50*/  IADD3 R13, PT, PT, -R10, RZ, RZ ;  /* 0x000000ff0a0d7210 */ /* 0x000fce0007ffe1ff */
.L_x_203:
[C---:B------:R-:W-:Y:S02]  /*1b60*/  IADD3 R15, PT, PT, R7.reuse, -0x1000, RZ ;  /* 0xfffff000070f7810 */ /* 0x040fe40007ffe0ff */
[----:B------:R-:W-:-:S03]  /*1b70*/  IADD3 R25, PT, PT, R7, -0xe00, RZ ;  /* 0xfffff20007197810 */ /* 0x000fc60007ffe0ff */
[----:B------:R-:W-:Y:S01]  /*1b80*/  IMAD.WIDE.U32 R14, R15, 0x4, R4 ;  /* 0x000000040f0e7825 */ /* 0x000fe200078e0004 */
[----:B------:R-:W-:-:S04]  /*1b90*/  IADD3 R21, PT, PT, R7, -0xc00, RZ ;  /* 0xfffff40007157810 */ /* 0x000fc80007ffe0ff */
[----:B------:R0:W2:Y:S01]  /*1ba0*/  LDG.E R22, desc[UR6][R14.64] ;  /* 0x000000060e167981 */ /* 0x0000a2000c1e1900 */
[----:B------:R-:W-:-:S04]  /*1bb0*/  IMAD.WIDE.U32 R24, R25, 0x4, R4 ;  /* 0x0000000419187825 */ /* 0x000fc800078e0004 */
[--C-:B------:R-:W-:Y:S01]  /*1bc0*/  IMAD.WIDE.U32 R20, R21, 0x4, R4.reuse ;  /* 0x0000000415147825 */ /* 0x100fe200078e0004 */
[----:B------:R-:W3:Y:S04]  /*1bd0*/  LDG.E R16, desc[UR6][R24.64] ;  /* 0x0000000618107981 */ /* 0x000ee8000c1e1900 */
[----:B------:R1:W4:Y:S01]  /*1be0*/  LDG.E R17, desc[UR6][R20.64] ;  /* 0x0000000614117981 */ /* 0x000322000c1e1900 */
[C---:B------:R-:W-:Y:S02]  /*1bf0*/  IADD3 R19, PT, PT, R7.reuse, -0xa00, RZ ;  /* 0xfffff60007137810 */ /* 0x040fe40007ffe0ff */
[C---:B------:R-:W-:Y:S02]  /*1c00*/  IADD3 R29, PT, PT, R7.reuse, -0x800, RZ ;  /* 0xfffff800071d7810 */ /* 0x040fe40007ffe0ff */
[----:B------:R-:W-:Y:S01]  /*1c10*/  IADD3 R27, PT, PT, R7, -0x600, RZ ;  /* 0xfffffa00071b7810 */ /* 0x000fe20007ffe0ff */
[----:B------:R-:W-:Y:S01]  /*1c20*/  IMAD.WIDE.U32 R18, R19, 0x4, R4 ;  /* 0x0000000413127825 */ /* 0x000fe200078e0004 */
[----:B------:R-:W-:-:S03]  /*1c30*/  IADD3 R12, PT, PT, R7, -0x400, RZ ;  /* 0xfffffc00070c7810 */ /* 0x000fc60007ffe0ff */
[--C-:B------:R-:W-:Y:S01]  /*1c40*/  IMAD.WIDE.U32 R28, R29, 0x4, R4.reuse ;  /* 0x000000041d1c7825 */ /* 0x100fe200078e0004 */
[----:B------:R-:W5:Y:S03]  /*1c50*/  LDG.E R10, desc[UR6][R18.64] ;  /* 0x00000006120a7981 */ /* 0x000f66000c1e1900 */
[----:B0-----:R-:W-:Y:S01]  /*1c60*/  IMAD.WIDE.U32 R14, R27, 0x4, R4 ;  /* 0x000000041b0e7825 */ /* 0x001fe200078e0004 */
[----:B------:R-:W-:-:S03]  /*1c70*/  IADD3 R27, PT, PT, R7, -0x200, RZ ;  /* 0xfffffe00071b7810 */ /* 0x000fc60007ffe0ff */
[--C-:B-1----:R-:W-:Y:S02]  /*1c80*/  IMAD.WIDE.U32 R20, R12, 0x4, R4.reuse ;  /* 0x000000040c147825 */ /* 0x102fe400078e0004 */
[----:B------:R0:W5:Y:S04]  /*1c90*/  LDG.E R12, desc[UR6][R14.64] ;  /* 0x000000060e0c7981 */ /* 0x000168000c1e1900 */
[----:B------:R1:W5:Y:S01]  /*1ca0*/  LDG.E R18, desc[UR6][R28.64] ;  /* 0x000000061c127981 */ /* 0x000362000c1e1900 */
[----:B------:R-:W-:-:S04]  /*1cb0*/  IMAD.WIDE.U32 R24, R7, 0x4, R4 ;  /* 0x0000000407187825 */ /* 0x000fc800078e0004 */
[----:B0-----:R-:W-:Y:S01]  /*1cc0*/  IMAD.WIDE.U32 R14, R27, 0x4, R4 ;  /* 0x000000041b0e7825 */ /* 0x001fe200078e0004 */
[----:B------:R-:W5:Y:S04]  /*1cd0*/  LDG.E R19, desc[UR6][R24.64] ;  /* 0x0000000618137981 */ /* 0x000f68000c1e1900 */
[----:B------:R0:W5:Y:S01]  /*1ce0*/  LDG.E R27, desc[UR6][R20.64] ;  /* 0x00000006141b7981 */ /* 0x000162000c1e1900 */
[----:B-1----:R-:W-:-:S03]  /*1cf0*/  IADD3 R29, PT, PT, R7, 0x200, RZ ;  /* 0x00000200071d7810 */ /* 0x002fc60007ffe0ff */
[----:B------:R1:W5:Y:S01]  /*1d00*/  LDG.E R26, desc[UR6][R14.64] ;  /* 0x000000060e1a7981 */ /* 0x000362000c1e1900 */
[----:B0-----:R-:W-:Y:S01]  /*1d10*/  IADD3 R21, PT, PT, R7, 0x400, RZ ;  /* 0x0000040007157810 */ /* 0x001fe20007ffe0ff */
[----:B------:R-:W-:Y:S01]  /*1d20*/  IMAD.WIDE.U32 R28, R29, 0x4, R4 ;  /* 0x000000041d1c7825 */ /* 0x000fe200078e0004 */
[----:B-1----:R-:W-:-:S05]  /*1d30*/  IADD3 R15, PT, PT, R7, 0x800, RZ ;  /* 0x00000800070f7810 */ /* 0x002fca0007ffe0ff */
[----:B------:R-:W5:Y:S01]  /*1d40*/  LDG.E R28, desc[UR6][R28.64] ;  /* 0x000000061c1c7981 */ /* 0x000f62000c1e1900 */
[----:B------:R-:W-:-:S06]  /*1d50*/  IMAD.WIDE.U32 R14, R15, 0x4, R4 ;  /* 0x000000040f0e7825 */ /* 0x000fcc00078e0004 */
[----:B------:R-:W5:Y:S01]  /*1d60*/  LDG.E R14, desc[UR6][R14.64] ;  /* 0x000000060e0e7981 */ /* 0x000f62000c1e1900 */
[----:B--2---:R-:W-:Y:S01]  /*1d70*/  FADD R25, R22, R23 ;  /* 0x0000001716197221 */ /* 0x004fe20000000000 */
[----:B------:R-:W-:Y:S01]  /*1d80*/  IMAD.WIDE.U32 R22, R21, 0x4, R4 ;  /* 0x0000000415167825 */ /* 0x000fe200078e0004 */
[----:B------:R-:W-:-:S03]  /*1d90*/  IADD3 R21, PT, PT, R7, 0x600, RZ ;  /* 0x0000060007157810 */ /* 0x000fc60007ffe0ff */
[----:B---3--:R-:W-:Y:S02]  /*1da0*/  FADD R16, R25, R16 ;  /* 0x0000001019107221 */ /* 0x008fe40000000000 */
[----:B------:R-:W-:Y:S01]  /*1db0*/  IMAD.WIDE.U32 R20, R21, 0x4, R4 ;  /* 0x0000000415147825 */ /* 0x000fe200078e0004 */
[----:B------:R-:W-:Y:S01]  /*1dc0*/  IADD3 R25, PT, PT, R7, 0xa00, RZ ;  /* 0x00000a0007197810 */ /* 0x000fe20007ffe0ff */
[----:B------:R-:W2:Y:S04]  /*1dd0*/  LDG.E R29, desc[UR6][R22.64] ;  /* 0x00000006161d7981 */ /* 0x000ea8000c1e1900 */
[----:B------:R4:W3:Y:S02]  /*1de0*/  LDG.E R20, desc[UR6][R20.64] ;  /* 0x0000000614147981 */ /* 0x0008e4000c1e1900 */
[----:B----4-:R-:W-:Y:S01]  /*1df0*/  FADD R21, R16, R17 ;  /* 0x0000001110157221 */ /* 0x010fe20000000000 */
[----:B------:R-:W-:Y:S01]  /*1e00*/  IMAD.WIDE.U32 R16, R25, 0x4, R4 ;  /* 0x0000000419107825 */ /* 0x000fe200078e0004 */
[----:B------:R-:W-:-:S05]  /*1e10*/  IADD3 R25, PT, PT, R7, 0xc00, RZ ;  /* 0x00000c0007197810 */ /* 0x000fca0007ffe0ff */
[--C-:B------:R-:W-:Y:S01]  /*1e20*/  IMAD.WIDE.U32 R22, R25, 0x4, R4.reuse ;  /* 0x0000000419167825 */ /* 0x100fe200078e0004 */
[----:B------:R-:W-:Y:S01]  /*1e30*/  IADD3 R25, PT, PT, R7, 0xe00, RZ ;  /* 0x00000e0007197810 */ /* 0x000fe20007ffe0ff */
[----:B------:R-:W4:Y:S04]  /*1e40*/  LDG.E R16, desc[UR6][R16.64] ;  /* 0x0000000610107981 */ /* 0x000f28000c1e1900 */
[----:B------:R-:W-:Y:S01]  /*1e50*/  IMAD.WIDE.U32 R24, R25, 0x4, R4 ;  /* 0x0000000419187825 */ /* 0x000fe200078e0004 */
[----:B------:R-:W4:Y:S05]  /*1e60*/  LDG.E R22, desc[UR6][R22.64] ;  /* 0x0000000616167981 */ /* 0x000f2a000c1e1900 */
[----:B------:R-:W4:Y:S01]  /*1e70*/  LDG.E R24, desc[UR6][R24.64] ;  /* 0x0000000618187981 */ /* 0x000f22000c1e1900 */
[----:B-----5:R-:W-:-:S04]  /*1e80*/  FADD R21, R21, R10 ;  /* 0x0000000a15157221 */ /* 0x020fc80000000000 */
[----:B------:R-:W-:-:S04]  /*1e90*/  FADD R21, R21, R18 ;  /* 0x0000001215157221 */ /* 0x000fc80000000000 */
[----:B------:R-:W-:-:S04]  /*1ea0*/  FADD R12, R21, R12 ;  /* 0x0000000c150c7221 */ /* 0x000fc80000000000 */
[----:B------:R-:W-:-:S04]  /*1eb0*/  FADD R27, R12, R27 ;  /* 0x0000001b0c1b7221 */ /* 0x000fc80000000000 */
[----:B------:R-:W-:-:S04]  /*1ec0*/  FADD R26, R27, R26 ;  /* 0x0000001a1b1a7221 */ /* 0x000fc80000000000 */
[----:B------:R-:W-:-:S04]  /*1ed0*/  FADD R19, R26, R19 ;  /* 0x000000131a137221 */ /* 0x000fc80000000000 */
[----:B------:R-:W-:Y:S01]  /*1ee0*/  FADD R28, R19, R28 ;  /* 0x0000001c131c7221 */ /* 0x000fe20000000000 */
[----:B------:R-:W-:-:S04]  /*1ef0*/  IADD3 R13, PT, PT, R13, 0x10, RZ ;  /* 0x000000100d0d7810 */ /* 0x000fc80007ffe0ff */
[----:B------:R-:W-:Y:S02]  /*1f00*/  ISETP.NE.AND P0, PT, R13, RZ, PT ;  /* 0x000000ff0d00720c */ /* 0x000fe40003f05270 */
[----:B------:R-:W-:Y:S02]  /*1f10*/  IADD3 R11, PT, PT, R11, 0x2000, RZ ;  /* 0x000020000b0b7810 */ /* 0x000fe40007ffe0ff */
[----:B------:R-:W-:Y:S01]  /*1f20*/  IADD3 R7, PT, PT, R7, 0x2000, RZ ;  /* 0x0000200007077810 */ /* 0x000fe20007ffe0ff */
[----:B--2---:R-:W-:-:S04]  /*1f30*/  FADD R29, R28, R29 ;  /* 0x0000001d1c1d7221 */ /* 0x004fc80000000000 */
[----:B---3--:R-:W-:-:S04]  /*1f40*/  FADD R29, R29, R20 ;  /* 0x000000141d1d7221 */ /* 0x008fc80000000000 */
[----:B------:R-:W-:-:S04]  /*1f50*/  FADD R29, R29, R14 ;  /* 0x0000000e1d1d7221 */ /* 0x000fc80000000000 */
[----:B----4-:R-:W-:-:S04]  /*1f60*/  FADD R29, R29, R16 ;  /* 0x000000101d1d7221 */ /* 0x010fc80000000000 */
[----:B------:R-:W-:-:S04]  /*1f70*/  FADD R29, R29, R22 ;  /* 0x000000161d1d7221 */ /* 0x000fc80000000000 */
[----:B------:R-:W-:Y:S01]  /*1f80*/  FADD R23, R29, R24 ;  /* 0x000000181d177221 */ /* 0x000fe20000000000 */
[----:B------:R-:W-:Y:S06]  /*1f90*/  @P0 BRA `(.L_x_203) ;  /* 0xfffffff800f00947 */ /* 0x000fec000383ffff */
[----:B------:R-:W-:Y:S05]  /*1fa0*/  BSYNC.RECONVERGENT B3 ;  /* 0x0000000000037941 */ /* 0x000fea0003800200 */
.L_x_202:
[----:B------:R-:W-:-:S07]  /*1fb0*/  IADD3 R16, PT, PT, R11, -0x1000, RZ ;  /* 0xfffff0000b107810 */ /* 0x000fce0007ffe0ff */
.L_x_201:
[----:B------:R-:W-:Y:S05]  /*1fc0*/  BSYNC.RECONVERGENT B2 ;  /* 0x0000000000027941 */ /* 0x000fea0003800200 */
.L_x_200:
[----:B------:R-:W-:-:S13]  /*1fd0*/  ISETP.NE.AND P0, PT, R8, RZ, PT ;  /* 0x000000ff0800720c */ /* 0x000fda0003f05270 */
[----:B------:R-:W-:Y:S05]  /*1fe0*/  @!P0 BRA `(.L_x_199) ;  /* 0x00000004002c8947 */ /* 0x000fea0003800000 */
[----:B------:R-:W-:Y:S01]  /*1ff0*/  ISETP.GE.U32.AND P0, PT, R8, 0x8, PT ;  /* 0x000000080800780c */ /* 0x000fe20003f06070 */
[----:B------:R-:W-:Y:S01]  /*2000*/  BSSY.RECONVERGENT B2, `(.L_x_204) ;  /* 0x0000025000027945 */ /* 0x000fe20003800200 */
[----:B------:R-:W-:-:S04]  /*2010*/  LOP3.LUT R22, R6, 0x7, RZ, 0xc0, !PT ;  /* 0x0000000706167812 */ /* 0x000fc800078ec0ff */
[----:B------:R-:W-:-:S07]  /*2020*/  ISETP.NE.AND P1, PT, R22, RZ, PT ;  /* 0x000000ff1600720c */ /* 0x000fce0003f25270 */
[----:B------:R-:W-:Y:S06]  /*2030*/  @!P0 BRA `(.L_x_205) ;  /* 0x0000000000848947 */ /* 0x000fec0003800000 */
[----:B------:R-:W-:-:S04]  /*2040*/  IADD3 R7, PT, PT, R16, R9, RZ ;  /* 0x0000000910077210 */ /* 0x000fc80007ffe0ff */
[C---:B------:R-:W-:Y:S01]  /*2050*/  IADD3 R21, PT, PT, R7.reuse, 0x200, RZ ;  /* 0x0000020007157810 */ /* 0x040fe20007ffe0ff */
[C---:B------:R-:W-:Y:S01]  /*2060*/  IMAD.WIDE.U32 R14, R7.reuse, 0x4, R4 ;  /* 0x00000004070e7825 */ /* 0x040fe200078e0004 */
[----:B------:R-:W-:-:S03]  /*2070*/  IADD3 R19, PT, PT, R7, 0x400, RZ ;  /* 0x0000040007137810 */ /* 0x000fc60007ffe0ff */
[--C-:B------:R-:W-:Y:S01]  /*2080*/  IMAD.WIDE.U32 R20, R21, 0x4, R4.reuse ;  /* 0x0000000415147825 */ /* 0x100fe200078e0004 */
[----:B------:R0:W2:Y:S01]  /*2090*/  LDG.E R8, desc[UR6][R14.64] ;  /* 0x000000060e087981 */ /* 0x0000a2000c1e1900 */
[----:B------:R-:W-:Y:S02]  /*20a0*/  IADD3 R11, PT, PT, R7, 0x600, RZ ;  /* 0x00000600070b7810 */ /* 0x000fe40007ffe0ff */
[--C-:B------:R-:W-:Y:S01]  /*20b0*/  IMAD.WIDE.U32 R18, R19, 0x4, R4.reuse ;  /* 0x0000000413127825 */ /* 0x100fe200078e0004 */
[----:B------:R1:W3:Y:S01]  /*20c0*/  LDG.E R17, desc[UR6][R20.64] ;  /* 0x0000000614117981 */ /* 0x0002e2000c1e1900 */
[----:B------:R-:W-:Y:S02]  /*20d0*/  IADD3 R13, PT, PT, R7, 0x800, RZ ;  /* 0x00000800070d7810 */ /* 0x000fe40007ffe0ff */
[--C-:B------:R-:W-:Y:S01]  /*20e0*/  IMAD.WIDE.U32 R10, R11, 0x4, R4.reuse ;  /* 0x000000040b0a7825 */ /* 0x100fe200078e0004 */
[----:B------:R-:W-:Y:S01]  /*20f0*/  IADD3 R25, PT, PT, R7, 0xa00, RZ ;  /* 0x00000a0007197810 */ /* 0x000fe20007ffe0ff */
[----:B------:R-:W4:Y:S02]  /*2100*/  LDG.E R18, desc[UR6][R18.64] ;  /* 0x0000000612127981 */ /* 0x000f24000c1e1900 */
[--C-:B------:R-:W-:Y:S01]  /*2110*/  IMAD.WIDE.U32 R12, R13, 0x4, R4.reuse ;  /* 0x000000040d0c7825 */ /* 0x100fe200078e0004 */
[----:B------:R-:W-:Y:S01]  /*2120*/  IADD3 R27, PT, PT, R7, 0xc00, RZ ;  /* 0x00000c00071b7810 */ /* 0x000fe20007ffe0ff */
[----:B------:R-:W5:Y:S02]  /*2130*/  LDG.E R10, desc[UR6][R10.64] ;  /* 0x000000060a0a7981 */ /* 0x000f64000c1e1900 */
[--C-:B0-----:R-:W-:Y:S01]  /*2140*/  IMAD.WIDE.U32 R14, R25, 0x4, R4.reuse ;  /* 0x00000004190e7825 */ /* 0x101fe200078e0004 */
[----:B------:R-:W-:Y:S01]  /*2150*/  IADD3 R25, PT, PT, R7, 0xe00, RZ ;  /* 0x00000e0007197810 */ /* 0x000fe20007ffe0ff */
[----:B------:R-:W5:Y:S02]  /*2160*/  LDG.E R12, desc[UR6][R12.64] ;  /* 0x000000060c0c7981 */ /* 0x000f64000c1e1900 */
[----:B-1----:R-:W-:-:S02]  /*2170*/  IMAD.WIDE.U32 R20, R27, 0x4, R4 ;  /* 0x000000041b147825 */ /* 0x002fc400078e0004 */
[----:B------:R-:W5:Y:S02]  /*2180*/  LDG.E R15, desc[UR6][R14.64] ;  /* 0x000000060e0f7981 */ /* 0x000f64000c1e1900 */
[----:B------:R-:W-:Y:S02]  /*2190*/  IMAD.WIDE.U32 R24, R25, 0x4, R4 ;  /* 0x0000000419187825 */ /* 0x000fe400078e0004 */
        /* <DEDUP_REMOVED lines=11> */
.L_x_205:
[----:B------:R-:W-:Y:S05]  /*2250*/  BSYNC.RECONVERGENT B2 ;  /* 0x0000000000027941 */ /* 0x000fea0003800200 */
.L_x_204:
[----:B------:R-:W-:Y:S05]  /*2260*/  @!P1 BRA `(.L_x_199) ;  /* 0x00000000008c9947 */ /* 0x000fea0003800000 */
[----:B------:R-:W-:Y:S01]  /*2270*/  ISETP.GE.U32.AND P0, PT, R22, 0x4, PT ;  /* 0x000000041600780c */ /* 0x000fe20003f06070 */
[----:B------:R-:W-:Y:S01]  /*2280*/  BSSY.RECONVERGENT B2, `(.L_x_206) ;  /* 0x0000014000027945 */ /* 0x000fe20003800200 */
[----:B------:R-:W-:-:S11]  /*2290*/  LOP3.LUT P1, RZ, R6, 0x3, RZ, 0xc0, !PT ;  /* 0x0000000306ff7812 */ /* 0x000fd6000782c0ff */
[----:B------:R-:W-:Y:S05]  /*22a0*/  @!P0 BRA `(.L_x_207) ;  /* 0x0000000000448947 */ /* 0x000fea0003800000 */
[----:B------:R-:W-:-:S04]  /*22b0*/  IADD3 R11, PT, PT, R16, R9, RZ ;  /* 0x00000009100b7210 */ /* 0x000fc80007ffe0ff */
[C---:B------:R-:W-:Y:S01]  /*22c0*/  IADD3 R9, PT, PT, R11.reuse, 0x200, RZ ;  /* 0x000002000b097810 */ /* 0x040fe20007ffe0ff */
[C---:B------:R-:W-:Y:S01]  /*22d0*/  IMAD.WIDE.U32 R6, R11.reuse, 0x4, R4 ;  /* 0x000000040b067825 */ /* 0x040fe200078e0004 */
[----:B------:R-:W-:-:S03]  /*22e0*/  IADD3 R13, PT, PT, R11, 0x400, RZ ;  /* 0x000004000b0d7810 */ /* 0x000fc60007ffe0ff */
[--C-:B------:R-:W-:Y:S01]  /*22f0*/  IMAD.WIDE.U32 R8, R9, 0x4, R4.reuse ;  /* 0x0000000409087825 */ /* 0x100fe200078e0004 */
[----:B------:R-:W-:Y:S01]  /*2300*/  IADD3 R15, PT, PT, R11, 0x600, RZ ;  /* 0x000006000b0f7810 */ /* 0x000fe20007ffe0ff */
[----:B------:R-:W2:Y:S02]  /*2310*/  LDG.E R6, desc[UR6][R6.64] ;  /* 0x0000000606067981 */ /* 0x000ea4000c1e1900 */
[--C-:B------:R-:W-:Y:S02]  /*2320*/  IMAD.WIDE.U32 R10, R13, 0x4, R4.reuse ;  /* 0x000000040d0a7825 */ /* 0x100fe400078e0004 */
[----:B------:R-:W3:Y:S02]  /*2330*/  LDG.E R8, desc[UR6][R8.64] ;  /* 0x0000000608087981 */ /* 0x000ee4000c1e1900 */
[----:B------:R-:W-:Y:S02]  /*2340*/  IMAD.WIDE.U32 R12, R15, 0x4, R4 ;  /* 0x000000040f0c7825 */ /* 0x000fe400078e0004 */
[----:B------:R-:W4:Y:S04]  /*2350*/  LDG.E R10, desc[UR6][R10.64] ;  /* 0x000000060a0a7981 */ /* 0x000f28000c1e1900 */
[----:B------:R-:W5:Y:S01]  /*2360*/  LDG.E R12, desc[UR6][R12.64] ;  /* 0x000000060c0c7981 */ /* 0x000f62000c1e1900 */
[----:B------:R-:W-:Y:S01]  /*2370*/  IADD3 R16, PT, PT, R16, 0x800, RZ ;  /* 0x0000080010107810 */ /* 0x000fe20007ffe0ff */
[----:B--2---:R-:W-:-:S04]  /*2380*/  FADD R23, R23, R6 ;  /* 0x0000000617177221 */ /* 0x004fc80000000000 */
[----:B---3--:R-:W-:-:S04]  /*2390*/  FADD R23, R23, R8 ;  /* 0x0000000817177221 */ /* 0x008fc80000000000 */
[----:B----4-:R-:W-:-:S04]  /*23a0*/  FADD R23, R23, R10 ;  /* 0x0000000a17177221 */ /* 0x010fc80000000000 */
[----:B-----5:R-:W-:-:S07]  /*23b0*/  FADD R23, R23, R12 ;  /* 0x0000000c17177221 */ /* 0x020fce0000000000 */
.L_x_207:
[----:B------:R-:W-:Y:S05]  /*23c0*/  BSYNC.RECONVERGENT B2 ;  /* 0x0000000000027941 */ /* 0x000fea0003800200 */
.L_x_206:
[----:B------:R-:W-:Y:S05]  /*23d0*/  @!P1 BRA `(.L_x_199) ;  /* 0x0000000000309947 */ /* 0x000fea0003800000 */
[----:B------:R-:W-:Y:S02]  /*23e0*/  LOP3.LUT R2, R2, 0xffff, RZ, 0xc0, !PT ;  /* 0x0000ffff02027812 */ /* 0x000fe400078ec0ff */
[----:B------:R-:W-:Y:S02]  /*23f0*/  IADD3 R9, PT, PT, R16, R0, RZ ;  /* 0x0000000010097210 */ /* 0x000fe40007ffe0ff */
[----:B------:R-:W-:-:S04]  /*2400*/  LEA.HI R2, R2, 0x1, RZ, 0x17 ;  /* 0x0000000102027811 */ /* 0x000fc800078fb8ff */
[----:B------:R-:W-:-:S04]  /*2410*/  LOP3.LUT R2, R2, 0x3, RZ, 0xc0, !PT ;  /* 0x0000000302027812 */ /* 0x000fc800078ec0ff */
[----:B------:R-:W-:-:S07]  /*2420*/  IADD3 R2, PT, PT, -R2, RZ, RZ ;  /* 0x000000ff02027210 */ /* 0x000fce0007ffe1ff */
.L_x_208:
[----:B------:R-:W-:-:S06]  /*2430*/  IMAD.WIDE.U32 R6, R9, 0x4, R4 ;  /* 0x0000000409067825 */ /* 0x000fcc00078e0004 */
[----:B------:R-:W2:Y:S01]  /*2440*/  LDG.E R6, desc[UR6][R6.64] ;  /* 0x0000000606067981 */ /* 0x000ea2000c1e1900 */
[----:B------:R-:W-:Y:S02]  /*2450*/  IADD3 R2, PT, PT, R2, 0x1, RZ ;  /* 0x0000000102027810 */ /* 0x000fe40007ffe0ff */
[----:B------:R-:W-:Y:S02]  /*2460*/  IADD3 R9, PT, PT, R9, 0x200, RZ ;  /* 0x0000020009097810 */ /* 0x000fe40007ffe0ff */
[----:B------:R-:W-:Y:S01]  /*2470*/  ISETP.NE.AND P0, PT, R2, RZ, PT ;  /* 0x000000ff0200720c */ /* 0x000fe20003f05270 */
[----:B--2---:R-:W-:-:S12]  /*2480*/  FADD R23, R6, R23 ;  /* 0x0000001706177221 */ /* 0x004fd80000000000 */
[----:B------:R-:W-:Y:S05]  /*2490*/  @P0 BRA `(.L_x_208) ;  /* 0xfffffffc00e40947 */ /* 0x000fea000383ffff */
.L_x_199:
[----:B------:R-:W-:Y:S05]  /*24a0*/  BSYNC.RECONVERGENT B1 ;  /* 0x0000000000017941 */ /* 0x000fea0003800200 */
.L_x_196:
        /* <DEDUP_REMOVED lines=33> */
[----:B------:R-:W1:Y:S04]  /*26c0*/  LDS.128 R8, [UR4+0x20] ;  /* 0x00002004ff087984 */ /* 0x000e680008000c00 */
[----:B--2---:R-:W2:Y:S04]  /*26d0*/  LDS.128 R4, [UR4+0x30] ;  /* 0x00003004ff047984 */ /* 0x004ea80008000c00 */
        /* <DEDUP_REMOVED lines=16> */
.L_x_195:
[----:B------:R-:W-:Y:S05]  /*27e0*/  BSYNC.RECONVERGENT B0 ;  /* 0x0000000000007941 */ /* 0x000fea0003800200 */
.L_x_179:
[----:B------:R-:W-:Y:S05]  /*27f0*/  @P0 EXIT ;  /* 0x000000000000094d */ /* 0x000fea0003800000 */
[----:B012---:R-:W0:Y:S02]  /*2800*/  LDC.64 R4, c[0x0][0x388] ;  /* 0x0000e200ff047b82 */ /* 0x007e240000000a00 */
[----:B0-----:R-:W-:-:S05]  /*2810*/  IMAD.WIDE.U32 R2, R3, 0x4, R4 ;  /* 0x0000000403027825 */ /* 0x001fca00078e0004 */
[----:B------:R-:W-:Y:S01]  /*2820*/  STG.E desc[UR6][R2.64], R20 ;  /* 0x0000001402007986 */ /* 0x000fe2000c101906 */
[----:B------:R-:W-:Y:S05]  /*2830*/  EXIT ;  /* 0x000000000000794d */ /* 0x000fea0003800000 */
.L_x_209:
        /* <DEDUP_REMOVED lines=12> */
.L_x_315:


//--------------------- .text._ZN3cub18CUB_300001_SM_10006detail6reduce28DeviceReduceSingleTileKernelINS2_10policy_hubIfjN4cuda3std3__44plusIfEEE10Policy1000EN6thrust24THRUST_300001_SM_1000_NS6detail15normal_iteratorINSD_10device_ptrIfEEEEPfjS9_ffNS7_10__identityEEEvT0_T1_T2_T3_T4_T6_ --------------------------
	.section	.text._ZN3cub18CUB_300001_SM_10006detail6reduce28DeviceReduceSingleTileKernelINS2_10policy_hubIfjN4cuda3std3__44plusIfEEE10Policy1000EN6thrust24THRUST_300001_SM_1000_NS6detail15normal_iteratorINSD_10device_ptrIfEEEEPfjS9_ffNS7_10__identityEEEvT0_T1_T2_T3_T4_T6_,"ax",@progbits
	.align	128
        .global         _ZN3cub18CUB_300001_SM_10006detail6reduce28DeviceReduceSingleTileKernelINS2_10policy_hubIfjN4cuda3std3__44plusIfEEE10Policy1000EN6thrust24THRUST_300001_SM_1000_NS6detail15normal_iteratorINSD_10device_ptrIfEEEEPfjS9_ffNS7_10__identityEEEvT0_T1_T2_T3_T4_T6_
        .type           _ZN3cub18CUB_300001_SM_10006detail6reduce28DeviceReduceSingleTileKernelINS2_10policy_hubIfjN4cuda3std3__44plusIfEEE10Policy1000EN6thrust24THRUST_300001_SM_1000_NS6detail15normal_iteratorINSD_10device_ptrIfEEEEPfjS9_ffNS7_10__identityEEEvT0_T1_T2_T3_T4_T6_,@function
        .size           _ZN3cub18CUB_300001_SM_10006detail6reduce28DeviceReduceSingleTileKernelINS2_10policy_hubIfjN4cuda3std3__44plusIfEEE10Policy1000EN6thrust24THRUST_300001_SM_1000_NS6detail15normal_iteratorINSD_10device_ptrIfEEEEPfjS9_ffNS7_10__identityEEEvT0_T1_T2_T3_T4_T6_,(.L_x_316 - _ZN3cub18CUB_300001_SM_10006detail6reduce28DeviceReduceSingleTileKernelINS2_10policy_hubIfjN4cuda3std3__44plusIfEEE10Policy1000EN6thrust24THRUST_300001_SM_1000_NS6detail15normal_iteratorINSD_10device_ptrIfEEEEPfjS9_ffNS7_10__identityEEEvT0_T1_T2_T3_T4_T6_)
        .other          _ZN3cub18CUB_300001_SM_10006detail6reduce28DeviceReduceSingleTileKernelINS2_10policy_hubIfjN4cuda3std3__44plusIfEEE10Policy1000EN6thrust24THRUST_300001_SM_1000_NS6detail15normal_iteratorINSD_10device_ptrIfEEEEPfjS9_ffNS7_10__identityEEEvT0_T1_T2_T3_T4_T6_,@"STO_CUDA_ENTRY STV_DEFAULT"
_ZN3cub18CUB_300001_SM_10006detail6reduce28DeviceReduceSingleTileKernelINS2_10policy_hubIfjN4cuda3std3__44plusIfEEE10Policy1000EN6thrust24THRUST_300001_SM_1000_NS6detail15normal_iteratorINSD_10device_ptrIfEEEEPfjS9_ffNS7_10__identityEEEvT0_T1_T2_T3_T4_T6_:
.text._ZN3cub18CUB_300001_SM_10006detail6reduce28DeviceReduceSingleTileKernelINS2_10policy_hubIfjN4cuda3std3__44plusIfEEE10Policy1000EN6thrust24THRUST_300001_SM_1000_NS6detail15normal_iteratorINSD_10device_ptrIfEEEEPfjS9_ffNS7_10__identityEEEvT0_T1_T2_T3_T4_T6_:
        /* <DEDUP_REMOVED lines=13> */
.L_x_210:
[----:B------:R-:W-:Y:S01]  /*00d0*/  ISETP.GT.U32.AND P0, PT, R4, 0x1fff, PT ;  /* 0x00001fff0400780c */ /* 0x000fe20003f04070 */
[----:B------:R-:W-:-:S12]  /*00e0*/  BSSY.RECONVERGENT B0, `(.L_x_211) ;  /* 0x000022c000007945 */ /* 0x000fd80003800200 */
[----:B------:R-:W-:Y:S05]  /*00f0*/  @P0 BRA `(.L_x_212) ;  /* 0x0000001000000947 */ /* 0x000fea0003800000 */
[----:B------:R-:W0:Y:S01]  /*0100*/  S2R R5, SR_TID.X ;  /* 0x0000000000057919 */ /* 0x000e220000002100 */
[----:B------:R-:W-:Y:S01]  /*0110*/  BSSY.RECONVERGENT B1, `(.L_x_213) ;  /* 0x0000009000017945 */ /* 0x000fe20003800200 */
[----:B------:R-:W-:Y:S01]  /*0120*/  HFMA2 R0, -RZ, RZ, 0, 0 ;  /* 0x00000000ff007431 */ /* 0x000fe200000001ff */
[----:B0-----:R-:W-:Y:S02]  /*0130*/  ISETP.GE.U32.AND P0, PT, R5, R4, PT ;  /* 0x000000040500720c */ /* 0x001fe40003f06070 */
[----:B------:R-:W-:-:S11]  /*0140*/  MOV R7, R5 ;  /* 0x0000000500077202 */ /* 0x000fd60000000f00 */
[----:B------:R-:W-:Y:S05]  /*0150*/  @P0 BRA `(.L_x_214) ;  /* 0x0000000000100947 */ /* 0x000fea0003800000 */
[----:B------:R-:W0:Y:S02]  /*0160*/  LDC.64 R2, c[0x0][0x380] ;  /* 0x0000e000ff027b82 */ /* 0x000e240000000a00 */
[----:B0-----:R-:W-:-:S05]  /*0170*/  IMAD.WIDE.U32 R2, R5, 0x4, R2 ;  /* 0x0000000405027825 */ /* 0x001fca00078e0002 */
[----:B------:R0:W5:Y:S01]  /*0180*/  LDG.E R0, desc[UR6][R2.64] ;  /* 0x0000000602007981 */ /* 0x000162000c1e1900 */
[----:B------:R-:W-:-:S07]  /*0190*/  IADD3 R7, PT, PT, R5, 0x200, RZ ;  /* 0x0000020005077810 */ /* 0x000fce0007ffe0ff */
.L_x_214:
[----:B------:R-:W-:Y:S05]  /*01a0*/  BSYNC.RECONVERGENT B1 ;  /* 0x0000000000017941 */ /* 0x000fea0003800200 */
.L_x_213:
[----:B------:R-:W-:Y:S01]  /*01b0*/  ISETP.GE.U32.AND P0, PT, R7, R4, PT ;  /* 0x000000040700720c */ /* 0x000fe20003f06070 */
[----:B------:R-:W-:-:S12]  /*01c0*/  BSSY.RECONVERGENT B1, `(.L_x_215) ;  /* 0x0000070000017945 */ /* 0x000fd80003800200 */
[----:B------:R-:W-:Y:S05]  /*01d0*/  @P0 BRA `(.L_x_216) ;  /* 0x0000000400b80947 */ /* 0x000fea0003800000 */
[----:B0-----:R-:W-:Y:S01]  /*01e0*/  LOP3.LUT R3, RZ, R7, RZ, 0x33, !PT ;  /* 0x00000007ff037212 */ /* 0x001fe200078e33ff */
[----:B------:R-:W-:Y:S03]  /*01f0*/  BSSY.RECONVERGENT B2, `(.L_x_217) ;  /* 0x0000033000027945 */ /* 0x000fe60003800200 */
[----:B------:R-:W-:-:S04]  /*0200*/  IADD3 R3, PT, PT, R3, R4, RZ ;  /* 0x0000000403037210 */ /* 0x000fc80007ffe0ff */
        /* <DEDUP_REMOVED lines=9> */
[----:B------:R-:W-:-:S04]  /*02a0*/  IADD3 R2, P0, PT, R2, 0x4000, RZ ;  /* 0x0000400002027810 */ /* 0x000fc80007f1e0ff */
[----:B------:R-:W-:-:S09]  /*02b0*/  IADD3.X R3, PT, PT, RZ, R3, RZ, P0, !PT ;  /* 0x00000003ff037210 */ /* 0x000fd200007fe4ff */
.L_x_219:
        /* <DEDUP_REMOVED lines=19> */
[----:B0-----:R-:W-:-:S04]  /*03f0*/  IADD3 R2, P2, PT, R2, 0x8000, RZ ;  /* 0x0000800002027810 */ /* 0x001fc80007f5e0ff */
[----:B------:R-:W-:Y:S01]  /*0400*/  IADD3.X R3, PT, PT, RZ, R3, RZ, P2, !PT ;  /* 0x00000003ff037210 */ /* 0x000fe200017fe4ff */
        /* <DEDUP_REMOVED lines=17> */
.L_x_218:
[----:B------:R-:W-:Y:S05]  /*0520*/  BSYNC.RECONVERGENT B2 ;  /* 0x0000000000027941 */ /* 0x000fea0003800200 */
.L_x_217:
[----:B------:R-:W-:Y:S05]  /*0530*/  @!P1 BRA `(.L_x_216) ;  /* 0x0000000000e09947 */ /* 0x000fea0003800000 */
[----:B------:R-:W-:Y:S01]  /*0540*/  ISETP.GE.U32.AND P0, PT, R22, 0x8, PT ;  /* 0x000000081600780c */ /* 0x000fe20003f06070 */
[----:B------:R-:W-:Y:S01]  /*0550*/  BSSY.RECONVERGENT B2, `(.L_x_220) ;  /* 0x0000017000027945 */ /* 0x000fe20003800200 */
[----:B------:R-:W-:-:S04]  /*0560*/  LOP3.LUT R10, R6, 0x7, RZ, 0xc0, !PT ;  /* 0x00000007060a7812 */ /* 0x000fc800078ec0ff */
[----:B------:R-:W-:-:S07]  /*0570*/  ISETP.NE.AND P1, PT, R10, RZ, PT ;  /* 0x000000ff0a00720c */ /* 0x000fce0003f25270 */
[----:B------:R-:W-:Y:S06]  /*0580*/  @!P0 BRA `(.L_x_221) ;  /* 0x00000000004c8947 */ /* 0x000fec0003800000 */
[----:B------:R-:W0:Y:S02]  /*0590*/  LDC.64 R2, c[0x0][0x380] ;  /* 0x0000e000ff027b82 */ /* 0x000e240000000a00 */
[----:B0-----:R-:W-:-:S05]  /*05a0*/  IMAD.WIDE.U32 R2, R7, 0x4, R2 ;  /* 0x0000000407027825 */ /* 0x001fca00078e0002 */
        /* <DEDUP_REMOVED lines=17> */
.L_x_221:
[----:B------:R-:W-:Y:S05]  /*06c0*/  BSYNC.RECONVERGENT B2 ;  /* 0x0000000000027941 */ /* 0x000fea0003800200 */
.L_x_220:
        /* <DEDUP_REMOVED lines=17> */
.L_x_223:
[----:B------:R-:W-:Y:S05]  /*07e0*/  BSYNC.RECONVERGENT B2 ;  /* 0x0000000000027941 */ /* 0x000fea0003800200 */
.L_x_222:
[----:B------:R-:W-:Y:S05]  /*07f0*/  @!P1 BRA `(.L_x_216) ;  /* 0x0000000000309947 */ /* 0x000fea0003800000 */
[----:B------:R-:W0:Y:S01]  /*0800*/  LDC.64 R2, c[0x0][0x380] ;  /* 0x0000e000ff027b82 */ /* 0x000e220000000a00 */
[----:B------:R-:W-:Y:S01]  /*0810*/  IADD3 R6, PT, PT, -R6, RZ, RZ ;  /* 0x000000ff06067210 */ /* 0x000fe20007ffe1ff */
[----:B0-----:R-:W-:-:S05]  /*0820*/  IMAD.WIDE.U32 R2, R7, 0x4, R2 ;  /* 0x0000000407027825 */ /* 0x001fca00078e0002 */
[----:B------:R-:W-:-:S07]  /*0830*/  MOV R7, R3 ;  /* 0x0000000300077202 */ /* 0x000fce0000000f00 */
.L_x_224:
[----:B------:R-:W-:-:S06]  /*0840*/  MOV R3, R7 ;  /* 0x0000000700037202 */ /* 0x000fcc0000000f00 */
[----:B------:R0:W2:Y:S01]  /*0850*/  LDG.E R3, desc[UR6][R2.64] ;  /* 0x0000000602037981 */ /* 0x0000a2000c1e1900 */
[----:B------:R-:W-:-:S04]  /*0860*/  IADD3 R6, PT, PT, R6, 0x1, RZ ;  /* 0x0000000106067810 */ /* 0x000fc80007ffe0ff */
[----:B------:R-:W-:Y:S02]  /*0870*/  ISETP.NE.AND P0, PT, R6, RZ, PT ;  /* 0x000000ff0600720c */ /* 0x000fe40003f05270 */
[----:B0-----:R-:W-:-:S04]  /*0880*/  IADD3 R2, P1, PT, R2, 0x800, RZ ;  /* 0x0000080002027810 */ /* 0x001fc80007f3e0ff */
[----:B------:R-:W-:Y:S01]  /*0890*/  IADD3.X R7, PT, PT, RZ, R7, RZ, P1, !PT ;  /* 0x00000007ff077210 */ /* 0x000fe20000ffe4ff */
[----:B--2--5:R-:W-:-:S06]  /*08a0*/  FADD R0, R3, R0 ;  /* 0x0000000003007221 */ /* 0x024fcc0000000000 */
[----:B------:R-:W-:Y:S05]  /*08b0*/  @P0 BRA `(.L_x_224) ;  /* 0xfffffffc00e00947 */ /* 0x000fea000383ffff */
.L_x_216:
[----:B------:R-:W-:Y:S05]  /*08c0*/  BSYNC.RECONVERGENT B1 ;  /* 0x0000000000017941 */ /* 0x000fea0003800200 */
.L_x_215:
[----:B------:R-:W-:Y:S02]  /*08d0*/  ISETP.GE.U32.AND P0, PT, R4, 0x200, PT ;  /* 0x000002000400780c */ /* 0x000fe40003f06070 */
        /* <DEDUP_REMOVED lines=36> */
[----:B------:R-:W3:Y:S04]  /*0b20*/  LDS.128 R8, [UR4+0x30] ;  /* 0x00003004ff087984 */ /* 0x000ee80008000c00 */
[----:B------:R-:W4:Y:S01]  /*0b30*/  LDS.128 R16, [UR4+0x40] ;  /* 0x00004004ff107984 */ /* 0x000f220008000c00 */
[----:B0-----:R-:W-:-:S04]  /*0b40*/  FADD R5, R0, R5 ;  /* 0x0000000500057221 */ /* 0x001fc80000000000 */
        /* <DEDUP_REMOVED lines=9> */
[----:B------:R-:W-:-:S04]  /*0be0*/  FADD R11, R10, R11 ;  /* 0x0000000b0a0b7221 */ /* 0x000fc80000000000 */
[----:B----4-:R-:W-:-:S04]  /*0bf0*/  FADD R16, R11, R16 ;  /* 0x000000100b107221 */ /* 0x010fc80000000000 */
[----:B------:R-:W-:-:S04]  /*0c00*/  FADD R17, R16, R17 ;  /* 0x0000001110117221 */ /* 0x000fc80000000000 */
[----:B------:R-:W-:-:S04]  /*0c10*/  FADD R18, R17, R18 ;  /* 0x0000001211127221 */ /* 0x000fc80000000000 */
[----:B------:R-:W-:Y:S01]  /*0c20*/  FADD R0, R18, R19 ;  /* 0x0000001312007221 */ /* 0x000fe20000000000 */
[----:B------:R-:W-:Y:S06]  /*0c30*/  BRA `(.L_x_226) ;  /* 0x0000001400d87947 */ /* 0x000fec0003800000 */
.L_x_225:
[----:B------:R-:W1:Y:S01]  /*0c40*/  S2R R6, SR_LANEID ;  /* 0x0000000000067919 */ /* 0x000e620000000000 */
[----:B------:R-:W-:-:S04]  /*0c50*/  LOP3.LUT R0, R5, 0x3e0, RZ, 0xc0, !PT ;  /* 0x000003e005007812 */ /* 0x000fc800078ec0ff */
[----:B0-----:R-:W-:Y:S02]  /*0c60*/  IADD3 R3, PT, PT, R0, 0x20, RZ ;  /* 0x0000002000037810 */ /* 0x001fe40007ffe0ff */
[----:B------:R-:W-:Y:S02]  /*0c70*/  LOP3.LUT R7, RZ, R0, RZ, 0x33, !PT ;  /* 0x00000000ff077212 */ /* 0x000fe400078e33ff */
[-C--:B------:R-:W-:Y:S02]  /*0c80*/  ISETP.GT.U32.AND P0, PT, R3, R4.reuse, PT ;  /* 0x000000040300720c */ /* 0x080fe40003f04070 */
        /* <DEDUP_REMOVED lines=40> */
[----:B------:R-:W0:Y:S04]  /*0f10*/  LDS.128 R20, [UR4+0x10] ;  /* 0x00001004ff147984 */ /* 0x000e280008000c00 */
        /* <DEDUP_REMOVED lines=30> */
.L_x_212:
[----:B------:R-:W0:Y:S01]  /*1100*/  S2R R0, SR_TID.X ;  /* 0x0000000000007919 */ /* 0x000e220000002100 */
[----:B------:R-:W1:Y:S02]  /*1110*/  LDCU.64 UR4, c[0x0][0x380] ;  /* 0x00007000ff0477ac */ /* 0x000e640008000a00 */
[----:B-1----:R-:W-:Y:S02]  /*1120*/  MOV R12, UR4 ;  /* 0x00000004000c7c02 */ /* 0x002fe40008000f00 */
[----:B------:R-:W-:-:S03]  /*1130*/  MOV R13, UR5 ;  /* 0x00000005000d7c02 */ /* 0x000fc60008000f00 */
        /* <DEDUP_REMOVED lines=17> */
[----:B------:R-:W-:Y:S01]  /*1250*/  UMOV UR4, 0x2000 ;  /* 0x0000200000047882 */ /* 0x000fe20000000000 */
[----:B--2---:R-:W-:Y:S01]  /*1260*/  FADD R20, R20, R21 ;  /* 0x0000001514147221 */ /* 0x004fe20000000000 */
[----:B------:R-:W-:-:S04]  /*1270*/  IADD3 R21, PT, PT, R4, -0x2000, RZ ;  /* 0xffffe00004157810 */ /* 0x000fc80007ffe0ff */
[----:B------:R-:W-:Y:S01]  /*1280*/  ISETP.GE.U32.AND P0, PT, R21, 0x2000, PT ;  /* 0x000020001500780c */ /* 0x000fe20003f06070 */
[----:B---3--:R-:W-:Y:S01]  /*1290*/  FADD R6, R6, R7 ;  /* 0x0000000706067221 */ /* 0x008fe20000000000 */
[----:B----4-:R-:W-:-:S04]  /*12a0*/  FADD R9, R8, R9 ;  /* 0x0000000908097221 */ /* 0x010fc80000000000 */
[----:B------:R-:W-:Y:S01]  /*12b0*/  FADD R6, R6, R9 ;  /* 0x0000000906067221 */ /* 0x000fe20000000000 */
[----:B-----5:R-:W-:Y:S01]  /*12c0*/  FADD R10, R10, R11 ;  /* 0x0000000b0a0a7221 */ /* 0x020fe20000000000 */
[----:B------:R-:W-:-:S04]  /*12d0*/  FADD R15, R14, R15 ;  /* 0x0000000f0e0f7221 */ /* 0x000fc80000000000 */
[----:B------:R-:W-:Y:S01]  /*12e0*/  FADD R15, R10, R15 ;  /* 0x0000000f0a0f7221 */ /* 0x000fe20000000000 */
[----:B------:R-:W-:Y:S01]  /*12f0*/  FADD R16, R16, R17 ;  /* 0x0000001110107221 */ /* 0x000fe20000000000 */
[----:B------:R-:W-:-:S04]  /*1300*/  FADD R19, R18, R19 ;  /* 0x0000001312137221 */ /* 0x000fc80000000000 */
[----:B------:R-:W-:Y:S01]  /*1310*/  FADD R16, R16, R19 ;  /* 0x0000001310107221 */ /* 0x000fe20000000000 */
[----:B------:R-:W-:-:S04]  /*1320*/  FADD R5, R5, R22 ;  /* 0x0000001605057221 */ /* 0x000fc80000000000 */
[----:B------:R-:W-:Y:S01]  /*1330*/  FADD R5, R20, R5 ;  /* 0x0000000514057221 */ /* 0x000fe20000000000 */
[----:B------:R-:W-:-:S03]  /*1340*/  FADD R6, R6, R15 ;  /* 0x0000000f06067221 */ /* 0x000fc60000000000 */
[----:B------:R-:W-:-:S04]  /*1350*/  FADD R5, R16, R5 ;  /* 0x0000000510057221 */ /* 0x000fc80000000000 */
[----:B------:R-:W-:Y:S01]  /*1360*/  FADD R5, R6, R5 ;  /* 0x0000000506057221 */ /* 0x000fe20000000000 */
[----:B------:R-:W-:Y:S06]  /*1370*/  @!P0 BRA `(.L_x_227) ;  /* 0x0000000000ac8947 */ /* 0x000fec0003800000 */
[----:B------:R-:W0:Y:S01]  /*1380*/  LDC R4, c[0x0][0x390] ;  /* 0x0000e400ff047b82 */ /* 0x000e220000000800 */
[----:B------:R-:W-:-:S07]  /*1390*/  UMOV UR4, 0x2000 ;  /* 0x0000200000047882 */ /* 0x000fce0000000000 */
[----:B------:R-:W1:Y:S02]  /*13a0*/  LDC.64 R12, c[0x0][0x380] ;  /* 0x0000e000ff0c7b82 */ /* 0x000e640000000a00 */
.L_x_229:
[----:B------:R-:W-:-:S05]  /*13b0*/  IADD3 R3, PT, PT, R0, UR4, RZ ;  /* 0x0000000400037c10 */ /* 0x000fca000fffe0ff */
        /* <DEDUP_REMOVED lines=17> */
[----:B0-----:R-:W-:-:S04]  /*14d0*/  IADD3 R2, PT, PT, R4, -UR4, RZ ;  /* 0x8000000404027c10 */ /* 0x001fc8000fffe0ff */
        /* <DEDUP_REMOVED lines=18> */
[----:B------:R-:W-:-:S06]  /*1600*/  UIADD3 UR4, UPT, UPT, UR4, 0x2000, URZ ;  /* 0x0000200004047890 */ /* 0x000fcc000fffe0ff */
[----:B------:R-:W-:-:S13]  /*1610*/  ISETP.LT.U32.AND P0, PT, R21, UR4, PT ;  /* 0x0000000415007c0c */ /* 0x000fda000bf01070 */
[----:B------:R-:W-:Y:S05]  /*1620*/  @!P0 BRA `(.L_x_229) ;  /* 0xfffffffc00608947 */ /* 0x000fea000383ffff */
.L_x_227:
[----:B------:R-:W-:Y:S01]  /*1630*/  IADD3 R3, PT, PT, R4, -UR4, RZ ;  /* 0x8000000404037c10 */ /* 0x000fe2000fffe0ff */
[----:B------:R-:W-:Y:S03]  /*1640*/  BSSY.RECONVERGENT B1, `(.L_x_228) ;  /* 0x00000a3000017945 */ /* 0x000fe60003800200 */
[----:B------:R-:W-:-:S04]  /*1650*/  ISETP.GE.AND P0, PT, R0, R3, PT ;  /* 0x000000030000720c */ /* 0x000fc80003f06270 */
[----:B------:R-:W-:-:S13]  /*1660*/  ISETP.LE.U32.OR P0, PT, R4, UR4, P0 ;  /* 0x0000000404007c0c */ /* 0x000fda0008703470 */
[----:B------:R-:W-:Y:S05]  /*1670*/  @P0 BRA `(.L_x_230) ;  /* 0x00000008007c0947 */ /* 0x000fea0003800000 */
[-C--:B------:R-:W-:Y:S01]  /*1680*/  LOP3.LUT R3, RZ, R0.reuse, RZ, 0x33, !PT ;  /* 0x00000000ff037212 */ /* 0x080fe200078e33ff */
[----:B------:R-:W-:Y:S01]  /*1690*/  BSSY.RECONVERGENT B2, `(.L_x_231) ;  /* 0x0000052000027945 */ /* 0x000fe20003800200 */
[----:B------:R-:W-:Y:S02]  /*16a0*/  MOV R6, R0 ;  /* 0x0000000000067202 */ /* 0x000fe40000000f00 */
[----:B------:R-:W-:-:S04]  /*16b0*/  IADD3 R3, PT, PT, R4, -UR4, R3 ;  /* 0x8000000404037c10 */ /* 0x000fc8000fffe003 */
[C---:B------:R-:W-:Y:S02]  /*16c0*/  ISETP.GE.U32.AND P0, PT, R3.reuse, 0x1e00, PT ;  /* 0x00001e000300780c */ /* 0x040fe40003f06070 */
[----:B------:R-:W-:-:S04]  /*16d0*/  LEA.HI R3, R3, 0x1, RZ, 0x17 ;  /* 0x0000000103037811 */ /* 0x000fc800078fb8ff */
[----:B------:R-:W-:-:S07]  /*16e0*/  LOP3.LUT R4, R3, 0xf, RZ, 0xc0, !PT ;  /* 0x0000000f03047812 */ /* 0x000fce00078ec0ff */
[----:B------:R-:W-:Y:S05]  /*16f0*/  @!P0 BRA `(.L_x_232) ;  /* 0x00000004002c8947 */ /* 0x000fea0003800000 */
[----:B------:R-:W-:Y:S01]  /*1700*/  LOP3.LUT R7, R3, 0xfffff0, RZ, 0xc0, !PT ;  /* 0x00fffff003077812 */ /* 0x000fe200078ec0ff */
[----:B------:R-:W-:Y:S01]  /*1710*/  BSSY.RECONVERGENT B3, `(.L_x_233) ;  /* 0x0000048000037945 */ /* 0x000fe20003800200 */
[C---:B------:R-:W-:Y:S02]  /*1720*/  LOP3.LUT R6, R0.reuse, 0x1000, RZ, 0xfc, !PT ;  /* 0x0000100000067812 */ /* 0x040fe400078efcff */
[----:B------:R-:W-:Y:S02]  /*1730*/  IADD3 R2, PT, PT, R0, UR4, RZ ;  /* 0x0000000400027c10 */ /* 0x000fe4000fffe0ff */
[----:B------:R-:W-:-:S07]  /*1740*/  IADD3 R7, PT, PT, -R7, RZ, RZ ;  /* 0x000000ff07077210 */ /* 0x000fce0007ffe1ff */
.L_x_234:
[C---:B------:R-:W-:Y:S01]  /*1750*/  IADD3 R19, PT, PT, R2.reuse, 0x200, RZ ;  /* 0x0000020002137810 */ /* 0x040fe20007ffe0ff */
[C---:B------:R-:W-:Y:S01]  /*1760*/  IMAD.WIDE.U32 R14, R2.reuse, 0x4, R12 ;  /* 0x00000004020e7825 */ /* 0x040fe200078e000c */
[----:B------:R-:W-:-:S03]  /*1770*/  IADD3 R11, PT, PT, R2, 0x400, RZ ;  /* 0x00000400020b7810 */ /* 0x000fc60007ffe0ff */
[--C-:B------:R-:W-:Y:S01]  /*1780*/  IMAD.WIDE.U32 R18, R19, 0x4, R12.reuse ;  /* 0x0000000413127825 */ /* 0x100fe200078e000c */
[----:B------:R0:W2:Y:S01]  /*1790*/  LDG.E R8, desc[UR6][R14.64] ;  /* 0x000000060e087981 */ /* 0x0000a2000c1e1900 */
[C---:B------:R-:W-:Y:S02]  /*17a0*/  IADD3 R21, PT, PT, R2.reuse, 0x600, RZ ;  /* 0x0000060002157810 */ /* 0x040fe40007ffe0ff */
[--C-:B------:R-:W-:Y:S01]  /*17b0*/  IMAD.WIDE.U32 R10, R11, 0x4, R12.reuse ;  /* 0x000000040b0a7825 */ /* 0x100fe200078e000c */
[----:B------:R1:W3:Y:S01]  /*17c0*/  LDG.E R9, desc[UR6][R18.64] ;  /* 0x0000000612097981 */ /* 0x0002e2000c1e1900 */
[C---:B------:R-:W-:Y:S02]  /*17d0*/  IADD3 R17, PT, PT, R2.reuse, 0x800, RZ ;  /* 0x0000080002117810 */ /* 0x040fe40007ffe0ff */
[--C-:B------:R-:W-:Y:S02]  /*17e0*/  IMAD.WIDE.U32 R20, R21, 0x4, R12.reuse ;  /* 0x0000000415147825 */ /* 0x100fe400078e000c */
[----:B------:R4:W5:Y:S01]  /*17f0*/  LDG.E R10, desc[UR6][R10.64] ;  /* 0x000000060a0a7981 */ /* 0x000962000c1e1900 */
[----:B------:R-:W-:Y:S01]  /*1800*/  IADD3 R29, PT, PT, R2, 0xa00, RZ ;  /* 0x00000a00021d7810 */ /* 0x000fe20007ffe0ff */
[----:B------:R-:W-:-:S02]  /*1810*/  IMAD.WIDE.U32 R16, R17, 0x4, R12 ;  /* 0x0000000411107825 */ /* 0x000fc400078e000c */
[----:B------:R4:W5:Y:S01]  /*1820*/  LDG.E R27, desc[UR6][R20.64] ;  /* 0x00000006141b7981 */ /* 0x000962000c1e1900 */
[C---:B------:R-:W-:Y:S01]  /*1830*/  IADD3 R23, PT, PT, R2.reuse, 0xc00, RZ ;  /* 0x00000c0002177810 */ /* 0x040fe20007ffe0ff */
[--C-:B------:R-:W-:Y:S02]  /*1840*/  IMAD.WIDE.U32 R28, R29, 0x4, R12.reuse ;  /* 0x000000041d1c7825 */ /* 0x100fe400078e000c */
[----:B------:R-:W5:Y:S01]  /*1850*/  LDG.E R26, desc[UR6][R16.64] ;  /* 0x00000006101a7981 */ /* 0x000f62000c1e1900 */
[C---:B------:R-:W-:Y:S01]  /*1860*/  IADD3 R22, PT, PT, R2.reuse, 0xe00, RZ ;  /* 0x00000e0002167810 */ /* 0x040fe20007ffe0ff */
[--C-:B0-----:R-:W-:Y:S02]  /*1870*/  IMAD.WIDE.U32 R14, R23, 0x4, R12.reuse ;  /* 0x00000004170e7825 */ /* 0x101fe400078e000c */
[----:B------:R0:W5:Y:S01]  /*1880*/  LDG.E R25, desc[UR6][R28.64] ;  /* 0x000000061c197981 */ /* 0x000162000c1e1900 */
[----:B------:R-:W-:Y:S01]  /*1890*/  IADD3 R23, PT, PT, R2, 0x1000, RZ ;  /* 0x0000100002177810 */ /* 0x000fe20007ffe0ff */
[----:B-1----:R-:W-:-:S02]  /*18a0*/  IMAD.WIDE.U32 R18, R22, 0x4, R12 ;  /* 0x0000000416127825 */ /* 0x002fc400078e000c */
[----:B------:R1:W5:Y:S01]  /*18b0*/  LDG.E R24, desc[UR6][R14.64] ;  /* 0x000000060e187981 */ /* 0x000362000c1e1900 */
[C---:B----4-:R-:W-:Y:S01]  /*18c0*/  IADD3 R11, PT, PT, R2.reuse, 0x1200, RZ ;  /* 0x00001200020b7810 */ /* 0x050fe20007ffe0ff */
[--C-:B------:R-:W-:Y:S02]  /*18d0*/  IMAD.WIDE.U32 R20, R23, 0x4, R12.reuse ;  /* 0x0000000417147825 */ /* 0x100fe400078e000c */
[----:B------:R4:W5:Y:S01]  /*18e0*/  LDG.E R23, desc[UR6][R18.64] ;  /* 0x0000000612177981 */ /* 0x000962000c1e1900 */
[C---:B0-----:R-:W-:Y:S01]  /*18f0*/  IADD3 R29, PT, PT, R2.reuse, 0x1400, RZ ;  /* 0x00001400021d7810 */ /* 0x041fe20007ffe0ff */
[--C-:B------:R-:W-:Y:S02]  /*1900*/  IMAD.WIDE.U32 R16, R11, 0x4, R12.reuse ;  /* 0x000000040b107825 */ /* 0x100fe400078e000c */
[----:B------:R-:W5:Y:S01]  /*1910*/  LDG.E R22, desc[UR6][R20.64] ;  /* 0x0000000614167981 */ /* 0x000f62000c1e1900 */
[----:B-1----:R-:W-:Y:S01]  /*1920*/  IADD3 R15, PT, PT, R2, 0x1600, RZ ;  /* 0x00001600020f7810 */ /* 0x002fe20007ffe0ff */
[----:B------:R-:W-:-:S02]  /*1930*/  IMAD.WIDE.U32 R28, R29, 0x4, R12 ;  /* 0x000000041d1c7825 */ /* 0x000fc400078e000c */
[----:B------:R0:W5:Y:S01]  /*1940*/  LDG.E R11, desc[UR6][R16.64] ;  /* 0x00000006100b7981 */ /* 0x000162000c1e1900 */
[C---:B----4-:R-:W-:Y:S01]  /*1950*/  IADD3 R19, PT, PT, R2.reuse, 0x1800, RZ ;  /* 0x0000180002137810 */ /* 0x050fe20007ffe0ff */
[--C-:B------:R-:W-:Y:S02]  /*1960*/  IMAD.WIDE.U32 R14, R15, 0x4, R12.reuse ;  /* 0x000000040f0e7825 */ /* 0x100fe400078e000c */
[----:B------:R-:W4:Y:S02]  /*1970*/  LDG.E R28, desc[UR6][R28.64] ;  /* 0x000000061c1c7981 */ /* 0x000f24000c1e1900 */
[----:B------:R-:W-:Y:S01]  /*1980*/  IMAD.WIDE.U32 R18, R19, 0x4, R12 ;  /* 0x0000000413127825 */ /* 0x000fe200078e000c */
[C---:B0-----:R-:W-:Y:S02]  /*1990*/  IADD3 R17, PT, PT, R2.reuse, 0x1a00, RZ ;  /* 0x00001a0002117810 */ /* 0x041fe40007ffe0ff */
[----:B------:R-:W-:-:S03]  /*19a0*/  IADD3 R21, PT, PT, R2, 0x1c00, RZ ;  /* 0x00001c0002157810 */ /* 0x000fc60007ffe0ff */
[----:B------:R-:W4:Y:S04]  /*19b0*/  LDG.E R18, desc[UR6][R18.64] ;  /* 0x0000000612127981 */ /* 0x000f28000c1e1900 */
[----:B------:R0:W4:Y:S01]  /*19c0*/  LDG.E R29, desc[UR6][R14.64] ;  /* 0x000000060e1d7981 */ /* 0x000122000c1e1900 */
[----:B------:R-:W-:Y:S01]  /*19d0*/  IADD3 R20, PT, PT, R2, 0x1e00, RZ ;  /* 0x00001e0002147810 */ /* 0x000fe20007ffe0ff */
[----:B0-----:R-:W-:-:S04]  /*19e0*/  IMAD.WIDE.U32 R14, R17, 0x4, R12 ;  /* 0x00000004110e7825 */ /* 0x001fc800078e000c */
[--C-:B------:R-:W-:Y:S02]  /*19f0*/  IMAD.WIDE.U32 R16, R21, 0x4, R12.reuse ;  /* 0x0000000415107825 */ /* 0x100fe400078e000c */
[----:B------:R-:W4:Y:S02]  /*1a00*/  LDG.E R14, desc[UR6][R14.64] ;  /* 0x000000060e0e7981 */ /* 0x000f24000c1e1900 */
[----:B------:R-:W-:Y:S02]  /*1a10*/  IMAD.WIDE.U32 R20, R20, 0x4, R12 ;  /* 0x0000000414147825 */ /* 0x000fe400078e000c */
[----:B------:R-:W4:Y:S04]  /*1a20*/  LDG.E R16, desc[UR6][R16.64] ;  /* 0x0000000610107981 */ /* 0x000f28000c1e1900 */
[----:B------:R-:W4:Y:S01]  /*1a30*/  LDG.E R20, desc[UR6][R20.64] ;  /* 0x0000000614147981 */ /* 0x000f22000c1e1900 */
[----:B------:R-:W-:-:S04]  /*1a40*/  IADD3 R7, PT, PT, R7, 0x10, RZ ;  /* 0x0000001007077810 */ /* 0x000fc80007ffe0ff */
[----:B------:R-:W-:Y:S02]  /*1a50*/  ISETP.NE.AND P0, PT, R7, RZ, PT ;  /* 0x000000ff0700720c */ /* 0x000fe40003f05270 */
[----:B------:R-:W-:Y:S02]  /*1a60*/  IADD3 R6, PT, PT, R6, 0x2000, RZ ;  /* 0x0000200006067810 */ /* 0x000fe40007ffe0ff */
[----:B------:R-:W-:Y:S01]  /*1a70*/  IADD3 R2, PT, PT, R2, 0x2000, RZ ;  /* 0x0000200002027810 */ /* 0x000fe20007ffe0ff */
[----:B--2---:R-:W-:-:S04]  /*1a80*/  FADD R8, R8, R5 ;  /* 0x0000000508087221 */ /* 0x004fc80000000000 */
[----:B---3--:R-:W-:-:S04]  /*1a90*/  FADD R9, R8, R9 ;  /* 0x0000000908097221 */ /* 0x008fc80000000000 */
        /* <DEDUP_REMOVED lines=8> */
[----:B----4-:R-:W-:-:S04]  /*1b20*/  FADD R28, R11, R28 ;  /* 0x0000001c0b1c7221 */ /* 0x010fc80000000000 */
[----:B------:R-:W-:-:S04]  /*1b30*/  FADD R29, R28, R29 ;  /* 0x0000001d1c1d7221 */ /* 0x000fc80000000000 */
[----:B------:R-:W-:-:S04]  /*1b40*/  FADD R29, R29, R18 ;  /* 0x000000121d1d7221 */ /* 0x000fc80000000000 */
[----:B------:R-:W-:-:S04]  /*1b50*/  FADD R29, R29, R14 ;  /* 0x0000000e1d1d7221 */ /* 0x000fc80000000000 */
[----:B------:R-:W-:-:S04]  /*1b60*/  FADD R29, R29, R16 ;  /* 0x000000101d1d7221 */ /* 0x000fc80000000000 */
[----:B------:R-:W-:Y:S01]  /*1b70*/  FADD R5, R29, R20 ;  /* 0x000000141d057221 */ /* 0x000fe20000000000 */
[----:B------:R-:W-:Y:S06]  /*1b80*/  @P0 BRA `(.L_x_234) ;  /* 0xfffffff800f00947 */ /* 0x000fec000383ffff */
[----:B------:R-:W-:Y:S05]  /*1b90*/  BSYNC.RECONVERGENT B3 ;  /* 0x0000000000037941 */ /* 0x000fea0003800200 */
.L_x_233:
[----:B------:R-:W-:-:S07]  /*1ba0*/  IADD3 R6, PT, PT, R6, -0x1000, RZ ;  /* 0xfffff00006067810 */ /* 0x000fce0007ffe0ff */
.L_x_232:
[----:B------:R-:W-:Y:S05]  /*1bb0*/  BSYNC.RECONVERGENT B2 ;  /* 0x0000000000027941 */ /* 0x000fea0003800200 */
.L_x_231:
[----:B------:R-:W-:-:S13]  /*1bc0*/  ISETP.NE.AND P0, PT, R4, RZ, PT ;  /* 0x000000ff0400720c */ /* 0x000fda0003f05270 */
[----:B------:R-:W-:Y:S05]  /*1bd0*/  @!P0 BRA `(.L_x_230) ;  /* 0x0000000400248947 */ /* 0x000fea0003800000 */
[----:B------:R-:W-:Y:S01]  /*1be0*/  ISETP.GE.U32.AND P0, PT, R4, 0x8, PT ;  /* 0x000000080400780c */ /* 0x000fe20003f06070 */
[----:B------:R-:W-:Y:S01]  /*1bf0*/  BSSY.RECONVERGENT B2, `(.L_x_235) ;  /* 0x0000025000027945 */ /* 0x000fe20003800200 */
[----:B------:R-:W-:-:S04]  /*1c00*/  LOP3.LUT R22, R3, 0x7, RZ, 0xc0, !PT ;  /* 0x0000000703167812 */ /* 0x000fc800078ec0ff */
[----:B------:R-:W-:-:S07]  /*1c10*/  ISETP.NE.AND P1, PT, R22, RZ, PT ;  /* 0x000000ff1600720c */ /* 0x000fce0003f25270 */
[----:B------:R-:W-:Y:S06]  /*1c20*/  @!P0 BRA `(.L_x_236) ;  /* 0x0000000000848947 */ /* 0x000fec0003800000 */
[----:B------:R-:W-:-:S04]  /*1c30*/  IADD3 R7, PT, PT, R6, UR4, RZ ;  /* 0x0000000406077c10 */ /* 0x000fc8000fffe0ff */
        /* <DEDUP_REMOVED lines=32> */
.L_x_236:
[----:B------:R-:W-:Y:S05]  /*1e40*/  BSYNC.RECONVERGENT B2 ;  /* 0x0000000000027941 */ /* 0x000fea0003800200 */
.L_x_235:
        /* <DEDUP_REMOVED lines=23> */
.L_x_238:
[----:B------:R-:W-:Y:S05]  /*1fc0*/  BSYNC.RECONVERGENT B2 ;  /* 0x0000000000027941 */ /* 0x000fea0003800200 */
.L_x_237:
[----:B------:R-:W-:Y:S05]  /*1fd0*/  @!P1 BRA `(.L_x_230) ;  /* 0x0000000000249947 */ /* 0x000fea0003800000 */
[----:B------:R-:W-:Y:S02]  /*1fe0*/  IADD3 R7, PT, PT, R6, UR4, RZ ;  /* 0x0000000406077c10 */ /* 0x000fe4000fffe0ff */
[----:B------:R-:W-:-:S07]  /*1ff0*/  IADD3 R4, PT, PT, -R4, RZ, RZ ;  /* 0x000000ff04047210 */ /* 0x000fce0007ffe1ff */
.L_x_239:
[----:B------:R-:W-:-:S06]  /*2000*/  IMAD.WIDE.U32 R2, R7, 0x4, R12 ;  /* 0x0000000407027825 */ /* 0x000fcc00078e000c */
[----:B------:R-:W2:Y:S01]  /*2010*/  LDG.E R2, desc[UR6][R2.64] ;  /* 0x0000000602027981 */ /* 0x000ea2000c1e1900 */
[----:B------:R-:W-:Y:S02]  /*2020*/  IADD3 R4, PT, PT, R4, 0x1, RZ ;  /* 0x0000000104047810 */ /* 0x000fe40007ffe0ff */
[----:B------:R-:W-:Y:S02]  /*2030*/  IADD3 R7, PT, PT, R7, 0x200, RZ ;  /* 0x0000020007077810 */ /* 0x000fe40007ffe0ff */
[----:B------:R-:W-:Y:S01]  /*2040*/  ISETP.NE.AND P0, PT, R4, RZ, PT ;  /* 0x000000ff0400720c */ /* 0x000fe20003f05270 */
[----:B--2---:R-:W-:-:S12]  /*2050*/  FADD R5, R2, R5 ;  /* 0x0000000502057221 */ /* 0x004fd80000000000 */
[----:B------:R-:W-:Y:S05]  /*2060*/  @P0 BRA `(.L_x_239) ;  /* 0xfffffffc00e40947 */ /* 0x000fea000383ffff */
.L_x_230:
[----:B------:R-:W-:Y:S05]  /*2070*/  BSYNC.RECONVERGENT B1 ;  /* 0x0000000000017941 */ /* 0x000fea0003800200 */
.L_x_228:
        /* <DEDUP_REMOVED lines=33> */
[----:B------:R-:W3:Y:S04]  /*2290*/  LDS.128 R8, [UR4+0x30] ;  /* 0x00003004ff087984 */ /* 0x000ee80008000c00 */
[----:B------:R-:W4:Y:S01]  /*22a0*/  LDS.128 R16, [UR4+0x40] ;  /* 0x00004004ff107984 */ /* 0x000f220008000c00 */
[----:B0-----:R-:W-:-:S04]  /*22b0*/  FADD R5, R0, R5 ;  /* 0x0000000500057221 */ /* 0x001fc80000000000 */
        /* <DEDUP_REMOVED lines=13> */
[----:B------:R-:W-:-:S07]  /*2390*/  FADD R0, R18, R19 ;  /* 0x0000001312007221 */ /* 0x000fce0000000000 */
.L_x_226:
[----:B------:R-:W-:Y:S05]  /*23a0*/  BSYNC.RECONVERGENT B0 ;  /* 0x0000000000007941 */ /* 0x000fea0003800200 */
.L_x_211:
[----:B------:R-:W-:Y:S05]  /*23b0*/  @P0 EXIT ;  /* 0x000000000000094d */ /* 0x000fea0003800000 */
[----:B012---:R-:W0:Y:S01]  /*23c0*/  LDC.64 R2, c[0x0][0x388] ;  /* 0x0000e200ff027b82 */ /* 0x007e220000000a00 */
[----:B------:R-:W1:Y:S02]  /*23d0*/  LDCU UR4, c[0x0][0x398] ;  /* 0x00007300ff0477ac */ /* 0x000e640008000800 */
[----:B-1----:R-:W-:-:S05]  /*23e0*/  FADD R5, R0, UR4 ;  /* 0x0000000400057e21 */ /* 0x002fca0008000000 */
[----:B0-----:R-:W-:Y:S01]  /*23f0*/  STG.E desc[UR6][R2.64], R5 ;  /* 0x0000000502007986 */ /* 0x001fe2000c101906 */
[----:B------:R-:W-:Y:S05]  /*2400*/  EXIT ;  /* 0x000000000000794d */ /* 0x000fea0003800000 */
.L_x_240:
        /* <DEDUP_REMOVED lines=15> */
.L_x_316:


//--------------------- .text._ZN3cub18CUB_300001_SM_10006detail11EmptyKernelIvEEvv --------------------------
	.section	.text._ZN3cub18CUB_300001_SM_10006detail11EmptyKernelIvEEvv,"ax",@progbits
	.align	128
        .global         _ZN3cub18CUB_300001_SM_10006detail11EmptyKernelIvEEvv
        .type           _ZN3cub18CUB_300001_SM_10006detail11EmptyKernelIvEEvv,@function
        .size           _ZN3cub18CUB_300001_SM_10006detail11EmptyKernelIvEEvv,(.L_x_317 - _ZN3cub18CUB_300001_SM_10006detail11EmptyKernelIvEEvv)
        .other          _ZN3cub18CUB_300001_SM_10006detail11EmptyKernelIvEEvv,@"STO_CUDA_ENTRY STV_DEFAULT"
_ZN3cub18CUB_300001_SM_10006detail11EmptyKernelIvEEvv:
.text._ZN3cub18CUB_300001_SM_10006detail11EmptyKernelIvEEvv:
[----:B------:R-:W-:Y:S01]  /*0000*/  LDC R1, c[0x0][0x37c] ;  /* 0x0000df00ff017b82 */ /* 0x000fe20000000800 */
[----:B------:R-:W-:Y:S05]  /*0010*/  EXIT ;  /* 0x000000000000794d */ /* 0x000fea0003800000 */
.L_x_241:
        /* <DEDUP_REMOVED lines=14> */
.L_x_317:


//--------------------- .text._Z21differencingOperationPfS_S_i --------------------------
	.section	.text._Z21differencingOperationPfS_S_i,"ax",@progbits
	.align	128
        .global         _Z21differencingOperationPfS_S_i
        .type           _Z21differencingOperationPfS_S_i,@function
        .size           _Z21differencingOperationPfS_S_i,(.L_x_308 - _Z21differencingOperationPfS_S_i)
        .other          _Z21differencingOperationPfS_S_i,@"STO_CUDA_ENTRY STV_DEFAULT"
_Z21differencingOperationPfS_S_i:
.text._Z21differencingOperationPfS_S_i:
[----:B------:R-:W0:Y:S01]  /*0000*/  LDC R1, c[0x0][0x37c] ;  /* 0x0000df00ff017b82 */ /* 0x000e220000000800 */
[----:B------:R-:W1:Y:S07]  /*0010*/  S2R R5, SR_TID.X ;  /* 0x0000000000057919 */ /* 0x000e6e0000002100 */
[----:B------:R-:W1:Y:S01]  /*0020*/  LDC R18, c[0x0][0x360] ;  /* 0x0000d800ff127b82 */ /* 0x000e620000000800 */
[----:B------:R-:W-:Y:S01]  /*0030*/  MOV R0, 0x168 ;  /* 0x0000016800007802 */ /* 0x000fe20000000f00 */
[----:B------:R-:W2:Y:S06]  /*0040*/  S2R R4, SR_TID.Y ;  /* 0x0000000000047919 */ /* 0x000eac0000002200 */
[----:B------:R-:W1:Y:S08]  /*0050*/  S2UR UR4, SR_CTAID.X ;  /* 0x00000000000479c3 */ /* 0x000e700000002500 */
[----:B------:R-:W2:Y:S08]  /*0060*/  S2UR UR5, SR_CTAID.Y ;  /* 0x00000000000579c3 */ /* 0x000eb00000002600 */
[----:B------:R-:W2:Y:S08]  /*0070*/  LDC R17, c[0x0][0x364] ;  /* 0x0000d900ff117b82 */ /* 0x000eb00000000800 */
[----:B------:R3:W4:Y:S01]  /*0080*/  LDC.64 R2, c[0x4][R0] ;  /* 0x0100000000027b82 */ /* 0x0007220000000a00 */
[----:B-1----:R-:W-:-:S02]  /*0090*/  IMAD R18, R18, UR4, R5 ;  /* 0x0000000412127c24 */ /* 0x002fc4000f8e0205 */
[----:B------:R-:W-:Y:S02]  /*00a0*/  IMAD.MOV.U32 R5, RZ, RZ, RZ ;  /* 0x000000ffff057224 */ /* 0x000fe400078e00ff */
[----:B--2---:R-:W-:Y:S02]  /*00b0*/  IMAD R17, R17, UR5, R4 ;  /* 0x0000000511117c24 */ /* 0x004fe4000f8e0204 */
[----:B------:R-:W-:Y:S02]  /*00c0*/  IMAD.MOV.U32 R4, RZ, RZ, 0x8 ;  /* 0x00000008ff047424 */ /* 0x000fe400078e00ff */
[----:B0--3--:R-:W-:-:S07]  /*00d0*/  IMAD R16, R17, 0x200, R18 ;  /* 0x0000020011107824 */ /* 0x009fce00078e0212 */
[----:B------:R-:W-:-:S07]  /*00e0*/  LEPC R20, `(.L_x_242) ;  /* 0x000000001014794e */ /* 0x000fce0000000000 */
[----:B----4-:R-:W-:Y:S05]  /*00f0*/  CALL.ABS.NOINC R2 ;  /* 0x0000000002007343 */ /* 0x010fea0003c00000 */
.L_x_242:
[----:B------:R-:W0:Y:S01]  /*0100*/  LDC R6, c[0x0][0x398] ;  /* 0x0000e600ff067b82 */ /* 0x000e220000000800 */
[----:B------:R-:W1:Y:S01]  /*0110*/  S2R R13, SR_CgaCtaId ;  /* 0x00000000000d7919 */ /* 0x000e620000008800 */
[----:B------:R-:W-:Y:S01]  /*0120*/  IMAD.MOV.U32 R3, RZ, RZ, -0x1 ;  /* 0xffffffffff037424 */ /* 0x000fe200078e00ff */
[----:B------:R-:W-:Y:S01]  /*0130*/  MOV R2, 0x400 ;  /* 0x0000040000027802 */ /* 0x000fe20000000f00 */
[----:B------:R-:W-:Y:S01]  /*0140*/  BSSY.RECONVERGENT B0, `(.L_x_243) ;  /* 0x00002dc000007945 */ /* 0x000fe20003800200 */
[----:B0-----:R-:W-:-:S05]  /*0150*/  IMAD.IADD R0, R17, 0x1, R6 ;  /* 0x0000000111007824 */ /* 0x001fca00078e0206 */
[----:B------:R-:W-:Y:S02]  /*0160*/  LOP3.LUT P0, R7, R0, 0x1, RZ, 0xc0, !PT ;  /* 0x0000000100077812 */ /* 0x000fe4000780c0ff */
[----:B-1----:R-:W-:Y:S02]  /*0170*/  LEA R13, R13, R2, 0x18 ;  /* 0x000000020d0d7211 */ /* 0x002fe400078ec0ff */
[----:B------:R-:W-:Y:S02]  /*0180*/  SEL R0, R3, 0x1, !P0 ;  /* 0x0000000103007807 */ /* 0x000fe40004000000 */
[----:B------:R-:W-:-:S03]  /*0190*/  ISETP.GT.AND P0, PT, R16, 0x7ffff, PT ;  /* 0x0007ffff1000780c */ /* 0x000fc60003f04270 */
[----:B------:R0:W-:Y:S10]  /*01a0*/  STS [R13], R0 ;  /* 0x000000000d007388 */ /* 0x0001f40000000800 */
[----:B0-----:R-:W-:Y:S05]  /*01b0*/  @P0 BRA `(.L_x_244) ;  /* 0x0000002c00500947 */ /* 0x001fea0003800000 */
[----:B------:R-:W0:Y:S01]  /*01c0*/  LDC.64 R2, c[0x0][0x358] ;  /* 0x0000d600ff027b82 */ /* 0x000e220000000a00 */
[----:B------:R-:W-:-:S13]  /*01d0*/  ISETP.NE.AND P0, PT, R17, 0x3ff, PT ;  /* 0x000003ff1100780c */ /* 0x000fda0003f05270 */
[----:B------:R-:W-:Y:S05]  /*01e0*/  @!P0 BRA `(.L_x_245) ;  /* 0x0000001c004c8947 */ /* 0x000fea0003800000 */
[----:B------:R-:W-:-:S13]  /*01f0*/  ISETP.NE.AND P0, PT, R17, RZ, PT ;  /* 0x000000ff1100720c */ /* 0x000fda0003f05270 */
[----:B------:R-:W-:Y:S05]  /*0200*/  @P0 BRA `(.L_x_246) ;  /* 0x0000000c00fc0947 */ /* 0x000fea0003800000 */
[----:B------:R-:W-:-:S13]  /*0210*/  LOP3.LUT P0, RZ, R18, R6, RZ, 0xfc, !PT ;  /* 0x0000000612ff7212 */ /* 0x000fda000780fcff */
[----:B------:R-:W-:Y:S05]  /*0220*/  @P0 BRA `(.L_x_247) ;  /* 0x00000004004c0947 */ /* 0x000fea0003800000 */
[----:B------:R-:W1:Y:S01]  /*0230*/  LDC.64 R8, c[0x0][0x390] ;  /* 0x0000e400ff087b82 */ /* 0x000e620000000a00 */
[C---:B0-----:R-:W-:Y:S02]  /*0240*/  R2UR UR4, R2.reuse ;  /* 0x00000000020472ca */ /* 0x041fe400000e0000 */
[C---:B------:R-:W-:Y:S02]  /*0250*/  R2UR UR5, R3.reuse ;  /* 0x00000000030572ca */ /* 0x040fe400000e0000 */
[C---:B------:R-:W-:Y:S02]  /*0260*/  R2UR UR6, R2.reuse ;  /* 0x00000000020672ca */ /* 0x040fe400000e0000 */
[C---:B------:R-:W-:Y:S02]  /*0270*/  R2UR UR7, R3.reuse ;  /* 0x00000000030772ca */ /* 0x040fe400000e0000 */
[----:B------:R-:W-:Y:S02]  /*0280*/  R2UR UR8, R2 ;  /* 0x00000000020872ca */ /* 0x000fe400000e0000 */
[----:B------:R-:W-:-:S05]  /*0290*/  R2UR UR9, R3 ;  /* 0x00000000030972ca */ /* 0x000fca00000e0000 */
[----:B-1----:R-:W2:Y:S04]  /*02a0*/  LDG.E R0, desc[UR4][R8.64+0x8] ;  /* 0x0000080408007981 */ /* 0x002ea8000c1e1900 */
[----:B------:R0:W5:Y:S04]  /*02b0*/  LDG.E R7, desc[UR6][R8.64+0xc] ;  /* 0x00000c0608077981 */ /* 0x000168000c1e1900 */
[----:B------:R0:W5:Y:S01]  /*02c0*/  LDG.E R6, desc[UR8][R8.64+0x10] ;  /* 0x0000100808067981 */ /* 0x000162000c1e1900 */
[----:B--2---:R-:W-:-:S13]  /*02d0*/  FSETP.GT.AND P0, PT, R0, RZ, PT ;  /* 0x000000ff0000720b */ /* 0x004fda0003f04000 */
[----:B0-----:R-:W-:Y:S05]  /*02e0*/  @!P0 BRA `(.L_x_248) ;  /* 0x0000000000588947 */ /* 0x001fea0003800000 */
[----:B-----5:R-:W-:-:S13]  /*02f0*/  FSETP.GT.AND P0, PT, R7, RZ, PT ;  /* 0x000000ff0700720b */ /* 0x020fda0003f04000 */
[----:B------:R-:W-:Y:S05]  /*0300*/  @!P0 BRA `(.L_x_249) ;  /* 0x00000000002c8947 */ /* 0x000fea0003800000 */
[----:B------:R-:W-:Y:S01]  /*0310*/  R2UR UR6, R2 ;  /* 0x00000000020672ca */ /* 0x000fe200000e0000 */
[----:B------:R-:W-:Y:S01]  /*0320*/  FADD R7, R0, R7 ;  /* 0x0000000700077221 */ /* 0x000fe20000000000 */
[C---:B------:R-:W-:Y:S01]  /*0330*/  R2UR UR7, R3.reuse ;  /* 0x00000000030772ca */ /* 0x040fe200000e0000 */
[----:B------:R-:W-:Y:S01]  /*0340*/  FADD R0, R6, R6 ;  /* 0x0000000606007221 */ /* 0x000fe20000000000 */
[----:B------:R-:W-:Y:S01]  /*0350*/  R2UR UR4, R2 ;  /* 0x00000000020472ca */ /* 0x000fe200000e0000 */
[----:B------:R-:W-:Y:S01]  /*0360*/  FMUL R13, R6, 4 ;  /* 0x40800000060d7820 */ /* 0x000fe20000400000 */
[----:B------:R-:W-:Y:S01]  /*0370*/  R2UR UR5, R3 ;  /* 0x00000000030572ca */ /* 0x000fe200000e0000 */
[----:B------:R-:W-:-:S08]  /*0380*/  FMUL R11, R0, R7 ;  /* 0x00000007000b7220 */ /* 0x000fd00000400000 */
[----:B------:R2:W-:Y:S04]  /*0390*/  ST.E desc[UR6][R4.64+0x4], R13 ;  /* 0x0000040d04007985 */ /* 0x0005e8000c101906 */
[----:B------:R2:W-:Y:S01]  /*03a0*/  ST.E desc[UR4][R4.64], R11 ;  /* 0x0000000b04007985 */ /* 0x0005e2000c101904 */
[----:B------:R-:W-:Y:S05]  /*03b0*/  BRA `(.L_x_250) ;  /* 0x0000000000687947 */ /* 0x000fea0003800000 */
.L_x_249:
[----:B------:R-:W-:Y:S01]  /*03c0*/  R2UR UR6, R2 ;  /* 0x00000000020672ca */ /* 0x000fe200000e0000 */
[----:B------:R-:W-:Y:S01]  /*03d0*/  FADD R13, R6, R6 ;  /* 0x00000006060d7221 */ /* 0x000fe20000000000 */
[C---:B------:R-:W-:Y:S02]  /*03e0*/  R2UR UR7, R3.reuse ;  /* 0x00000000030772ca */ /* 0x040fe400000e0000 */
[----:B------:R-:W-:Y:S01]  /*03f0*/  R2UR UR4, R2 ;  /* 0x00000000020472ca */ /* 0x000fe200000e0000 */
[----:B------:R-:W-:Y:S01]  /*0400*/  FMUL R11, R0, R13 ;  /* 0x0000000d000b7220 */ /* 0x000fe20000400000 */
[----:B------:R-:W-:-:S09]  /*0410*/  R2UR UR5, R3 ;  /* 0x00000000030572ca */ /* 0x000fd200000e0000 */
[----:B------:R1:W-:Y:S04]  /*0420*/  ST.E desc[UR6][R4.64+0x4], R13 ;  /* 0x0000040d04007985 */ /* 0x0003e8000c101906 */
[----:B------:R1:W-:Y:S01]  /*0430*/  ST.E desc[UR4][R4.64], R11 ;  /* 0x0000000b04007985 */ /* 0x0003e2000c101904 */
[----:B------:R-:W-:Y:S05]  /*0440*/  BRA `(.L_x_250) ;  /* 0x0000000000447947 */ /* 0x000fea0003800000 */
.L_x_248:
[----:B-----5:R-:W-:-:S13]  /*0450*/  FSETP.GT.AND P0, PT, R7, RZ, PT ;  /* 0x000000ff0700720b */ /* 0x020fda0003f04000 */
[----:B------:R-:W-:Y:S01]  /*0460*/  @P0 R2UR UR6, R2 ;  /* 0x00000000020602ca */ /* 0x000fe200000e0000 */
[----:B------:R-:W-:Y:S01]  /*0470*/  @P0 FADD R13, R6, R6 ;  /* 0x00000006060d0221 */ /* 0x000fe20000000000 */
[----:B------:R-:W-:Y:S02]  /*0480*/  @P0 R2UR UR7, R3 ;  /* 0x00000000030702ca */ /* 0x000fe400000e0000 */
[C---:B------:R-:W-:Y:S01]  /*0490*/  @P0 R2UR UR4, R2.reuse ;  /* 0x00000000020402ca */ /* 0x040fe200000e0000 */
[----:B------:R-:W-:Y:S01]  /*04a0*/  @P0 FMUL R11, R7, R13 ;  /* 0x0000000d070b0220 */ /* 0x000fe20000400000 */
[C---:B------:R-:W-:Y:S02]  /*04b0*/  @P0 R2UR UR5, R3.reuse ;  /* 0x00000000030502ca */ /* 0x040fe400000e0000 */
[----:B------:R-:W-:Y:S02]  /*04c0*/  @!P0 R2UR UR10, R2 ;  /* 0x00000000020a82ca */ /* 0x000fe400000e0000 */
[----:B------:R-:W-:-:S02]  /*04d0*/  @!P0 R2UR UR11, R3 ;  /* 0x00000000030b82ca */ /* 0x000fc400000e0000 */
[----:B------:R-:W-:Y:S02]  /*04e0*/  @!P0 R2UR UR8, R2 ;  /* 0x00000000020882ca */ /* 0x000fe400000e0000 */
[----:B------:R-:W-:Y:S01]  /*04f0*/  @!P0 R2UR UR9, R3 ;  /* 0x00000000030982ca */ /* 0x000fe200000e0000 */
[----:B------:R0:W-:Y:S04]  /*0500*/  @P0 ST.E desc[UR6][R4.64+0x4], R13 ;  /* 0x0000040d04000985 */ /* 0x0001e8000c101906 */
[----:B------:R0:W-:Y:S04]  /*0510*/  @P0 ST.E desc[UR4][R4.64], R11 ;  /* 0x0000000b04000985 */ /* 0x0001e8000c101904 */
[----:B------:R0:W-:Y:S04]  /*0520*/  @!P0 ST.E desc[UR10][R4.64+0x4], RZ ;  /* 0x000004ff04008985 */ /* 0x0001e8000c10190a */
[----:B------:R0:W-:Y:S01]  /*0530*/  @!P0 ST.E desc[UR8][R4.64], RZ ;  /* 0x000000ff04008985 */ /* 0x0001e2000c101908 */
[----:B------:R-:W-:-:S02]  /*0540*/  @!P0 IMAD.MOV.U32 R13, RZ, RZ, RZ ;  /* 0x000000ffff0d8224 */ /* 0x000fc400078e00ff */
[----:B------:R-:W-:-:S07]  /*0550*/  @!P0 IMAD.MOV.U32 R11, RZ, RZ, RZ ;  /* 0x000000ffff0b8224 */ /* 0x000fce00078e00ff */
.L_x_250:
[----:B------:R-:W3:Y:S01]  /*0560*/  LDC.64 R6, c[0x0][0x388] ;  /* 0x0000e200ff067b82 */ /* 0x000ee20000000a00 */
[C---:B------:R-:W-:Y:S02]  /*0570*/  R2UR UR4, R2.reuse ;  /* 0x00000000020472ca */ /* 0x040fe400000e0000 */
[C---:B------:R-:W-:Y:S02]  /*0580*/  R2UR UR5, R3.reuse ;  /* 0x00000000030572ca */ /* 0x040fe400000e0000 */
[----:B------:R-:W-:Y:S02]  /*0590*/  R2UR UR6, R2 ;  /* 0x00000000020672ca */ /* 0x000fe400000e0000 */
[----:B------:R-:W-:-:S09]  /*05a0*/  R2UR UR7, R3 ;  /* 0x00000000030772ca */ /* 0x000fd200000e0000 */
[----:B------:R-:W4:Y:S01]  /*05b0*/  LDG.E R0, desc[UR4][R8.64+0x10] ;  /* 0x0000100408007981 */ /* 0x000f22000c1e1900 */
[----:B---3--:R-:W-:-:S05]  /*05c0*/  IMAD.WIDE.U32 R6, R16, 0x4, R6 ;  /* 0x0000000410067825 */ /* 0x008fca00078e0006 */
[----:B------:R-:W3:Y:S04]  /*05d0*/  LDG.E R10, desc[UR4][R6.64] ;  /* 0x00000004060a7981 */ /* 0x000ee8000c1e1900 */
[----:B------:R-:W3:Y:S01]  /*05e0*/  LDG.E R15, desc[UR6][R6.64+0x800] ;  /* 0x00080006060f7981 */ /* 0x000ee2000c1e1900 */
[----:B------:R-:W-:Y:S01]  /*05f0*/  BSSY.RECONVERGENT B3, `(.L_x_251) ;  /* 0x0000010000037945 */ /* 0x000fe20003800200 */
[----:B----4-:R-:W-:-:S04]  /*0600*/  FFMA R17, R0, 2, R13 ;  /* 0x4000000000117823 */ /* 0x010fc8000000000d */
[----:B------:R-:W0:Y:S01]  /*0610*/  MUFU.RCP R12, R17 ;  /* 0x00000011000c7308 */ /* 0x000e220000001000 */
[----:B---3--:R-:W-:-:S04]  /*0620*/  FADD R10, R10, R15 ;  /* 0x0000000f0a0a7221 */ /* 0x008fc80000000000 */
[----:B------:R-:W-:Y:S01]  /*0630*/  FFMA R0, R0, R10, R11 ;  /* 0x0000000a00007223 */ /* 0x000fe2000000000b */
[----:B012---:R-:W-:-:S03]  /*0640*/  FFMA R13, -R17, R12, 1 ;  /* 0x3f800000110d7423 */ /* 0x007fc6000000010c */
[----:B------:R-:W0:Y:S01]  /*0650*/  FCHK P0, R0, R17 ;  /* 0x0000001100007302 */ /* 0x000e220000000000 */
[----:B------:R-:W-:-:S04]  /*0660*/  FFMA R13, R12, R13, R12 ;  /* 0x0000000d0c0d7223 */ /* 0x000fc8000000000c */
[----:B------:R-:W-:-:S04]  /*0670*/  FFMA R8, R0, R13, RZ ;  /* 0x0000000d00087223 */ /* 0x000fc800000000ff */
[----:B------:R-:W-:-:S04]  /*0680*/  FFMA R9, -R17, R8, R0 ;  /* 0x0000000811097223 */ /* 0x000fc80000000100 */
[----:B------:R-:W-:Y:S01]  /*0690*/  FFMA R9, R13, R9, R8 ;  /* 0x000000090d097223 */ /* 0x000fe20000000008 */
[----:B0-----:R-:W-:Y:S06]  /*06a0*/  @!P0 BRA `(.L_x_252) ;  /* 0x0000000000108947 */ /* 0x001fec0003800000 */
[----:B------:R-:W-:Y:S01]  /*06b0*/  IMAD.MOV.U32 R7, RZ, RZ, R17 ;  /* 0x000000ffff077224 */ /* 0x000fe200078e0011 */
[----:B------:R-:W-:-:S07]  /*06c0*/  MOV R6, 0x6e0 ;  /* 0x000006e000067802 */ /* 0x000fce0000000f00 */
[----:B------:R-:W-:Y:S05]  /*06d0*/  CALL.REL.NOINC `($__internal_0_$__cuda_sm3x_div_rn_noftz_f32_slowpath) ;  /* 0x0000002800207944 */ /* 0x000fea0003c00000 */
[----:B------:R-:W-:-:S07]  /*06e0*/  IMAD.MOV.U32 R9, RZ, RZ, R13 ;  /* 0x000000ffff097224 */ /* 0x000fce00078e000d */
.L_x_252:
[----:B------:R-:W-:Y:S05]  /*06f0*/  BSYNC.RECONVERGENT B3 ;  /* 0x0000000000037941 */ /* 0x000fea0003800200 */
.L_x_251:
[----:B------:R-:W0:Y:S01]  /*0700*/  LDC.64 R6, c[0x0][0x380] ;  /* 0x0000e000ff067b82 */ /* 0x000e220000000a00 */
[----:B------:R-:W-:Y:S02]  /*0710*/  R2UR UR4, R2 ;  /* 0x00000000020472ca */ /* 0x000fe400000e0000 */
[----:B------:R-:W-:Y:S01]  /*0720*/  R2UR UR5, R3 ;  /* 0x00000000030572ca */ /* 0x000fe200000e0000 */
[----:B0-----:R-:W-:-:S12]  /*0730*/  IMAD.WIDE.U32 R16, R16, 0x4, R6 ;  /* 0x0000000410107825 */ /* 0x001fd800078e0006 */
[----:B------:R0:W-:Y:S01]  /*0740*/  STG.E desc[UR4][R16.64], R9 ;  /* 0x0000000910007986 */ /* 0x0001e2000c101904 */
[----:B------:R-:W-:Y:S05]  /*0750*/  BRA `(.L_x_244) ;  /* 0x0000002400e87947 */ /* 0x000fea0003800000 */
.L_x_247:
[----:B------:R-:W-:-:S04]  /*0760*/  ISETP.NE.AND P0, PT, R6, 0x1, PT ;  /* 0x000000010600780c */ /* 0x000fc80003f05270 */
[----:B------:R-:W-:-:S13]  /*0770*/  ISETP.NE.OR P0, PT, R18, 0x1ff, P0 ;  /* 0x000001ff1200780c */ /* 0x000fda0000705670 */
        /* <DEDUP_REMOVED lines=26> */
.L_x_255:
        /* <DEDUP_REMOVED lines=9> */
.L_x_254:
        /* <DEDUP_REMOVED lines=17> */
.L_x_256:
        /* <DEDUP_REMOVED lines=24> */
.L_x_258:
[----:B------:R-:W-:Y:S05]  /*0c40*/  BSYNC.RECONVERGENT B3 ;  /* 0x0000000000037941 */ /* 0x000fea0003800200 */
.L_x_257:
[----:B------:R-:W0:Y:S01]  /*0c50*/  LDC.64 R6, c[0x0][0x380] ;  /* 0x0000e000ff067b82 */ /* 0x000e220000000a00 */
[----:B------:R-:W-:Y:S02]  /*0c60*/  R2UR UR4, R2 ;  /* 0x00000000020472ca */ /* 0x000fe400000e0000 */
[----:B------:R-:W-:Y:S01]  /*0c70*/  R2UR UR5, R3 ;  /* 0x00000000030572ca */ /* 0x000fe200000e0000 */
[----:B0-----:R-:W-:-:S12]  /*0c80*/  IMAD.WIDE.U32 R6, R16, 0x4, R6 ;  /* 0x0000000410067825 */ /* 0x001fd800078e0006 */
[----:B------:R0:W-:Y:S01]  /*0c90*/  STG.E desc[UR4][R6.64], R13 ;  /* 0x0000000d06007986 */ /* 0x0001e2000c101904 */
[----:B------:R-:W-:Y:S05]  /*0ca0*/  BRA `(.L_x_244) ;  /* 0x0000002000947947 */ /* 0x000fea0003800000 */
.L_x_253:
[----:B------:R-:W1:Y:S01]  /*0cb0*/  LDC.64 R8, c[0x0][0x390] ;  /* 0x0000e400ff087b82 */ /* 0x000e620000000a00 */
[----:B0-----:R-:W-:Y:S02]  /*0cc0*/  R2UR UR4, R2 ;  /* 0x00000000020472ca */ /* 0x001fe400000e0000 */
[----:B------:R-:W-:-:S13]  /*0cd0*/  R2UR UR5, R3 ;  /* 0x00000000030572ca */ /* 0x000fda00000e0000 */
[----:B-1----:R-:W2:Y:S02]  /*0ce0*/  LDG.E R0, desc[UR4][R8.64+0x8] ;  /* 0x0000080408007981 */ /* 0x002ea4000c1e1900 */
[----:B--2---:R-:W-:-:S13]  /*0cf0*/  FSETP.GT.AND P0, PT, R0, RZ, PT ;  /* 0x000000ff0000720b */ /* 0x004fda0003f04000 */
[----:B------:R-:W-:Y:S05]  /*0d00*/  @!P0 BRA `(.L_x_259) ;  /* 0x0000000000ac8947 */ /* 0x000fea0003800000 */
[----:B------:R-:W-:Y:S02]  /*0d10*/  R2UR UR4, R2 ;  /* 0x00000000020472ca */ /* 0x000fe400000e0000 */
[----:B------:R-:W-:-:S13]  /*0d20*/  R2UR UR5, R3 ;  /* 0x00000000030572ca */ /* 0x000fda00000e0000 */
[----:B------:R-:W2:Y:S01]  /*0d30*/  LDG.E R6, desc[UR4][R8.64+0x10] ;  /* 0x0000100408067981 */ /* 0x000ea2000c1e1900 */
[----:B------:R-:W-:Y:S02]  /*0d40*/  R2UR UR6, R2 ;  /* 0x00000000020672ca */ /* 0x000fe400000e0000 */
[----:B------:R-:W-:Y:S01]  /*0d50*/  R2UR UR7, R3 ;  /* 0x00000000030772ca */ /* 0x000fe200000e0000 */
[----:B--2---:R-:W-:-:S04]  /*0d60*/  FADD R7, R6, R6 ;  /* 0x0000000606077221 */ /* 0x004fc80000000000 */
[----:B------:R-:W-:Y:S02]  /*0d70*/  FMUL R11, R0, R7 ;  /* 0x00000007000b7220 */ /* 0x000fe40000400000 */
[----:B------:R-:W0:Y:S03]  /*0d80*/  LDC.64 R6, c[0x0][0x388] ;  /* 0x0000e200ff067b82 */ /* 0x000e260000000a00 */
[----:B------:R1:W-:Y:S04]  /*0d90*/  ST.E desc[UR4][R4.64], R11 ;  /* 0x0000000b04007985 */ /* 0x0003e8000c101904 */
[----:B------:R-:W2:Y:S01]  /*0da0*/  LDG.E R0, desc[UR6][R8.64+0x10] ;  /* 0x0000100608007981 */ /* 0x000ea2000c1e1900 */
[----:B------:R-:W-:-:S02]  /*0db0*/  R2UR UR8, R2 ;  /* 0x00000000020872ca */ /* 0x000fc400000e0000 */
[----:B------:R-:W-:Y:S01]  /*0dc0*/  R2UR UR9, R3 ;  /* 0x00000000030972ca */ /* 0x000fe200000e0000 */
[----:B0-----:R-:W-:-:S04]  /*0dd0*/  IMAD.WIDE R6, R16, 0x4, R6 ;  /* 0x0000000410067825 */ /* 0x001fc800078e0206 */
[----:B--2---:R-:W-:-:S05]  /*0de0*/  FADD R13, R0, R0 ;  /* 0x00000000000d7221 */ /* 0x004fca0000000000 */
[----:B------:R1:W-:Y:S04]  /*0df0*/  ST.E desc[UR4][R4.64+0x4], R13 ;  /* 0x0000040d04007985 */ /* 0x0003e8000c101904 */
[----:B------:R-:W2:Y:S04]  /*0e00*/  LDG.E R0, desc[UR6][R8.64+0x10] ;  /* 0x0000100608007981 */ /* 0x000ea8000c1e1900 */
[----:B------:R-:W3:Y:S04]  /*0e10*/  LDG.E R10, desc[UR4][R6.64] ;  /* 0x00000004060a7981 */ /* 0x000ee8000c1e1900 */
[----:B------:R-:W3:Y:S04]  /*0e20*/  LDG.E R17, desc[UR6][R6.64+0x800] ;  /* 0x0008000606117981 */ /* 0x000ee8000c1e1900 */
[----:B------:R-:W4:Y:S01]  /*0e30*/  LDG.E R19, desc[UR8][R6.64+0x4] ;  /* 0x0000040806137981 */ /* 0x000f22000c1e1900 */
[----:B------:R-:W-:Y:S01]  /*0e40*/  BSSY.RECONVERGENT B3, `(.L_x_260) ;  /* 0x0000011000037945 */ /* 0x000fe20003800200 */
[----:B--2---:R-:W-:-:S04]  /*0e50*/  FFMA R15, R0, 3, R13 ;  /* 0x40400000000f7823 */ /* 0x004fc8000000000d */
[----:B------:R-:W0:Y:S01]  /*0e60*/  MUFU.RCP R12, R15 ;  /* 0x0000000f000c7308 */ /* 0x000e220000001000 */
[----:B---3--:R-:W-:-:S04]  /*0e70*/  FADD R10, R10, R17 ;  /* 0x000000110a0a7221 */ /* 0x008fc80000000000 */
[----:B----4-:R-:W-:-:S04]  /*0e80*/  FADD R10, R10, R19 ;  /* 0x000000130a0a7221 */ /* 0x010fc80000000000 */
[----:B------:R-:W-:-:S04]  /*0e90*/  FFMA R0, R0, R10, R11 ;  /* 0x0000000a00007223 */ /* 0x000fc8000000000b */
[----:B------:R-:W2:Y:S01]  /*0ea0*/  FCHK P0, R0, R15 ;  /* 0x0000000f00007302 */ /* 0x000ea20000000000 */
[----:B0-----:R-:W-:-:S04]  /*0eb0*/  FFMA R9, -R15, R12, 1 ;  /* 0x3f8000000f097423 */ /* 0x001fc8000000010c */
[----:B------:R-:W-:-:S04]  /*0ec0*/  FFMA R9, R12, R9, R12 ;  /* 0x000000090c097223 */ /* 0x000fc8000000000c */
[----:B------:R-:W-:-:S04]  /*0ed0*/  FFMA R8, R0, R9, RZ ;  /* 0x0000000900087223 */ /* 0x000fc800000000ff */
[----:B------:R-:W-:-:S04]  /*0ee0*/  FFMA R10, -R15, R8, R0 ;  /* 0x000000080f0a7223 */ /* 0x000fc80000000100 */
[----:B------:R-:W-:Y:S01]  /*0ef0*/  FFMA R9, R9, R10, R8 ;  /* 0x0000000a09097223 */ /* 0x000fe20000000008 */
[----:B-12---:R-:W-:Y:S06]  /*0f00*/  @!P0 BRA `(.L_x_261) ;  /* 0x0000000000108947 */ /* 0x006fec0003800000 */
[----:B------:R-:W-:Y:S01]  /*0f10*/  IMAD.MOV.U32 R7, RZ, RZ, R15 ;  /* 0x000000ffff077224 */ /* 0x000fe200078e000f */
[----:B------:R-:W-:-:S07]  /*0f20*/  MOV R6, 0xf40 ;  /* 0x00000f4000067802 */ /* 0x000fce0000000f00 */
[----:B------:R-:W-:Y:S05]  /*0f30*/  CALL.REL.NOINC `($__internal_0_$__cuda_sm3x_div_rn_noftz_f32_slowpath) ;  /* 0x0000002000087944 */ /* 0x000fea0003c00000 */
[----:B------:R-:W-:-:S07]  /*0f40*/  IMAD.MOV.U32 R9, RZ, RZ, R13 ;  /* 0x000000ffff097224 */ /* 0x000fce00078e000d */
.L_x_261:
[----:B------:R-:W-:Y:S05]  /*0f50*/  BSYNC.RECONVERGENT B3 ;  /* 0x0000000000037941 */ /* 0x000fea0003800200 */
.L_x_260:
[----:B------:R-:W0:Y:S01]  /*0f60*/  LDC.64 R6, c[0x0][0x380] ;  /* 0x0000e000ff067b82 */ /* 0x000e220000000a00 */
[----:B------:R-:W-:Y:S02]  /*0f70*/  R2UR UR4, R2 ;  /* 0x00000000020472ca */ /* 0x000fe400000e0000 */
[----:B------:R-:W-:Y:S01]  /*0f80*/  R2UR UR5, R3 ;  /* 0x00000000030572ca */ /* 0x000fe200000e0000 */
[----:B0-----:R-:W-:-:S12]  /*0f90*/  IMAD.WIDE R16, R16, 0x4, R6 ;  /* 0x0000000410107825 */ /* 0x001fd800078e0206 */
[----:B------:R0:W-:Y:S01]  /*0fa0*/  STG.E desc[UR4][R16.64], R9 ;  /* 0x0000000910007986 */ /* 0x0001e2000c101904 */
[----:B------:R-:W-:Y:S05]  /*0fb0*/  BRA `(.L_x_244) ;  /* 0x0000001c00d07947 */ /* 0x000fea0003800000 */
.L_x_259:
[----:B------:R-:W0:Y:S01]  /*0fc0*/  LDC.64 R6, c[0x0][0x388] ;  /* 0x0000e200ff067b82 */ /* 0x000e220000000a00 */
[C---:B------:R-:W-:Y:S02]  /*0fd0*/  R2UR UR4, R2.reuse ;  /* 0x00000000020472ca */ /* 0x040fe400000e0000 */
[C---:B------:R-:W-:Y:S02]  /*0fe0*/  R2UR UR5, R3.reuse ;  /* 0x00000000030572ca */ /* 0x040fe400000e0000 */
[C---:B------:R-:W-:Y:S02]  /*0ff0*/  R2UR UR6, R2.reuse ;  /* 0x00000000020672ca */ /* 0x040fe400000e0000 */
[C---:B------:R-:W-:Y:S02]  /*1000*/  R2UR UR7, R3.reuse ;  /* 0x00000000030772ca */ /* 0x040fe400000e0000 */
[----:B------:R-:W-:Y:S02]  /*1010*/  R2UR UR8, R2 ;  /* 0x00000000020872ca */ /* 0x000fe400000e0000 */
[----:B------:R-:W-:-:S05]  /*1020*/  R2UR UR9, R3 ;  /* 0x00000000030972ca */ /* 0x000fca00000e0000 */
[----:B------:R-:W2:Y:S01]  /*1030*/  LDG.E R0, desc[UR4][R8.64+0x10] ;  /* 0x0000100408007981 */ /* 0x000ea2000c1e1900 */
[----:B0-----:R-:W-:-:S05]  /*1040*/  IMAD.WIDE R6, R16, 0x4, R6 ;  /* 0x0000000410067825 */ /* 0x001fca00078e0206 */
[----:B------:R-:W3:Y:S04]  /*1050*/  LDG.E R10, desc[UR4][R6.64] ;  /* 0x00000004060a7981 */ /* 0x000ee8000c1e1900 */
[----:B------:R-:W3:Y:S04]  /*1060*/  LDG.E R13, desc[UR6][R6.64+0x800] ;  /* 0x00080006060d7981 */ /* 0x000ee8000c1e1900 */
[----:B------:R-:W4:Y:S01]  /*1070*/  LDG.E R15, desc[UR8][R6.64+0x4] ;  /* 0x00000408060f7981 */ /* 0x000f22000c1e1900 */
[----:B------:R-:W-:Y:S01]  /*1080*/  BSSY.RECONVERGENT B3, `(.L_x_262) ;  /* 0x0000011000037945 */ /* 0x000fe20003800200 */
[----:B--2---:R-:W-:-:S04]  /*1090*/  FMUL R11, R0, 3 ;  /* 0x40400000000b7820 */ /* 0x004fc80000400000 */
[----:B------:R-:W0:Y:S01]  /*10a0*/  MUFU.RCP R12, R11 ;  /* 0x0000000b000c7308 */ /* 0x000e220000001000 */
[----:B---3--:R-:W-:-:S04]  /*10b0*/  FADD R10, R10, R13 ;  /* 0x0000000d0a0a7221 */ /* 0x008fc80000000000 */
[----:B----4-:R-:W-:Y:S01]  /*10c0*/  FADD R15, R10, R15 ;  /* 0x0000000f0a0f7221 */ /* 0x010fe20000000000 */
[----:B0-----:R-:W-:-:S03]  /*10d0*/  FFMA R9, -R11, R12, 1 ;  /* 0x3f8000000b097423 */ /* 0x001fc6000000010c */
[----:B------:R-:W-:Y:S01]  /*10e0*/  FMUL R0, R0, R15 ;  /* 0x0000000f00007220 */ /* 0x000fe20000400000 */
[----:B------:R-:W-:-:S03]  /*10f0*/  FFMA R9, R12, R9, R12 ;  /* 0x000000090c097223 */ /* 0x000fc6000000000c */
[----:B------:R-:W0:Y:S01]  /*1100*/  FCHK P0, R0, R11 ;  /* 0x0000000b00007302 */ /* 0x000e220000000000 */
        /* <DEDUP_REMOVED lines=8> */
.L_x_263:
[----:B------:R-:W-:Y:S05]  /*1190*/  BSYNC.RECONVERGENT B3 ;  /* 0x0000000000037941 */ /* 0x000fea0003800200 */
.L_x_262:
[----:B------:R-:W0:Y:S01]  /*11a0*/  LDC.64 R6, c[0x0][0x380] ;  /* 0x0000e000ff067b82 */ /* 0x000e220000000a00 */
[----:B------:R-:W-:Y:S02]  /*11b0*/  R2UR UR4, R2 ;  /* 0x00000000020472ca */ /* 0x000fe400000e0000 */
[----:B------:R-:W-:Y:S01]  /*11c0*/  R2UR UR5, R3 ;  /* 0x00000000030572ca */ /* 0x000fe200000e0000 */
[----:B0-----:R-:W-:-:S12]  /*11d0*/  IMAD.WIDE R6, R16, 0x4, R6 ;  /* 0x0000000410067825 */ /* 0x001fd800078e0206 */
[----:B------:R0:W-:Y:S01]  /*11e0*/  STG.E desc[UR4][R6.64], R9 ;  /* 0x0000000906007986 */ /* 0x0001e2000c101904 */
[----:B------:R-:W-:Y:S05]  /*11f0*/  BRA `(.L_x_244) ;  /* 0x0000001c00407947 */ /* 0x000fea0003800000 */
.L_x_246:
[----:B------:R-:W-:-:S13]  /*1200*/  LOP3.LUT P0, RZ, R18, R7, RZ, 0xfc, !PT ;  /* 0x0000000712ff7212 */ /* 0x000fda000780fcff */
[----:B------:R-:W-:Y:S05]  /*1210*/  @P0 BRA `(.L_x_264) ;  /* 0x0000000400480947 */ /* 0x000fea0003800000 */
        /* <DEDUP_REMOVED lines=14> */
[----:B------:R-:W-:Y:S04]  /*1300*/  ST.E desc[UR4][R4.64], R11 ;  /* 0x0000000b04007985 */ /* 0x000fe8000c101904 */
[----:B------:R-:W2:Y:S01]  /*1310*/  LDG.E R0, desc[UR6][R6.64+0x10] ;  /* 0x0000100606007981 */ /* 0x000ea2000c1e1900 */
[----:B------:R-:W-:-:S02]  /*1320*/  R2UR UR8, R2 ;  /* 0x00000000020872ca */ /* 0x000fc400000e0000 */
[----:B------:R-:W-:Y:S01]  /*1330*/  R2UR UR9, R3 ;  /* 0x00000000030972ca */ /* 0x000fe200000e0000 */
[----:B0-----:R-:W-:-:S04]  /*1340*/  IMAD.WIDE.U32 R8, R16, 0x4, R8 ;  /* 0x0000000410087825 */ /* 0x001fc800078e0008 */
        /* <DEDUP_REMOVED lines=12> */
[----:B------:R-:W1:Y:S01]  /*1410*/  FCHK P0, R0, R7 ;  /* 0x0000000700007302 */ /* 0x000e620000000000 */
[----:B0-----:R-:W-:-:S04]  /*1420*/  FFMA R13, -R7, R12, 1 ;  /* 0x3f800000070d7423 */ /* 0x001fc8000000010c */
[----:B------:R-:W-:-:S04]  /*1430*/  FFMA R13, R12, R13, R12 ;  /* 0x0000000d0c0d7223 */ /* 0x000fc8000000000c */
[----:B------:R-:W-:-:S04]  /*1440*/  FFMA R6, R0, R13, RZ ;  /* 0x0000000d00067223 */ /* 0x000fc800000000ff */
[----:B------:R-:W-:-:S04]  /*1450*/  FFMA R10, -R7, R6, R0 ;  /* 0x00000006070a7223 */ /* 0x000fc80000000100 */
[----:B------:R-:W-:Y:S01]  /*1460*/  FFMA R13, R13, R10, R6 ;  /* 0x0000000a0d0d7223 */ /* 0x000fe20000000006 */
[----:B-1----:R-:W-:Y:S06]  /*1470*/  @!P0 BRA `(.L_x_267) ;  /* 0x0000000000088947 */ /* 0x002fec0003800000 */
[----:B------:R-:W-:-:S07]  /*1480*/  MOV R6, 0x14a0 ;  /* 0x000014a000067802 */ /* 0x000fce0000000f00 */
[----:B------:R-:W-:Y:S05]  /*1490*/  CALL.REL.NOINC `($__internal_0_$__cuda_sm3x_div_rn_noftz_f32_slowpath) ;  /* 0x0000001800b07944 */ /* 0x000fea0003c00000 */
.L_x_267:
[----:B------:R-:W-:Y:S05]  /*14a0*/  BSYNC.RECONVERGENT B3 ;  /* 0x0000000000037941 */ /* 0x000fea0003800200 */
.L_x_266:
[----:B------:R-:W0:Y:S01]  /*14b0*/  LDC.64 R6, c[0x0][0x380] ;  /* 0x0000e000ff067b82 */ /* 0x000e220000000a00 */
[----:B------:R-:W-:Y:S02]  /*14c0*/  R2UR UR4, R2 ;  /* 0x00000000020472ca */ /* 0x000fe400000e0000 */
[----:B------:R-:W-:Y:S01]  /*14d0*/  R2UR UR5, R3 ;  /* 0x00000000030572ca */ /* 0x000fe200000e0000 */
[----:B0-----:R-:W-:-:S12]  /*14e0*/  IMAD.WIDE.U32 R6, R16, 0x4, R6 ;  /* 0x0000000410067825 */ /* 0x001fd800078e0006 */
[----:B------:R0:W-:Y:S01]  /*14f0*/  STG.E desc[UR4][R6.64], R13 ;  /* 0x0000000d06007986 */ /* 0x0001e2000c101904 */
[----:B------:R-:W-:Y:S05]  /*1500*/  BRA `(.L_x_244) ;  /* 0x00000018007c7947 */ /* 0x000fea0003800000 */
.L_x_265:
        /* <DEDUP_REMOVED lines=8> */
[----:B0-----:R-:W-:-:S05]  /*1590*/  IMAD.WIDE.U32 R8, R16, 0x4, R8 ;  /* 0x0000000410087825 */ /* 0x001fca00078e0008 */
        /* <DEDUP_REMOVED lines=16> */
[----:B------:R-:W-:-:S07]  /*16a0*/  MOV R6, 0x16c0 ;  /* 0x000016c000067802 */ /* 0x000fce0000000f00 */
[----:B------:R-:W-:Y:S05]  /*16b0*/  CALL.REL.NOINC `($__internal_0_$__cuda_sm3x_div_rn_noftz_f32_slowpath) ;  /* 0x0000001800287944 */ /* 0x000fea0003c00000 */
[----:B------:R-:W-:-:S07]  /*16c0*/  IMAD.MOV.U32 R11, RZ, RZ, R13 ;  /* 0x000000ffff0b7224 */ /* 0x000fce00078e000d */
.L_x_269:
[----:B------:R-:W-:Y:S05]  /*16d0*/  BSYNC.RECONVERGENT B3 ;  /* 0x0000000000037941 */ /* 0x000fea0003800200 */
.L_x_268:
[----:B------:R-:W0:Y:S01]  /*16e0*/  LDC.64 R6, c[0x0][0x380] ;  /* 0x0000e000ff067b82 */ /* 0x000e220000000a00 */
[----:B------:R-:W-:Y:S02]  /*16f0*/  R2UR UR4, R2 ;  /* 0x00000000020472ca */ /* 0x000fe400000e0000 */
[----:B------:R-:W-:Y:S01]  /*1700*/  R2UR UR5, R3 ;  /* 0x00000000030572ca */ /* 0x000fe200000e0000 */
[----:B0-----:R-:W-:-:S12]  /*1710*/  IMAD.WIDE.U32 R6, R16, 0x4, R6 ;  /* 0x0000000410067825 */ /* 0x001fd800078e0006 */
[----:B------:R4:W-:Y:S01]  /*1720*/  STG.E desc[UR4][R6.64], R11 ;  /* 0x0000000b06007986 */ /* 0x0009e2000c101904 */
[----:B------:R-:W-:Y:S05]  /*1730*/  BRA `(.L_x_244) ;  /* 0x0000001400f07947 */ /* 0x000fea0003800000 */
.L_x_264:
[----:B------:R-:W-:-:S04]  /*1740*/  ISETP.NE.AND P0, PT, R7, RZ, PT ;  /* 0x000000ff0700720c */ /* 0x000fc80003f05270 */
[----:B------:R-:W-:-:S13]  /*1750*/  ISETP.NE.OR P0, PT, R18, 0x1ff, !P0 ;  /* 0x000001ff1200780c */ /* 0x000fda0004705670 */
        /* <DEDUP_REMOVED lines=41> */
.L_x_273:
[----:B------:R-:W-:Y:S05]  /*19f0*/  BSYNC.RECONVERGENT B3 ;  /* 0x0000000000037941 */ /* 0x000fea0003800200 */
.L_x_272:
[----:B------:R-:W0:Y:S01]  /*1a00*/  LDC.64 R6, c[0x0][0x380] ;  /* 0x0000e000ff067b82 */ /* 0x000e220000000a00 */
[----:B------:R-:W-:Y:S02]  /*1a10*/  R2UR UR4, R2 ;  /* 0x00000000020472ca */ /* 0x000fe400000e0000 */
[----:B------:R-:W-:Y:S01]  /*1a20*/  R2UR UR5, R3 ;  /* 0x00000000030572ca */ /* 0x000fe200000e0000 */
[----:B0-----:R-:W-:-:S12]  /*1a30*/  IMAD.WIDE.U32 R6, R16, 0x4, R6 ;  /* 0x0000000410067825 */ /* 0x001fd800078e0006 */
[----:B------:R0:W-:Y:S01]  /*1a40*/  STG.E desc[UR4][R6.64], R13 ;  /* 0x0000000d06007986 */ /* 0x0001e2000c101904 */
[----:B------:R-:W-:Y:S05]  /*1a50*/  BRA `(.L_x_244) ;  /* 0x0000001400287947 */ /* 0x000fea0003800000 */
.L_x_271:
        /* <DEDUP_REMOVED lines=28> */
.L_x_275:
[----:B------:R-:W-:Y:S05]  /*1c20*/  BSYNC.RECONVERGENT B3 ;  /* 0x0000000000037941 */ /* 0x000fea0003800200 */
.L_x_274:
[----:B------:R-:W0:Y:S01]  /*1c30*/  LDC.64 R6, c[0x0][0x380] ;  /* 0x0000e000ff067b82 */ /* 0x000e220000000a00 */
[----:B------:R-:W-:Y:S02]  /*1c40*/  R2UR UR4, R2 ;  /* 0x00000000020472ca */ /* 0x000fe400000e0000 */
[----:B------:R-:W-:Y:S01]  /*1c50*/  R2UR UR5, R3 ;  /* 0x00000000030572ca */ /* 0x000fe200000e0000 */
[----:B0-----:R-:W-:-:S12]  /*1c60*/  IMAD.WIDE.U32 R6, R16, 0x4, R6 ;  /* 0x0000000410067825 */ /* 0x001fd800078e0006 */
[----:B------:R0:W-:Y:S01]  /*1c70*/  STG.E desc[UR4][R6.64], R11 ;  /* 0x0000000b06007986 */ /* 0x0001e2000c101904 */
[----:B------:R-:W-:Y:S05]  /*1c80*/  BRA `(.L_x_244) ;  /* 0x00000010009c7947 */ /* 0x000fea0003800000 */
.L_x_270:
[----:B------:R-:W1:Y:S01]  /*1c90*/  LDC.64 R6, c[0x0][0x388] ;  /* 0x0000e200ff067b82 */ /* 0x000e620000000a00 */
[C---:B0-----:R-:W-:Y:S02]  /*1ca0*/  R2UR UR4, R2.reuse ;  /* 0x00000000020472ca */ /* 0x041fe400000e0000 */
[C---:B------:R-:W-:Y:S02]  /*1cb0*/  R2UR UR5, R3.reuse ;  /* 0x00000000030572ca */ /* 0x040fe400000e0000 */
[C---:B------:R-:W-:Y:S02]  /*1cc0*/  R2UR UR6, R2.reuse ;  /* 0x00000000020672ca */ /* 0x040fe400000e0000 */
[C---:B------:R-:W-:Y:S01]  /*1cd0*/  R2UR UR7, R3.reuse ;  /* 0x00000000030772ca */ /* 0x040fe200000e0000 */
[----:B------:R-:W0:Y:S01]  /*1ce0*/  LDC.64 R8, c[0x0][0x390] ;  /* 0x0000e400ff087b82 */ /* 0x000e220000000a00 */
[----:B------:R-:W-:Y:S02]  /*1cf0*/  R2UR UR8, R2 ;  /* 0x00000000020872ca */ /* 0x000fe400000e0000 */
[----:B------:R-:W-:-:S02]  /*1d00*/  R2UR UR9, R3 ;  /* 0x00000000030972ca */ /* 0x000fc400000e0000 */
[----:B------:R-:W-:Y:S02]  /*1d10*/  R2UR UR10, R2 ;  /* 0x00000000020a72ca */ /* 0x000fe400000e0000 */
[----:B------:R-:W-:Y:S01]  /*1d20*/  R2UR UR11, R3 ;  /* 0x00000000030b72ca */ /* 0x000fe200000e0000 */
[----:B-1----:R-:W-:-:S05]  /*1d30*/  IMAD.WIDE R10, R16, 0x4, R6 ;  /* 0x00000004100a7825 */ /* 0x002fca00078e0206 */
[----:B------:R-:W2:Y:S04]  /*1d40*/  LDG.E R12, desc[UR6][R10.64] ;  /* 0x000000060a0c7981 */ /* 0x000ea8000c1e1900 */
[----:B0-----:R-:W3:Y:S01]  /*1d50*/  LDG.E R8, desc[UR4][R8.64+0x10] ;  /* 0x0000100408087981 */ /* 0x001ee2000c1e1900 */
[----:B------:R-:W-:-:S03]  /*1d60*/  IMAD.WIDE R6, R0, 0x4, R10 ;  /* 0x0000000400067825 */ /* 0x000fc600078e020a */
[----:B------:R-:W2:Y:S04]  /*1d70*/  LDG.E R13, desc[UR8][R10.64+0x800] ;  /* 0x000800080a0d7981 */ /* 0x000ea8000c1e1900 */
[----:B------:R-:W4:Y:S04]  /*1d80*/  LDG.E R15, desc[UR4][R10.64+-0x800] ;  /* 0xfff800040a0f7981 */ /* 0x000f28000c1e1900 */
[----:B------:R3:W5:Y:S01]  /*1d90*/  LDG.E R17, desc[UR10][R6.64] ;  /* 0x0000000a06117981 */ /* 0x000762000c1e1900 */
[----:B------:R-:W-:Y:S01]  /*1da0*/  BSSY.RECONVERGENT B3, `(.L_x_276) ;  /* 0x0000011000037945 */ /* 0x000fe20003800200 */
[----:B---3--:R-:W-:-:S04]  /*1db0*/  FMUL R7, R8, 4 ;  /* 0x4080000008077820 */ /* 0x008fc80000400000 */
[----:B------:R-:W0:Y:S01]  /*1dc0*/  MUFU.RCP R14, R7 ;  /* 0x00000007000e7308 */ /* 0x000e220000001000 */
[----:B--2---:R-:W-:-:S04]  /*1dd0*/  FADD R12, R12, R13 ;  /* 0x0000000d0c0c7221 */ /* 0x004fc80000000000 */
[----:B----4-:R-:W-:-:S04]  /*1de0*/  FADD R12, R12, R15 ;  /* 0x0000000f0c0c7221 */ /* 0x010fc80000000000 */
[----:B-----5:R-:W-:-:S04]  /*1df0*/  FADD R17, R12, R17 ;  /* 0x000000110c117221 */ /* 0x020fc80000000000 */
[----:B------:R-:W-:-:S04]  /*1e00*/  FMUL R0, R8, R17 ;  /* 0x0000001108007220 */ /* 0x000fc80000400000 */
        /* <DEDUP_REMOVED lines=9> */
[----:B------:R-:W-:-:S07]  /*1ea0*/  IMAD.MOV.U32 R9, RZ, RZ, R13 ;  /* 0x000000ffff097224 */ /* 0x000fce00078e000d */
.L_x_277:
[----:B------:R-:W-:Y:S05]  /*1eb0*/  BSYNC.RECONVERGENT B3 ;  /* 0x0000000000037941 */ /* 0x000fea0003800200 */
.L_x_276:
[----:B------:R-:W0:Y:S01]  /*1ec0*/  LDC.64 R6, c[0x0][0x380] ;  /* 0x0000e000ff067b82 */ /* 0x000e220000000a00 */
[----:B------:R-:W-:Y:S02]  /*1ed0*/  R2UR UR4, R2 ;  /* 0x00000000020472ca */ /* 0x000fe400000e0000 */
[----:B------:R-:W-:Y:S01]  /*1ee0*/  R2UR UR5, R3 ;  /* 0x00000000030572ca */ /* 0x000fe200000e0000 */
[----:B0-----:R-:W-:-:S12]  /*1ef0*/  IMAD.WIDE R6, R16, 0x4, R6 ;  /* 0x0000000410067825 */ /* 0x001fd800078e0206 */
[----:B------:R0:W-:Y:S01]  /*1f00*/  STG.E desc[UR4][R6.64], R9 ;  /* 0x0000000906007986 */ /* 0x0001e2000c101904 */
[----:B------:R-:W-:Y:S05]  /*1f10*/  BRA `(.L_x_244) ;  /* 0x0000000c00f87947 */ /* 0x000fea0003800000 */
.L_x_245:
[----:B------:R-:W-:-:S04]  /*1f20*/  ISETP.NE.AND P0, PT, R6, RZ, PT ;  /* 0x000000ff0600720c */ /* 0x000fc80003f05270 */
        /* <DEDUP_REMOVED lines=27> */
.L_x_280:
        /* <DEDUP_REMOVED lines=9> */
.L_x_279:
        /* <DEDUP_REMOVED lines=17> */
.L_x_281:
        /* <DEDUP_REMOVED lines=24> */
.L_x_283:
[----:B------:R-:W-:Y:S05]  /*2400*/  BSYNC.RECONVERGENT B3 ;  /* 0x0000000000037941 */ /* 0x000fea0003800200 */
.L_x_282:
[----:B------:R-:W0:Y:S01]  /*2410*/  LDC.64 R6, c[0x0][0x380] ;  /* 0x0000e000ff067b82 */ /* 0x000e220000000a00 */
[----:B------:R-:W-:Y:S02]  /*2420*/  R2UR UR4, R2 ;  /* 0x00000000020472ca */ /* 0x000fe400000e0000 */
[----:B------:R-:W-:Y:S01]  /*2430*/  R2UR UR5, R3 ;  /* 0x00000000030572ca */ /* 0x000fe200000e0000 */
[----:B0-----:R-:W-:-:S12]  /*2440*/  IMAD.WIDE.U32 R6, R16, 0x4, R6 ;  /* 0x0000000410067825 */ /* 0x001fd800078e0006 */
[----:B------:R0:W-:Y:S01]  /*2450*/  STG.E desc[UR4][R6.64], R13 ;  /* 0x0000000d06007986 */ /* 0x0001e2000c101904 */
[----:B------:R-:W-:Y:S05]  /*2460*/  BRA `(.L_x_244) ;  /* 0x0000000800a47947 */ /* 0x000fea0003800000 */
.L_x_278:
[----:B------:R-:W-:-:S04]  /*2470*/  ISETP.NE.AND P0, PT, R6, 0x1, PT ;  /* 0x000000010600780c */ /* 0x000fc80003f05270 */
[----:B------:R-:W-:-:S13]  /*2480*/  ISETP.NE.OR P0, PT, R18, RZ, P0 ;  /* 0x000000ff1200720c */ /* 0x000fda0000705670 */
        /* <DEDUP_REMOVED lines=26> */
.L_x_286:
        /* <DEDUP_REMOVED lines=9> */
.L_x_285:
        /* <DEDUP_REMOVED lines=17> */
.L_x_287:
        /* <DEDUP_REMOVED lines=24> */
.L_x_289:
[----:B------:R-:W-:Y:S05]  /*2950*/  BSYNC.RECONVERGENT B3 ;  /* 0x0000000000037941 */ /* 0x000fea0003800200 */
.L_x_288:
[----:B------:R-:W0:Y:S01]  /*2960*/  LDC.64 R6, c[0x0][0x380] ;  /* 0x0000e000ff067b82 */ /* 0x000e220000000a00 */
[----:B------:R-:W-:Y:S02]  /*2970*/  R2UR UR4, R2 ;  /* 0x00000000020472ca */ /* 0x000fe400000e0000 */
[----:B------:R-:W-:Y:S01]  /*2980*/  R2UR UR5, R3 ;  /* 0x00000000030572ca */ /* 0x000fe200000e0000 */
[----:B0-----:R-:W-:-:S12]  /*2990*/  IMAD.WIDE.U32 R6, R16, 0x4, R6 ;  /* 0x0000000410067825 */ /* 0x001fd800078e0006 */
[----:B------:R3:W-:Y:S01]  /*29a0*/  STG.E desc[UR4][R6.64], R13 ;  /* 0x0000000d06007986 */ /* 0x0007e2000c101904 */
[----:B------:R-:W-:Y:S05]  /*29b0*/  BRA `(.L_x_244) ;  /* 0x0000000400507947 */ /* 0x000fea0003800000 */
.L_x_284:
        /* <DEDUP_REMOVED lines=18> */
[----:B0-----:R-:W-:-:S04]  /*2ae0*/  IMAD.WIDE R10, R16, 0x4, R8 ;  /* 0x00000004100a7825 */ /* 0x001fc800078e0208 */
[----:B--2---:R-:W-:-:S05]  /*2af0*/  FADD R17, R0, R0 ;  /* 0x0000000000117221 */ /* 0x004fca0000000000 */
[----:B------:R-:W-:Y:S04]  /*2b00*/  ST.E desc[UR4][R4.64+0x4], R17 ;  /* 0x0000041104007985 */ /* 0x000fe8000c101904 */
[----:B------:R-:W0:Y:S04]  /*2b10*/  LDS R13, [R13] ;  /* 0x000000000d0d7984 */ /* 0x000e280000000800 */
[----:B------:R-:W2:Y:S04]  /*2b20*/  LDG.E R0, desc[UR4][R6.64+0x10] ;  /* 0x0000100406007981 */ /* 0x000ea8000c1e1900 */
[----:B------:R-:W3:Y:S04]  /*2b30*/  LDG.E R12, desc[UR4][R10.64] ;  /* 0x000000040a0c7981 */ /* 0x000ee8000c1e1900 */
[----:B------:R-:W3:Y:S01]  /*2b40*/  LDG.E R19, desc[UR6][R10.64+-0x800] ;  /* 0xfff800060a137981 */ /* 0x000ee2000c1e1900 */
[----:B0-----:R-:W-:-:S06]  /*2b50*/  IMAD.WIDE R8, R13, 0x4, R10 ;  /* 0x000000040d087825 */ /* 0x001fcc00078e020a */
[----:B------:R-:W4:Y:S01]  /*2b60*/  LDG.E R9, desc[UR8][R8.64] ;  /* 0x0000000808097981 */ /* 0x000f22000c1e1900 */
[----:B------:R-:W-:Y:S01]  /*2b70*/  BSSY.RECONVERGENT B3, `(.L_x_291) ;  /* 0x000000f000037945 */ /* 0x000fe20003800200 */
[----:B--2---:R-:W-:-:S04]  /*2b80*/  FFMA R7, R0, 3, R17 ;  /* 0x4040000000077823 */ /* 0x004fc80000000011 */
[----:B------:R-:W0:Y:S01]  /*2b90*/  MUFU.RCP R14, R7 ;  /* 0x00000007000e7308 */ /* 0x000e220000001000 */
[----:B---3--:R-:W-:Y:S01]  /*2ba0*/  FADD R12, R12, R19 ;  /* 0x000000130c0c7221 */ /* 0x008fe20000000000 */
[----:B0-----:R-:W-:-:S04]  /*2bb0*/  FFMA R13, -R7, R14, 1 ;  /* 0x3f800000070d7423 */ /* 0x001fc8000000010e */
[----:B------:R-:W-:Y:S01]  /*2bc0*/  FFMA R13, R14, R13, R14 ;  /* 0x0000000d0e0d7223 */ /* 0x000fe2000000000e */
[----:B----4-:R-:W-:-:S04]  /*2bd0*/  FADD R12, R12, R9 ;  /* 0x000000090c0c7221 */ /* 0x010fc80000000000 */
[----:B------:R-:W-:-:S04]  /*2be0*/  FFMA R0, R0, R12, R15 ;  /* 0x0000000c00007223 */ /* 0x000fc8000000000f */
[----:B------:R-:W0:Y:S01]  /*2bf0*/  FCHK P0, R0, R7 ;  /* 0x0000000700007302 */ /* 0x000e220000000000 */
[----:B------:R-:W-:-:S04]  /*2c00*/  FFMA R6, R0, R13, RZ ;  /* 0x0000000d00067223 */ /* 0x000fc800000000ff */
[----:B------:R-:W-:-:S04]  /*2c10*/  FFMA R10, -R7, R6, R0 ;  /* 0x00000006070a7223 */ /* 0x000fc80000000100 */
[----:B------:R-:W-:Y:S01]  /*2c20*/  FFMA R13, R13, R10, R6 ;  /* 0x0000000a0d0d7223 */ /* 0x000fe20000000006 */
[----:B0-----:R-:W-:Y:S06]  /*2c30*/  @!P0 BRA `(.L_x_292) ;  /* 0x0000000000088947 */ /* 0x001fec0003800000 */
[----:B------:R-:W-:-:S07]  /*2c40*/  MOV R6, 0x2c60 ;  /* 0x00002c6000067802 */ /* 0x000fce0000000f00 */
[----:B------:R-:W-:Y:S05]  /*2c50*/  CALL.REL.NOINC `($__internal_0_$__cuda_sm3x_div_rn_noftz_f32_slowpath) ;  /* 0x0000000000c07944 */ /* 0x000fea0003c00000 */
.L_x_292:
[----:B------:R-:W-:Y:S05]  /*2c60*/  BSYNC.RECONVERGENT B3 ;  /* 0x0000000000037941 */ /* 0x000fea0003800200 */
.L_x_291:
[----:B------:R-:W0:Y:S01]  /*2c70*/  LDC.64 R6, c[0x0][0x380] ;  /* 0x0000e000ff067b82 */ /* 0x000e220000000a00 */
[----:B------:R-:W-:Y:S02]  /*2c80*/  R2UR UR4, R2 ;  /* 0x00000000020472ca */ /* 0x000fe400000e0000 */
[----:B------:R-:W-:Y:S01]  /*2c90*/  R2UR UR5, R3 ;  /* 0x00000000030572ca */ /* 0x000fe200000e0000 */
[----:B0-----:R-:W-:-:S12]  /*2ca0*/  IMAD.WIDE R6, R16, 0x4, R6 ;  /* 0x0000000410067825 */ /* 0x001fd800078e0206 */
[----:B------:R1:W-:Y:S01]  /*2cb0*/  STG.E desc[UR4][R6.64], R13 ;  /* 0x0000000d06007986 */ /* 0x0003e2000c101904 */
[----:B------:R-:W-:Y:S05]  /*2cc0*/  BRA `(.L_x_244) ;  /* 0x00000000008c7947 */ /* 0x000fea0003800000 */
.L_x_290:
        /* <DEDUP_REMOVED lines=9> */
[----:B------:R-:W3:Y:S01]  /*2d60*/  LDG.E R12, desc[UR4][R8.64] ;  /* 0x00000004080c7981 */ /* 0x000ee2000c1e1900 */
[----:B------:R-:W-:-:S03]  /*2d70*/  IMAD.WIDE R10, R0, 0x4, R8 ;  /* 0x00000004000a7825 */ /* 0x000fc600078e0208 */
        /* <DEDUP_REMOVED lines=18> */
.L_x_294:
[----:B------:R-:W-:Y:S05]  /*2ea0*/  BSYNC.RECONVERGENT B3 ;  /* 0x0000000000037941 */ /* 0x000fea0003800200 */
.L_x_293:
[----:B------:R-:W0:Y:S01]  /*2eb0*/  LDC.64 R6, c[0x0][0x380] ;  /* 0x0000e000ff067b82 */ /* 0x000e220000000a00 */
[----:B------:R-:W-:Y:S02]  /*2ec0*/  R2UR UR4, R2 ;  /* 0x00000000020472ca */ /* 0x000fe400000e0000 */
[----:B------:R-:W-:Y:S01]  /*2ed0*/  R2UR UR5, R3 ;  /* 0x00000000030572ca */ /* 0x000fe200000e0000 */
[----:B0-----:R-:W-:-:S12]  /*2ee0*/  IMAD.WIDE R6, R16, 0x4, R6 ;  /* 0x0000000410067825 */ /* 0x001fd800078e0206 */
[----:B------:R2:W-:Y:S02]  /*2ef0*/  STG.E desc[UR4][R6.64], R15 ;  /* 0x0000000f06007986 */ /* 0x0005e4000c101904 */
.L_x_244:
[----:B------:R-:W-:Y:S05]  /*2f00*/  BSYNC.RECONVERGENT B0 ;  /* 0x0000000000007941 */ /* 0x000fea0003800200 */
.L_x_243:
[----:B------:R-:W-:-:S04]  /*2f10*/  MOV R0, 0x170 ;  /* 0x0000017000007802 */ /* 0x000fc80000000f00 */
[----:B------:R0:W0:Y:S03]  /*2f20*/  LDC.64 R2, c[0x4][R0] ;  /* 0x0100000000027b82 */ /* 0x0000260000000a00 */
[----:B------:R-:W-:-:S07]  /*2f30*/  LEPC R20, `(.L_x_295) ;  /* 0x000000001014794e */ /* 0x000fce0000000000 */
[----:B01234-:R-:W-:Y:S05]  /*2f40*/  CALL.ABS.NOINC R2 ;  /* 0x0000000002007343 */ /* 0x01ffea0003c00000 */
.L_x_295:
[----:B------:R-:W-:Y:S05]  /*2f50*/  EXIT ;  /* 0x000000000000794d */ /* 0x000fea0003800000 */
        .weak           $__internal_0_$__cuda_sm3x_div_rn_noftz_f32_slowpath
        .type           $__internal_0_$__cuda_sm3x_div_rn_noftz_f32_slowpath,@function
        .size           $__internal_0_$__cuda_sm3x_div_rn_noftz_f32_slowpath,(.L_x_308 - $__internal_0_$__cuda_sm3x_div_rn_noftz_f32_slowpath)
$__internal_0_$__cuda_sm3x_div_rn_noftz_f32_slowpath:
[----:B------:R-:W-:Y:S01]  /*2f60*/  SHF.R.U32.HI R9, RZ, 0x17, R7 ;  /* 0x00000017ff097819 */ /* 0x000fe20000011607 */
[----:B------:R-:W-:Y:S01]  /*2f70*/  BSSY.RECONVERGENT B1, `(.L_x_296) ;  /* 0x0000062000017945 */ /* 0x000fe20003800200 */
[----:B------:R-:W-:Y:S02]  /*2f80*/  SHF.R.U32.HI R8, RZ, 0x17, R0 ;  /* 0x00000017ff087819 */ /* 0x000fe40000011600 */
[----:B------:R-:W-:Y:S02]  /*2f90*/  LOP3.LUT R14, R9, 0xff, RZ, 0xc0, !PT ;  /* 0x000000ff090e7812 */ /* 0x000fe400078ec0ff */
[----:B------:R-:W-:-:S03]  /*2fa0*/  LOP3.LUT R12, R8, 0xff, RZ, 0xc0, !PT ;  /* 0x000000ff080c7812 */ /* 0x000fc600078ec0ff */
[----:B------:R-:W-:Y:S02]  /*2fb0*/  VIADD R10, R14, 0xffffffff ;  /* 0xffffffff0e0a7836 */ /* 0x000fe40000000000 */
[----:B------:R-:W-:-:S03]  /*2fc0*/  VIADD R9, R12, 0xffffffff ;  /* 0xffffffff0c097836 */ /* 0x000fc60000000000 */
[----:B------:R-:W-:-:S04]  /*2fd0*/  ISETP.GT.U32.AND P0, PT, R10, 0xfd, PT ;  /* 0x000000fd0a00780c */ /* 0x000fc80003f04070 */
[----:B------:R-:W-:-:S13]  /*2fe0*/  ISETP.GT.U32.OR P0, PT, R9, 0xfd, P0 ;  /* 0x000000fd0900780c */ /* 0x000fda0000704470 */
[----:B------:R-:W-:Y:S01]  /*2ff0*/  @!P0 IMAD.MOV.U32 R8, RZ, RZ, RZ ;  /* 0x000000ffff088224 */ /* 0x000fe200078e00ff */
[----:B------:R-:W-:Y:S06]  /*3000*/  @!P0 BRA `(.L_x_297) ;  /* 0x00000000005c8947 */ /* 0x000fec0003800000 */
[----:B------:R-:W-:Y:S02]  /*3010*/  FSETP.GTU.FTZ.AND P0, PT, |R0|, +INF , PT ;  /* 0x7f8000000000780b */ /* 0x000fe40003f1c200 */
[----:B------:R-:W-:-:S04]  /*3020*/  FSETP.GTU.FTZ.AND P1, PT, |R7|, +INF , PT ;  /* 0x7f8000000700780b */ /* 0x000fc80003f3c200 */
[----:B------:R-:W-:-:S13]  /*3030*/  PLOP3.LUT P0, PT, P0, P1, PT, 0xf8, 0x8f ;  /* 0x00000000008f781c */ /* 0x000fda0000703f70 */
[----:B------:R-:W-:Y:S05]  /*3040*/  @P0 BRA `(.L_x_298) ;  /* 0x00000004004c0947 */ /* 0x000fea0003800000 */
[----:B------:R-:W-:-:S13]  /*3050*/  LOP3.LUT P0, RZ, R7, 0x7fffffff, R0, 0xc8, !PT ;  /* 0x7fffffff07ff7812 */ /* 0x000fda000780c800 */
[----:B------:R-:W-:Y:S05]  /*3060*/  @!P0 BRA `(.L_x_299) ;  /* 0x00000004003c8947 */ /* 0x000fea0003800000 */
[C---:B------:R-:W-:Y:S02]  /*3070*/  FSETP.NEU.FTZ.AND P2, PT, |R0|.reuse, +INF , PT ;  /* 0x7f8000000000780b */ /* 0x040fe40003f5d200 */
[----:B------:R-:W-:Y:S02]  /*3080*/  FSETP.NEU.FTZ.AND P1, PT, |R7|, +INF , PT ;  /* 0x7f8000000700780b */ /* 0x000fe40003f3d200 */
[----:B------:R-:W-:-:S11]  /*3090*/  FSETP.NEU.FTZ.AND P0, PT, |R0|, +INF , PT ;  /* 0x7f8000000000780b */ /* 0x000fd60003f1d200 */
[----:B------:R-:W-:Y:S05]  /*30a0*/  @!P1 BRA !P2, `(.L_x_299) ;  /* 0x00000004002c9947 */ /* 0x000fea0005000000 */
[----:B------:R-:W-:-:S04]  /*30b0*/  LOP3.LUT P2, RZ, R0, 0x7fffffff, RZ, 0xc0, !PT ;  /* 0x7fffffff00ff7812 */ /* 0x000fc8000784c0ff */
[----:B------:R-:W-:-:S13]  /*30c0*/  PLOP3.LUT P1, PT, P1, P2, PT, 0x2f, 0xf2 ;  /* 0x0000000000f2781c */ /* 0x000fda0000f24577 */
[----:B------:R-:W-:Y:S05]  /*30d0*/  @P1 BRA `(.L_x_300) ;  /* 0x0000000400181947 */ /* 0x000fea0003800000 */
[----:B------:R-:W-:-:S04]  /*30e0*/  LOP3.LUT P1, RZ, R7, 0x7fffffff, RZ, 0xc0, !PT ;  /* 0x7fffffff07ff7812 */ /* 0x000fc8000782c0ff */
[----:B------:R-:W-:-:S13]  /*30f0*/  PLOP3.LUT P0, PT, P0, P1, PT, 0x2f, 0xf2 ;  /* 0x0000000000f2781c */ /* 0x000fda0000702577 */
[----:B------:R-:W-:Y:S05]  /*3100*/  @P0 BRA `(.L_x_301) ;  /* 0x0000000400000947 */ /* 0x000fea0003800000 */
[----:B------:R-:W-:Y:S02]  /*3110*/  ISETP.GE.AND P0, PT, R9, RZ, PT ;  /* 0x000000ff0900720c */ /* 0x000fe40003f06270 */
[----:B------:R-:W-:-:S11]  /*3120*/  ISETP.GE.AND P1, PT, R10, RZ, PT ;  /* 0x000000ff0a00720c */ /* 0x000fd60003f26270 */
[----:B------:R-:W-:Y:S02]  /*3130*/  @P0 IMAD.MOV.U32 R8, RZ, RZ, RZ ;  /* 0x000000ffff080224 */ /* 0x000fe400078e00ff */
[----:B------:R-:W-:Y:S01]  /*3140*/  @!P0 FFMA R0, R0, 1.84467440737095516160e+19, RZ ;  /* 0x5f80000000008823 */ /* 0x000fe200000000ff */
[----:B------:R-:W-:Y:S02]  /*3150*/  @!P0 IMAD.MOV.U32 R8, RZ, RZ, -0x40 ;  /* 0xffffffc0ff088424 */ /* 0x000fe400078e00ff */
[----:B------:R-:W-:Y:S02]  /*3160*/  @!P1 FFMA R7, R7, 1.84467440737095516160e+19, RZ ;  /* 0x5f80000007079823 */ /* 0x000fe400000000ff */
[----:B------:R-:W-:-:S07]  /*3170*/  @!P1 VIADD R8, R8, 0x40 ;  /* 0x0000004008089836 */ /* 0x000fce0000000000 */
.L_x_297:
[----:B------:R-:W-:Y:S01]  /*3180*/  LEA R10, R14, 0xc0800000, 0x17 ;  /* 0xc08000000e0a7811 */ /* 0x000fe200078eb8ff */
[----:B------:R-:W-:Y:S04]  /*3190*/  BSSY.RECONVERGENT B2, `(.L_x_302) ;  /* 0x0000036000027945 */ /* 0x000fe80003800200 */
[----:B------:R-:W-:Y:S02]  /*31a0*/  IMAD.IADD R10, R7, 0x1, -R10 ;  /* 0x00000001070a7824 */ /* 0x000fe400078e0a0a */
[----:B------:R-:W-:Y:S02]  /*31b0*/  VIADD R7, R12, 0xffffff81 ;  /* 0xffffff810c077836 */ /* 0x000fe40000000000 */
[----:B------:R-:W0:Y:S01]  /*31c0*/  MUFU.RCP R9, R10 ;  /* 0x0000000a00097308 */ /* 0x000e220000001000 */
[----:B------:R-:W-:Y:S01]  /*31d0*/  FADD.FTZ R11, -R10, -RZ ;  /* 0x800000ff0a0b7221 */ /* 0x000fe20000010100 */
[----:B------:R-:W-:-:S03]  /*31e0*/  IMAD R0, R7, -0x800000, R0 ;  /* 0xff80000007007824 */ /* 0x000fc600078e0200 */
[----:B0-----:R-:W-:-:S04]  /*31f0*/  FFMA R12, R9, R11, 1 ;  /* 0x3f800000090c7423 */ /* 0x001fc8000000000b */
[----:B------:R-:W-:-:S04]  /*3200*/  FFMA R18, R9, R12, R9 ;  /* 0x0000000c09127223 */ /* 0x000fc80000000009 */
[----:B------:R-:W-:-:S04]  /*3210*/  FFMA R9, R0, R18, RZ ;  /* 0x0000001200097223 */ /* 0x000fc800000000ff */
[----:B------:R-:W-:-:S04]  /*3220*/  FFMA R12, R11, R9, R0 ;  /* 0x000000090b0c7223 */ /* 0x000fc80000000000 */
[----:B------:R-:W-:Y:S01]  /*3230*/  FFMA R13, R18, R12, R9 ;  /* 0x0000000c120d7223 */ /* 0x000fe20000000009 */
[----:B------:R-:W-:-:S03]  /*3240*/  IADD3 R9, PT, PT, R7, 0x7f, -R14 ;  /* 0x0000007f07097810 */ /* 0x000fc60007ffe80e */
[----:B------:R-:W-:Y:S02]  /*3250*/  FFMA R12, R11, R13, R0 ;  /* 0x0000000d0b0c7223 */ /* 0x000fe40000000000 */
[----:B------:R-:W-:Y:S02]  /*3260*/  IMAD.IADD R9, R9, 0x1, R8 ;  /* 0x0000000109097824 */ /* 0x000fe400078e0208 */
[----:B------:R-:W-:-:S05]  /*3270*/  FFMA R0, R18, R12, R13 ;  /* 0x0000000c12007223 */ /* 0x000fca000000000d */
[----:B------:R-:W-:-:S04]  /*3280*/  SHF.R.U32.HI R7, RZ, 0x17, R0 ;  /* 0x00000017ff077819 */ /* 0x000fc80000011600 */
[----:B------:R-:W-:-:S05]  /*3290*/  LOP3.LUT R7, R7, 0xff, RZ, 0xc0, !PT ;  /* 0x000000ff07077812 */ /* 0x000fca00078ec0ff */
[----:B------:R-:W-:-:S04]  /*32a0*/  IMAD.IADD R11, R7, 0x1, R9 ;  /* 0x00000001070b7824 */ /* 0x000fc800078e0209 */
[----:B------:R-:W-:-:S05]  /*32b0*/  VIADD R7, R11, 0xffffffff ;  /* 0xffffffff0b077836 */ /* 0x000fca0000000000 */
[----:B------:R-:W-:-:S13]  /*32c0*/  ISETP.GE.U32.AND P0, PT, R7, 0xfe, PT ;  /* 0x000000fe0700780c */ /* 0x000fda0003f06070 */
[----:B------:R-:W-:Y:S05]  /*32d0*/  @!P0 BRA `(.L_x_303) ;  /* 0x0000000000808947 */ /* 0x000fea0003800000 */
[----:B------:R-:W-:-:S13]  /*32e0*/  ISETP.GT.AND P0, PT, R11, 0xfe, PT ;  /* 0x000000fe0b00780c */ /* 0x000fda0003f04270 */
[----:B------:R-:W-:Y:S05]  /*32f0*/  @P0 BRA `(.L_x_304) ;  /* 0x00000000006c0947 */ /* 0x000fea0003800000 */
[----:B------:R-:W-:-:S13]  /*3300*/  ISETP.GE.AND P0, PT, R11, 0x1, PT ;  /* 0x000000010b00780c */ /* 0x000fda0003f06270 */
[----:B------:R-:W-:Y:S05]  /*3310*/  @P0 BRA `(.L_x_305) ;  /* 0x0000000000740947 */ /* 0x000fea0003800000 */
[----:B------:R-:W-:Y:S02]  /*3320*/  ISETP.GE.AND P0, PT, R11, -0x18, PT ;  /* 0xffffffe80b00780c */ /* 0x000fe40003f06270 */
[----:B------:R-:W-:-:S11]  /*3330*/  LOP3.LUT R0, R0, 0x80000000, RZ, 0xc0, !PT ;  /* 0x8000000000007812 */ /* 0x000fd600078ec0ff */
[----:B------:R-:W-:Y:S05]  /*3340*/  @!P0 BRA `(.L_x_305) ;  /* 0x0000000000688947 */ /* 0x000fea0003800000 */
[CCC-:B------:R-:W-:Y:S01]  /*3350*/  FFMA.RZ R7, R18.reuse, R12.reuse, R13.reuse ;  /* 0x0000000c12077223 */ /* 0x1c0fe2000000c00d */
[C---:B------:R-:W-:Y:S02]  /*3360*/  VIADD R10, R11.reuse, 0x20 ;  /* 0x000000200b0a7836 */ /* 0x040fe40000000000 */
[CCC-:B------:R-:W-:Y:S01]  /*3370*/  FFMA.RM R8, R18.reuse, R12.reuse, R13.reuse ;  /* 0x0000000c12087223 */ /* 0x1c0fe2000000400d */
[----:B------:R-:W-:Y:S02]  /*3380*/  ISETP.NE.AND P2, PT, R11, RZ, PT ;  /* 0x000000ff0b00720c */ /* 0x000fe40003f45270 */
[----:B------:R-:W-:Y:S01]  /*3390*/  LOP3.LUT R9, R7, 0x7fffff, RZ, 0xc0, !PT ;  /* 0x007fffff07097812 */ /* 0x000fe200078ec0ff */
[----:B------:R-:W-:Y:S01]  /*33a0*/  FFMA.RP R7, R18, R12, R13 ;  /* 0x0000000c12077223 */ /* 0x000fe2000000800d */
[----:B------:R-:W-:Y:S01]  /*33b0*/  ISETP.NE.AND P1, PT, R11, RZ, PT ;  /* 0x000000ff0b00720c */ /* 0x000fe20003f25270 */
[----:B------:R-:W-:Y:S01]  /*33c0*/  IMAD.MOV R11, RZ, RZ, -R11 ;  /* 0x000000ffff0b7224 */ /* 0x000fe200078e0a0b */
[----:B------:R-:W-:-:S02]  /*33d0*/  LOP3.LUT R9, R9, 0x800000, RZ, 0xfc, !PT ;  /* 0x0080000009097812 */ /* 0x000fc400078efcff */
[----:B------:R-:W-:Y:S02]  /*33e0*/  FSETP.NEU.FTZ.AND P0, PT, R7, R8, PT ;  /* 0x000000080700720b */ /* 0x000fe40003f1d000 */
[----:B------:R-:W-:Y:S02]  /*33f0*/  SHF.L.U32 R10, R9, R10, RZ ;  /* 0x0000000a090a7219 */ /* 0x000fe400000006ff */
[----:B------:R-:W-:Y:S02]  /*3400*/  SEL R8, R11, RZ, P2 ;  /* 0x000000ff0b087207 */ /* 0x000fe40001000000 */
[----:B------:R-:W-:Y:S02]  /*3410*/  ISETP.NE.AND P1, PT, R10, RZ, P1 ;  /* 0x000000ff0a00720c */ /* 0x000fe40000f25270 */
[----:B------:R-:W-:Y:S02]  /*3420*/  SHF.R.U32.HI R8, RZ, R8, R9 ;  /* 0x00000008ff087219 */ /* 0x000fe40000011609 */
[----:B------:R-:W-:-:S02]  /*3430*/  PLOP3.LUT P0, PT, P0, P1, PT, 0xf8, 0x8f ;  /* 0x00000000008f781c */ /* 0x000fc40000703f70 */
[----:B------:R-:W-:Y:S02]  /*3440*/  SHF.R.U32.HI R10, RZ, 0x1, R8 ;  /* 0x00000001ff0a7819 */ /* 0x000fe40000011608 */
[----:B------:R-:W-:-:S04]  /*3450*/  SEL R7, RZ, 0x1, !P0 ;  /* 0x00000001ff077807 */ /* 0x000fc80004000000 */
[----:B------:R-:W-:-:S04]  /*3460*/  LOP3.LUT R7, R7, 0x1, R10, 0xf8, !PT ;  /* 0x0000000107077812 */ /* 0x000fc800078ef80a */
[----:B------:R-:W-:-:S05]  /*3470*/  LOP3.LUT R7, R7, R8, RZ, 0xc0, !PT ;  /* 0x0000000807077212 */ /* 0x000fca00078ec0ff */
[----:B------:R-:W-:-:S05]  /*3480*/  IMAD.IADD R7, R10, 0x1, R7 ;  /* 0x000000010a077824 */ /* 0x000fca00078e0207 */
[----:B------:R-:W-:Y:S01]  /*3490*/  LOP3.LUT R0, R7, R0, RZ, 0xfc, !PT ;  /* 0x0000000007007212 */ /* 0x000fe200078efcff */
[----:B------:R-:W-:Y:S06]  /*34a0*/  BRA `(.L_x_305) ;  /* 0x0000000000107947 */ /* 0x000fec0003800000 */
.L_x_304:
[----:B------:R-:W-:-:S04]  /*34b0*/  LOP3.LUT R0, R0, 0x80000000, RZ, 0xc0, !PT ;  /* 0x8000000000007812 */ /* 0x000fc800078ec0ff */
[----:B------:R-:W-:Y:S01]  /*34c0*/  LOP3.LUT R0, R0, 0x7f800000, RZ, 0xfc, !PT ;  /* 0x7f80000000007812 */ /* 0x000fe200078efcff */
[----:B------:R-:W-:Y:S06]  /*34d0*/  BRA `(.L_x_305) ;  /* 0x0000000000047947 */ /* 0x000fec0003800000 */
.L_x_303:
[----:B------:R-:W-:-:S07]  /*34e0*/  IMAD R0, R9, 0x800000, R0 ;  /* 0x0080000009007824 */ /* 0x000fce00078e0200 */
.L_x_305:
[----:B------:R-:W-:Y:S05]  /*34f0*/  BSYNC.RECONVERGENT B2 ;  /* 0x0000000000027941 */ /* 0x000fea0003800200 */
.L_x_302:
[----:B------:R-:W-:Y:S05]  /*3500*/  BRA `(.L_x_306) ;  /* 0x0000000000207947 */ /* 0x000fea0003800000 */
.L_x_301:
[----:B------:R-:W-:-:S04]  /*3510*/  LOP3.LUT R0, R7, 0x80000000, R0, 0x48, !PT ;  /* 0x8000000007007812 */ /* 0x000fc800078e4800 */
[----:B------:R-:W-:Y:S01]  /*3520*/  LOP3.LUT R0, R0, 0x7f800000, RZ, 0xfc, !PT ;  /* 0x7f80000000007812 */ /* 0x000fe200078efcff */
[----:B------:R-:W-:Y:S06]  /*3530*/  BRA `(.L_x_306) ;  /* 0x0000000000147947 */ /* 0x000fec0003800000 */
.L_x_300:
[----:B------:R-:W-:Y:S01]  /*3540*/  LOP3.LUT R0, R7, 0x80000000, R0, 0x48, !PT ;  /* 0x8000000007007812 */ /* 0x000fe200078e4800 */
[----:B------:R-:W-:Y:S06]  /*3550*/  BRA `(.L_x_306) ;  /* 0x00000000000c7947 */ /* 0x000fec0003800000 */
.L_x_299:
[----:B------:R-:W0:Y:S01]  /*3560*/  MUFU.RSQ R0, -QNAN ;  /* 0xffc0000000007908 */ /* 0x000e220000001400 */
[----:B------:R-:W-:Y:S05]  /*3570*/  BRA `(.L_x_306) ;  /* 0x0000000000047947 */ /* 0x000fea0003800000 */
.L_x_298:
[----:B------:R-:W-:-:S07]  /*3580*/  FADD.FTZ R0, R0, R7 ;  /* 0x0000000700007221 */ /* 0x000fce0000010000 */
.L_x_306:
[----:B------:R-:W-:Y:S05]  /*3590*/  BSYNC.RECONVERGENT B1 ;  /* 0x0000000000017941 */ /* 0x000fea0003800200 */
.L_x_296:
[----:B------:R-:W-:Y:S02]  /*35a0*/  IMAD.MOV.U32 R7, RZ, RZ, 0x0 ;  /* 0x00000000ff077424 */ /* 0x000fe400078e00ff */
[----:B0-----:R-:W-:Y:S02]  /*35b0*/  IMAD.MOV.U32 R13, RZ, RZ, R0 ;  /* 0x000000ffff0d7224 */ /* 0x001fe400078e0000 */
[----:B------:R-:W-:Y:S05]  /*35c0*/  RET.REL.NODEC R6 `(_Z21differencingOperationPfS_S_i) ;  /* 0xffffffc8068c7950 */ /* 0x000fea0003c3ffff */
.L_x_307:
        /* <DEDUP_REMOVED lines=11> */
.L_x_308:


//--------------------- .nv.shared.reserved.0     --------------------------
	.section	.nv.shared.reserved.0,"aw",@nobits
	.weak		__nv_reservedSMEM_offset_0_alias
	.size		__nv_reservedSMEM_offset_0_alias, 0, 64
	.other		__nv_reservedSMEM_offset_0_alias,@"STO_CUDA_RESERVED_SHARED STV_DEFAULT"
__nv_reservedSMEM_offset_0_alias:
	.zero		0
	.zero		64


//--------------------- .nv.global                --------------------------
	.section	.nv.global,"aw",@nobits
.nv.global:
	.type		_ZN34_INTERNAL_212438d1_4_k_cu_85aced2d6thrust24THRUST_300001_SM_1000_NS12placeholders2_8E,@object
	.size		_ZN34_INTERNAL_212438d1_4_k_cu_85aced2d6thrust24THRUST_300001_SM_1000_NS12placeholders2_8E,(_ZN34_INTERNAL_212438d1_4_k_cu_85aced2d4cuda3std3__436_GLOBAL__N__212438d1_4_k_cu_85aced2d6ignoreE - _ZN34_INTERNAL_212438d1_4_k_cu_85aced2d6thrust24THRUST_300001_SM_1000_NS12placeholders2_8E)
_ZN34_INTERNAL_212438d1_4_k_cu_85aced2d6thrust24THRUST_300001_SM_1000_NS12placeholders2_8E:
	.zero		1
	.type		_ZN34_INTERNAL_212438d1_4_k_cu_85aced2d4cuda3std3__436_GLOBAL__N__212438d1_4_k_cu_85aced2d6ignoreE,@object
	.size		_ZN34_INTERNAL_212438d1_4_k_cu_85aced2d4cuda3std3__436_GLOBAL__N__212438d1_4_k_cu_85aced2d6ignoreE,(_ZN34_INTERNAL_212438d1_4_k_cu_85aced2d4cuda3std6ranges3__45__cpo4dataE - _ZN34_INTERNAL_212438d1_4_k_cu_85aced2d4cuda3std3__436_GLOBAL__N__212438d1_4_k_cu_85aced2d6ignoreE)
_ZN34_INTERNAL_212438d1_4_k_cu_85aced2d4cuda3std3__436_GLOBAL__N__212438d1_4_k_cu_85aced2d6ignoreE:
	.zero		1
	.type		_ZN34_INTERNAL_212438d1_4_k_cu_85aced2d4cuda3std6ranges3__45__cpo4dataE,@object
	.size		_ZN34_INTERNAL_212438d1_4_k_cu_85aced2d4cuda3std6ranges3__45__cpo4dataE,(_ZN34_INTERNAL_212438d1_4_k_cu_85aced2d6thrust24THRUST_300001_SM_1000_NS6system3cpp3parE - _ZN34_INTERNAL_212438d1_4_k_cu_85aced2d4cuda3std6ranges3__45__cpo4dataE)
_ZN34_INTERNAL_212438d1_4_k_cu_85aced2d4cuda3std6ranges3__45__cpo4dataE:
	.zero		1
	.type		_ZN34_INTERNAL_212438d1_4_k_cu_85aced2d6thrust24THRUST_300001_SM_1000_NS6system3cpp3parE,@object
	.size		_ZN34_INTERNAL_212438d1_4_k_cu_85aced2d6thrust24THRUST_300001_SM_1000_NS6system3cpp3parE,(_ZN34_INTERNAL_212438d1_4_k_cu_85aced2d4cuda3std3__45__cpo5beginE - _ZN34_INTERNAL_212438d1_4_k_cu_85aced2d6thrust24THRUST_300001_SM_1000_NS6system3cpp3parE)
_ZN34_INTERNAL_212438d1_4_k_cu_85aced2d6thrust24THRUST_300001_SM_1000_NS6system3cpp3parE:
	.zero		1
	.type		_ZN34_INTERNAL_212438d1_4_k_cu_85aced2d4cuda3std3__45__cpo5beginE,@object
	.size		_ZN34_INTERNAL_212438d1_4_k_cu_85aced2d4cuda3std3__45__cpo5beginE,(_ZN34_INTERNAL_212438d1_4_k_cu_85aced2d4cuda3std6ranges3__45__cpo5beginE - _ZN34_INTERNAL_212438d1_4_k_cu_85aced2d4cuda3std3__45__cpo5beginE)
_ZN34_INTERNAL_212438d1_4_k_cu_85aced2d4cuda3std3__45__cpo5beginE:
	.zero		1
	.type		_ZN34_INTERNAL_212438d1_4_k_cu_85aced2d4cuda3std6ranges3__45__cpo5beginE,@object
	.size		_ZN34_INTERNAL_212438d1_4_k_cu_85aced2d4cuda3std6ranges3__45__cpo5beginE,(_ZN34_INTERNAL_212438d1_4_k_cu_85aced2d6thrust24THRUST_300001_SM_1000_NS6deviceE - _ZN34_INTERNAL_212438d1_4_k_cu_85aced2d4cuda3std6ranges3__45__cpo5beginE)
_ZN34_INTERNAL_212438d1_4_k_cu_85aced2d4cuda3std6ranges3__45__cpo5beginE:
	.zero		1
	.type		_ZN34_INTERNAL_212438d1_4_k_cu_85aced2d6thrust24THRUST_300001_SM_1000_NS6deviceE,@object
	.size		_ZN34_INTERNAL_212438d1_4_k_cu_85aced2d6thrust24THRUST_300001_SM_1000_NS6deviceE,(_ZN34_INTERNAL_212438d1_4_k_cu_85aced2d4cuda3std3__47nulloptE - _ZN34_INTERNAL_212438d1_4_k_cu_85aced2d6thrust24THRUST_300001_SM_1000_NS6deviceE)
_ZN34_INTERNAL_212438d1_4_k_cu_85aced2d6thrust24THRUST_300001_SM_1000_NS6deviceE:
	.zero		1
	.type		_ZN34_INTERNAL_212438d1_4_k_cu_85aced2d4cuda3std3__47nulloptE,@object
	.size		_ZN34_INTERNAL_212438d1_4_k_cu_85aced2d4cuda3std3__47nulloptE,(_ZN34_INTERNAL_212438d1_4_k_cu_85aced2d4cuda3std6ranges3__45__cpo8distanceE - _ZN34_INTERNAL_212438d1_4_k_cu_85aced2d4cuda3std3__47nulloptE)
_ZN34_INTERNAL_212438d1_4_k_cu_85aced2d4cuda3std3__47nulloptE:
	.zero		1
	.type		_ZN34_INTERNAL_212438d1_4_k_cu_85aced2d4cuda3std6ranges3__45__cpo8distanceE,@object
	.size		_ZN34_INTERNAL_212438d1_4_k_cu_85aced2d4cuda3std6ranges3__45__cpo8distanceE,(_ZN34_INTERNAL_212438d1_4_k_cu_85aced2d6thrust24THRUST_300001_SM_1000_NS12placeholders2_4E - _ZN34_INTERNAL_212438d1_4_k_cu_85aced2d4cuda3std6ranges3__45__cpo8distanceE)
_ZN34_INTERNAL_212438d1_4_k_cu_85aced2d4cuda3std6ranges3__45__cpo8distanceE:
	.zero		1
	.type		_ZN34_INTERNAL_212438d1_4_k_cu_85aced2d6thrust24THRUST_300001_SM_1000_NS12placeholders2_4E,@object
	.size		_ZN34_INTERNAL_212438d1_4_k_cu_85aced2d6thrust24THRUST_300001_SM_1000_NS12placeholders2_4E,(_ZN34_INTERNAL_212438d1_4_k_cu_85aced2d4cuda3std3__45__cpo6rbeginE - _ZN34_INTERNAL_212438d1_4_k_cu_85aced2d6thrust24THRUST_300001_SM_1000_NS12placeholders2_4E)
_ZN34_INTERNAL_212438d1_4_k_cu_85aced2d6thrust24THRUST_300001_SM_1000_NS12placeholders2_4E:
	.zero		1
	.type		_ZN34_INTERNAL_212438d1_4_k_cu_85aced2d4cuda3std3__45__cpo6rbeginE,@object
	.size		_ZN34_INTERNAL_212438d1_4_k_cu_85aced2d4cuda3std3__45__cpo6rbeginE,(_ZN34_INTERNAL_212438d1_4_k_cu_85aced2d4cuda3std6ranges3__45__cpo7advanceE - _ZN34_INTERNAL_212438d1_4_k_cu_85aced2d4cuda3std3__45__cpo6rbeginE)
_ZN34_INTERNAL_212438d1_4_k_cu_85aced2d4cuda3std3__45__cpo6rbeginE:
	.zero		1
	.type		_ZN34_INTERNAL_212438d1_4_k_cu_85aced2d4cuda3std6ranges3__45__cpo7advanceE,@object
	.size		_ZN34_INTERNAL_212438d1_4_k_cu_85aced2d4cuda3std6ranges3__45__cpo7advanceE,(_ZN34_INTERNAL_212438d1_4_k_cu_85aced2d6thrust24THRUST_300001_SM_1000_NS12placeholders3_10E - _ZN34_INTERNAL_212438d1_4_k_cu_85aced2d4cuda3std6ranges3__45__cpo7advanceE)
_ZN34_INTERNAL_212438d1_4_k_cu_85aced2d4cuda3std6ranges3__45__cpo7advanceE:
	.zero		1
	.type		_ZN34_INTERNAL_212438d1_4_k_cu_85aced2d6thrust24THRUST_300001_SM_1000_NS12placeholders3_10E,@object
	.size		_ZN34_INTERNAL_212438d1_4_k_cu_85aced2d6thrust24THRUST_300001_SM_1000_NS12placeholders3_10E,(_ZN34_INTERNAL_212438d1_4_k_cu_85aced2d4cuda3std3__48in_placeE - _ZN34_INTERNAL_212438d1_4_k_cu_85aced2d6thrust24THRUST_300001_SM_1000_NS12placeholders3_10E)
_ZN34_INTERNAL_212438d1_4_k_cu_85aced2d6thrust24THRUST_300001_SM_1000_NS12placeholders3_10E:
	.zero		1
	.type		_ZN34_INTERNAL_212438d1_4_k_cu_85aced2d4cuda3std3__48in_placeE,@object
	.size		_ZN34_INTERNAL_212438d1_4_k_cu_85aced2d4cuda3std3__48in_placeE,(_ZN34_INTERNAL_212438d1_4_k_cu_85aced2d4cuda3std6ranges3__45__cpo4sizeE - _ZN34_INTERNAL_212438d1_4_k_cu_85aced2d4cuda3std3__48in_placeE)
_ZN34_INTERNAL_212438d1_4_k_cu_85aced2d4cuda3std3__48in_placeE:
	.zero		1
	.type		_ZN34_INTERNAL_212438d1_4_k_cu_85aced2d4cuda3std6ranges3__45__cpo4sizeE,@object
	.size		_ZN34_INTERNAL_212438d1_4_k_cu_85aced2d4cuda3std6ranges3__45__cpo4sizeE,(_ZN34_INTERNAL_212438d1_4_k_cu_85aced2d6thrust24THRUST_300001_SM_1000_NS12placeholders2_2E - _ZN34_INTERNAL_212438d1_4_k_cu_85aced2d4cuda3std6ranges3__45__cpo4sizeE)
_ZN34_INTERNAL_212438d1_4_k_cu_85aced2d4cuda3std6ranges3__45__cpo4sizeE:
	.zero		1
	.type		_ZN34_INTERNAL_212438d1_4_k_cu_85aced2d6thrust24THRUST_300001_SM_1000_NS12placeholders2_2E,@object
	.size		_ZN34_INTERNAL_212438d1_4_k_cu_85aced2d6thrust24THRUST_300001_SM_1000_NS12placeholders2_2E,(_ZN34_INTERNAL_212438d1_4_k_cu_85aced2d4cuda3std3__45__cpo6cbeginE - _ZN34_INTERNAL_212438d1_4_k_cu_85aced2d6thrust24THRUST_300001_SM_1000_NS12placeholders2_2E)
_ZN34_INTERNAL_212438d1_4_k_cu_85aced2d6thrust24THRUST_300001_SM_1000_NS12placeholders2_2E:
	.zero		1
	.type		_ZN34_INTERNAL_212438d1_4_k_cu_85aced2d4cuda3std3__45__cpo6cbeginE,@object
	.size		_ZN34_INTERNAL_212438d1_4_k_cu_85aced2d4cuda3std3__45__cpo6cbeginE,(_ZN34_INTERNAL_212438d1_4_k_cu_85aced2d4cuda3std6ranges3__45__cpo6cbeginE - _ZN34_INTERNAL_212438d1_4_k_cu_85aced2d4cuda3std3__45__cpo6cbeginE)
_ZN34_INTERNAL_212438d1_4_k_cu_85aced2d4cuda3std3__45__cpo6cbeginE:
	.zero		1
	.type		_ZN34_INTERNAL_212438d1_4_k_cu_85aced2d4cuda3std6ranges3__45__cpo6cbeginE,@object
	.size		_ZN34_INTERNAL_212438d1_4_k_cu_85aced2d4cuda3std6ranges3__45__cpo6cbeginE,(_ZN34_INTERNAL_212438d1_4_k_cu_85aced2d6thrust24THRUST_300001_SM_1000_NS12placeholders2_6E - _ZN34_INTERNAL_212438d1_4_k_cu_85aced2d4cuda3std6ranges3__45__cpo6cbeginE)
_ZN34_INTERNAL_212438d1_4_k_cu_85aced2d4cuda3std6ranges3__45__cpo6cbeginE:
	.zero		1
	.type		_ZN34_INTERNAL_212438d1_4_k_cu_85aced2d6thrust24THRUST_300001_SM_1000_NS12placeholders2_6E,@object
	.size		_ZN34_INTERNAL_212438d1_4_k_cu_85aced2d6thrust24THRUST_300001_SM_1000_NS12placeholders2_6E,(_ZN34_INTERNAL_212438d1_4_k_cu_85aced2d4cuda3std3__45__cpo7crbeginE - _ZN34_INTERNAL_212438d1_4_k_cu_85aced2d6thrust24THRUST_300001_SM_1000_NS12placeholders2_6E)
_ZN34_INTERNAL_212438d1_4_k_cu_85aced2d6thrust24THRUST_300001_SM_1000_NS12placeholders2_6E:
	.zero		1
	.type		_ZN34_INTERNAL_212438d1_4_k_cu_85aced2d4cuda3std3__45__cpo7crbeginE,@object
	.size		_ZN34_INTERNAL_212438d1_4_k_cu_85aced2d4cuda3std3__45__cpo7crbeginE,(_ZN34_INTERNAL_212438d1_4_k_cu_85aced2d4cuda3std6ranges3__45__cpo4nextE - _ZN34_INTERNAL_212438d1_4_k_cu_85aced2d4cuda3std3__45__cpo7crbeginE)
_ZN34_INTERNAL_212438d1_4_k_cu_85aced2d4cuda3std3__45__cpo7crbeginE:
	.zero		1
	.type		_ZN34_INTERNAL_212438d1_4_k_cu_85aced2d4cuda3std6ranges3__45__cpo4nextE,@object
	.size		_ZN34_INTERNAL_212438d1_4_k_cu_85aced2d4cuda3std6ranges3__45__cpo4nextE,(_ZN34_INTERNAL_212438d1_4_k_cu_85aced2d4cuda3std6ranges3__45__cpo4swapE - _ZN34_INTERNAL_212438d1_4_k_cu_85aced2d4cuda3std6ranges3__45__cpo4nextE)
_ZN34_INTERNAL_212438d1_4_k_cu_85aced2d4cuda3std6ranges3__45__cpo4nextE:
	.zero		1
	.type		_ZN34_INTERNAL_212438d1_4_k_cu_85aced2d4cuda3std6ranges3__45__cpo4swapE,@object
	.size		_ZN34_INTERNAL_212438d1_4_k_cu_85aced2d4cuda3std6ranges3__45__cpo4swapE,(_ZN34_INTERNAL_212438d1_4_k_cu_85aced2d6thrust24THRUST_300001_SM_1000_NS8cuda_cub10par_nosyncE - _ZN34_INTERNAL_212438d1_4_k_cu_85aced2d4cuda3std6ranges3__45__cpo4swapE)
_ZN34_INTERNAL_212438d1_4_k_cu_85aced2d4cuda3std6ranges3__45__cpo4swapE:
	.zero		1
	.type		_ZN34_INTERNAL_212438d1_4_k_cu_85aced2d6thrust24THRUST_300001_SM_1000_NS8cuda_cub10par_nosyncE,@object
	.size		_ZN34_INTERNAL_212438d1_4_k_cu_85aced2d6thrust24THRUST_300001_SM_1000_NS8cuda_cub10par_nosyncE,(_ZN34_INTERNAL_212438d1_4_k_cu_85aced2d6thrust24THRUST_300001_SM_1000_NS3seqE - _ZN34_INTERNAL_212438d1_4_k_cu_85aced2d6thrust24THRUST_300001_SM_1000_NS8cuda_cub10par_nosyncE)
_ZN34_INTERNAL_212438d1_4_k_cu_85aced2d6thrust24THRUST_300001_SM_1000_NS8cuda_cub10par_nosyncE:
	.zero		1
	.type		_ZN34_INTERNAL_212438d1_4_k_cu_85aced2d6thrust24THRUST_300001_SM_1000_NS3seqE,@object
	.size		_ZN34_INTERNAL_212438d1_4_k_cu_85aced2d6thrust24THRUST_300001_SM_1000_NS3seqE,(_ZN34_INTERNAL_212438d1_4_k_cu_85aced2d4cuda3std3__420unreachable_sentinelE - _ZN34_INTERNAL_212438d1_4_k_cu_85aced2d6thrust24THRUST_300001_SM_1000_NS3seqE)
_ZN34_INTERNAL_212438d1_4_k_cu_85aced2d6thrust24THRUST_300001_SM_1000_NS3seqE:
	.zero		1
	.type		_ZN34_INTERNAL_212438d1_4_k_cu_85aced2d4cuda3std3__420unreachable_sentinelE,@object
	.size		_ZN34_INTERNAL_212438d1_4_k_cu_85aced2d4cuda3std3__420unreachable_sentinelE,(_ZN34_INTERNAL_212438d1_4_k_cu_85aced2d4cuda3std6ranges3__45__cpo5ssizeE - _ZN34_INTERNAL_212438d1_4_k_cu_85aced2d4cuda3std3__420unreachable_sentinelE)
_ZN34_INTERNAL_212438d1_4_k_cu_85aced2d4cuda3std3__420unreachable_sentinelE:
	.zero		1
	.type		_ZN34_INTERNAL_212438d1_4_k_cu_85aced2d4cuda3std6ranges3__45__cpo5ssizeE,@object
	.size		_ZN34_INTERNAL_212438d1_4_k_cu_85aced2d4cuda3std6ranges3__45__cpo5ssizeE,(_ZN34_INTERNAL_212438d1_4_k_cu_85aced2d6thrust24THRUST_300001_SM_1000_NS12placeholders2_3E - _ZN34_INTERNAL_212438d1_4_k_cu_85aced2d4cuda3std6ranges3__45__cpo5ssizeE)
_ZN34_INTERNAL_212438d1_4_k_cu_85aced2d4cuda3std6ranges3__45__cpo5ssizeE:
	.zero		1
	.type		_ZN34_INTERNAL_212438d1_4_k_cu_85aced2d6thrust24THRUST_300001_SM_1000_NS12placeholders2_3E,@object
	.size		_ZN34_INTERNAL_212438d1_4_k_cu_85aced2d6thrust24THRUST_300001_SM_1000_NS12placeholders2_3E,(_ZN34_INTERNAL_212438d1_4_k_cu_85aced2d4cuda3std3__45__cpo4cendE - _ZN34_INTERNAL_212438d1_4_k_cu_85aced2d6thrust24THRUST_300001_SM_1000_NS12placeholders2_3E)
_ZN34_INTERNAL_212438d1_4_k_cu_85aced2d6thrust24THRUST_300001_SM_1000_NS12placeholders2_3E:
	.zero		1
	.type		_ZN34_INTERNAL_212438d1_4_k_cu_85aced2d4cuda3std3__45__cpo4cendE,@object
	.size		_ZN34_INTERNAL_212438d1_4_k_cu_85aced2d4cuda3std3__45__cpo4cendE,(_ZN34_INTERNAL_212438d1_4_k_cu_85aced2d4cuda3std6ranges3__45__cpo4cendE - _ZN34_INTERNAL_212438d1_4_k_cu_85aced2d4cuda3std3__45__cpo4cendE)
_ZN34_INTERNAL_212438d1_4_k_cu_85aced2d4cuda3std3__45__cpo4cendE:
	.zero		1
	.type		_ZN34_INTERNAL_212438d1_4_k_cu_85aced2d4cuda3std6ranges3__45__cpo4cendE,@object
	.size		_ZN34_INTERNAL_212438d1_4_k_cu_85aced2d4cuda3std6ranges3__45__cpo4cendE,(_ZN34_INTERNAL_212438d1_4_k_cu_85aced2d6thrust24THRUST_300001_SM_1000_NS12placeholders2_7E - _ZN34_INTERNAL_212438d1_4_k_cu_85aced2d4cuda3std6ranges3__45__cpo4cendE)
_ZN34_INTERNAL_212438d1_4_k_cu_85aced2d4cuda3std6ranges3__45__cpo4cendE:
	.zero		1
	.type		_ZN34_INTERNAL_212438d1_4_k_cu_85aced2d6thrust24THRUST_300001_SM_1000_NS12placeholders2_7E,@object
	.size		_ZN34_INTERNAL_212438d1_4_k_cu_85aced2d6thrust24THRUST_300001_SM_1000_NS12placeholders2_7E,(_ZN34_INTERNAL_212438d1_4_k_cu_85aced2d4cuda3std3__45__cpo5crendE - _ZN34_INTERNAL_212438d1_4_k_cu_85aced2d6thrust24THRUST_300001_SM_1000_NS12placeholders2_7E)
_ZN34_INTERNAL_212438d1_4_k_cu_85aced2d6thrust24THRUST_300001_SM_1000_NS12placeholders2_7E:
	.zero		1
	.type		_ZN34_INTERNAL_212438d1_4_k_cu_85aced2d4cuda3std3__45__cpo5crendE,@object
	.size		_ZN34_INTERNAL_212438d1_4_k_cu_85aced2d4cuda3std3__45__cpo5crendE,(_ZN34_INTERNAL_212438d1_4_k_cu_85aced2d4cuda3std6ranges3__45__cpo4prevE - _ZN34_INTERNAL_212438d1_4_k_cu_85aced2d4cuda3std3__45__cpo5crendE)
_ZN34_INTERNAL_212438d1_4_k_cu_85aced2d4cuda3std3__45__cpo5crendE:
	.zero		1
	.type		_ZN34_INTERNAL_212438d1_4_k_cu_85aced2d4cuda3std6ranges3__45__cpo4prevE,@object
	.size		_ZN34_INTERNAL_212438d1_4_k_cu_85aced2d4cuda3std6ranges3__45__cpo4prevE,(_ZN34_INTERNAL_212438d1_4_k_cu_85aced2d4cuda3std6ranges3__45__cpo9iter_moveE - _ZN34_INTERNAL_212438d1_4_k_cu_85aced2d4cuda3std6ranges3__45__cpo4prevE)
_ZN34_INTERNAL_212438d1_4_k_cu_85aced2d4cuda3std6ranges3__45__cpo4prevE:
	.zero		1
	.type		_ZN34_INTERNAL_212438d1_4_k_cu_85aced2d4cuda3std6ranges3__45__cpo9iter_moveE,@object
	.size		_ZN34_INTERNAL_212438d1_4_k_cu_85aced2d4cuda3std6ranges3__45__cpo9iter_moveE,(_ZN34_INTERNAL_212438d1_4_k_cu_85aced2d6thrust24THRUST_300001_SM_1000_NS6system6detail10sequential3seqE - _ZN34_INTERNAL_212438d1_4_k_cu_85aced2d4cuda3std6ranges3__45__cpo9iter_moveE)
_ZN34_INTERNAL_212438d1_4_k_cu_85aced2d4cuda3std6ranges3__45__cpo9iter_moveE:
	.zero		1
	.type		_ZN34_INTERNAL_212438d1_4_k_cu_85aced2d6thrust24THRUST_300001_SM_1000_NS6system6detail10sequential3seqE,@object
	.size		_ZN34_INTERNAL_212438d1_4_k_cu_85aced2d6thrust24THRUST_300001_SM_1000_NS6system6detail10sequential3seqE,(_ZN34_INTERNAL_212438d1_4_k_cu_85aced2d6thrust24THRUST_300001_SM_1000_NS12placeholders2_9E - _ZN34_INTERNAL_212438d1_4_k_cu_85aced2d6thrust24THRUST_300001_SM_1000_NS6system6detail10sequential3seqE)
_ZN34_INTERNAL_212438d1_4_k_cu_85aced2d6thrust24THRUST_300001_SM_1000_NS6system6detail10sequential3seqE:
	.zero		1
	.type		_ZN34_INTERNAL_212438d1_4_k_cu_85aced2d6thrust24THRUST_300001_SM_1000_NS12placeholders2_9E,@object
	.size		_ZN34_INTERNAL_212438d1_4_k_cu_85aced2d6thrust24THRUST_300001_SM_1000_NS12placeholders2_9E,(_ZN34_INTERNAL_212438d1_4_k_cu_85aced2d4cuda3std3__419piecewise_constructE - _ZN34_INTERNAL_212438d1_4_k_cu_85aced2d6thrust24THRUST_300001_SM_1000_NS12placeholders2_9E)
_ZN34_INTERNAL_212438d1_4_k_cu_85aced2d6thrust24THRUST_300001_SM_1000_NS12placeholders2_9E:
	.zero		1
	.type		_ZN34_INTERNAL_212438d1_4_k_cu_85aced2d4cuda3std3__419piecewise_constructE,@object
	.size		_ZN34_INTERNAL_212438d1_4_k_cu_85aced2d4cuda3std3__419piecewise_constructE,(_ZN34_INTERNAL_212438d1_4_k_cu_85aced2d4cuda3std6ranges3__45__cpo5cdataE - _ZN34_INTERNAL_212438d1_4_k_cu_85aced2d4cuda3std3__419piecewise_constructE)
_ZN34_INTERNAL_212438d1_4_k_cu_85aced2d4cuda3std3__419piecewise_constructE:
	.zero		1
	.type		_ZN34_INTERNAL_212438d1_4_k_cu_85aced2d4cuda3std6ranges3__45__cpo5cdataE,@object
	.size		_ZN34_INTERNAL_212438d1_4_k_cu_85aced2d4cuda3std6ranges3__45__cpo5cdataE,(_ZN34_INTERNAL_212438d1_4_k_cu_85aced2d6thrust24THRUST_300001_SM_1000_NS12placeholders2_1E - _ZN34_INTERNAL_212438d1_4_k_cu_85aced2d4cuda3std6ranges3__45__cpo5cdataE)
_ZN34_INTERNAL_212438d1_4_k_cu_85aced2d4cuda3std6ranges3__45__cpo5cdataE:
	.zero		1
	.type		_ZN34_INTERNAL_212438d1_4_k_cu_85aced2d6thrust24THRUST_300001_SM_1000_NS12placeholders2_1E,@object
	.size		_ZN34_INTERNAL_212438d1_4_k_cu_85aced2d6thrust24THRUST_300001_SM_1000_NS12placeholders2_1E,(_ZN34_INTERNAL_212438d1_4_k_cu_85aced2d4cuda3std3__45__cpo3endE - _ZN34_INTERNAL_212438d1_4_k_cu_85aced2d6thrust24THRUST_300001_SM_1000_NS12placeholders2_1E)
_ZN34_INTERNAL_212438d1_4_k_cu_85aced2d6thrust24THRUST_300001_SM_1000_NS12placeholders2_1E:
	.zero		1
	.type		_ZN34_INTERNAL_212438d1_4_k_cu_85aced2d4cuda3std3__45__cpo3endE,@object
	.size		_ZN34_INTERNAL_212438d1_4_k_cu_85aced2d4cuda3std3__45__cpo3endE,(_ZN34_INTERNAL_212438d1_4_k_cu_85aced2d4cuda3std6ranges3__45__cpo3endE - _ZN34_INTERNAL_212438d1_4_k_cu_85aced2d4cuda3std3__45__cpo3endE)
_ZN34_INTERNAL_212438d1_4_k_cu_85aced2d4cuda3std3__45__cpo3endE:
	.zero		1
	.type		_ZN34_INTERNAL_212438d1_4_k_cu_85aced2d4cuda3std6ranges3__45__cpo3endE,@object
	.size		_ZN34_INTERNAL_212438d1_4_k_cu_85aced2d4cuda3std6ranges3__45__cpo3endE,(_ZN34_INTERNAL_212438d1_4_k_cu_85aced2d6thrust24THRUST_300001_SM_1000_NS12placeholders2_5E - _ZN34_INTERNAL_212438d1_4_k_cu_85aced2d4cuda3std6ranges3__45__cpo3endE)
_ZN34_INTERNAL_212438d1_4_k_cu_85aced2d4cuda3std6ranges3__45__cpo3endE:
	.zero		1
	.type		_ZN34_INTERNAL_212438d1_4_k_cu_85aced2d6thrust24THRUST_300001_SM_1000_NS12placeholders2_5E,@object
	.size		_ZN34_INTERNAL_212438d1_4_k_cu_85aced2d6thrust24THRUST_300001_SM_1000_NS12placeholders2_5E,(_ZN34_INTERNAL_212438d1_4_k_cu_85aced2d4cuda3std3__45__cpo4rendE - _ZN34_INTERNAL_212438d1_4_k_cu_85aced2d6thrust24THRUST_300001_SM_1000_NS12placeholders2_5E)
_ZN34_INTERNAL_212438d1_4_k_cu_85aced2d6thrust24THRUST_300001_SM_1000_NS12placeholders2_5E:
	.zero		1
	.type		_ZN34_INTERNAL_212438d1_4_k_cu_85aced2d4cuda3std3__45__cpo4rendE,@object
	.size		_ZN34_INTERNAL_212438d1_4_k_cu_85aced2d4cuda3std3__45__cpo4rendE,(_ZN34_INTERNAL_212438d1_4_k_cu_85aced2d4cuda3std6ranges3__45__cpo9iter_swapE - _ZN34_INTERNAL_212438d1_4_k_cu_85aced2d4cuda3std3__45__cpo4rendE)
_ZN34_INTERNAL_212438d1_4_k_cu_85aced2d4cuda3std3__45__cpo4rendE:
	.zero		1
	.type		_ZN34_INTERNAL_212438d1_4_k_cu_85aced2d4cuda3std6ranges3__45__cpo9iter_swapE,@object
	.size		_ZN34_INTERNAL_212438d1_4_k_cu_85aced2d4cuda3std6ranges3__45__cpo9iter_swapE,(_ZN34_INTERNAL_212438d1_4_k_cu_85aced2d4cuda3std3__48unexpectE - _ZN34_INTERNAL_212438d1_4_k_cu_85aced2d4cuda3std6ranges3__45__cpo9iter_swapE)
_ZN34_INTERNAL_212438d1_4_k_cu_85aced2d4cuda3std6ranges3__45__cpo9iter_swapE:
	.zero		1
	.type		_ZN34_INTERNAL_212438d1_4_k_cu_85aced2d4cuda3std3__48unexpectE,@object
	.size		_ZN34_INTERNAL_212438d1_4_k_cu_85aced2d4cuda3std3__48unexpectE,(_ZN34_INTERNAL_212438d1_4_k_cu_85aced2d6thrust24THRUST_300001_SM_1000_NS8cuda_cub3parE - _ZN34_INTERNAL_212438d1_4_k_cu_85aced2d4cuda3std3__48unexpectE)
_ZN34_INTERNAL_212438d1_4_k_cu_85aced2d4cuda3std3__48unexpectE:
	.zero		1
	.type		_ZN34_INTERNAL_212438d1_4_k_cu_85aced2d6thrust24THRUST_300001_SM_1000_NS8cuda_cub3parE,@object
	.size		_ZN34_INTERNAL_212438d1_4_k_cu_85aced2d6thrust24THRUST_300001_SM_1000_NS8cuda_cub3parE,(.L_29 - _ZN34_INTERNAL_212438d1_4_k_cu_85aced2d6thrust24THRUST_300001_SM_1000_NS8cuda_cub3parE)
_ZN34_INTERNAL_212438d1_4_k_cu_85aced2d6thrust24THRUST_300001_SM_1000_NS8cuda_cub3parE:
	.zero		1
.L_29:


//--------------------- .nv.shared._ZN3cub18CUB_300001_SM_10006detail6reduce28DeviceReduceSingleTileKernelINS2_10policy_hubIfyN4cuda3std3__44plusIfEEE10Policy1000EPfSC_iS9_ffNS7_10__identityEEEvT0_T1_T2_T3_T4_T6_ --------------------------
	.section	.nv.shared._ZN3cub18CUB_300001_SM_10006detail6reduce28DeviceReduceSingleTileKernelINS2_10policy_hubIfyN4cuda3std3__44plusIfEEE10Policy1000EPfSC_iS9_ffNS7_10__identityEEEvT0_T1_T2_T3_T4_T6_,"aw",@nobits
	.sectionflags	@""
	.align	4
.nv.shared._ZN3cub18CUB_300001_SM_10006detail6reduce28DeviceReduceSingleTileKernelINS2_10policy_hubIfyN4cuda3std3__44plusIfEEE10Policy1000EPfSC_iS9_ffNS7_10__identityEEEvT0_T1_T2_T3_T4_T6_:
	.zero		1068


//--------------------- .nv.shared._ZN3cub18CUB_300001_SM_10006detail6reduce18DeviceReduceKernelINS2_10policy_hubIfyN4cuda3std3__44plusIfEEE10Policy1000EN6thrust24THRUST_300001_SM_1000_NS6detail15normal_iteratorINSD_10device_ptrIfEEEEyS9_fNS7_10__identityEEEvT0_PT3_T1_NS0_13GridEvenShareISN_EET2_T4_ --------------------------
	.section	.nv.shared._ZN3cub18CUB_300001_SM_10006detail6reduce18DeviceReduceKernelINS2_10policy_hubIfyN4cuda3std3__44plusIfEEE10Policy1000EN6thrust24THRUST_300001_SM_1000_NS6detail15normal_iteratorINSD_10device_ptrIfEEEEyS9_fNS7_10__identityEEEvT0_PT3_T1_NS0_13GridEvenShareISN_EET2_T4_,"aw",@nobits
	.sectionflags	@""
	.align	4
.nv.shared._ZN3cub18CUB_300001_SM_10006detail6reduce18DeviceReduceKernelINS2_10policy_hubIfyN4cuda3std3__44plusIfEEE10Policy1000EN6thrust24THRUST_300001_SM_1000_NS6detail15normal_iteratorINSD_10device_ptrIfEEEEyS9_fNS7_10__identityEEEvT0_PT3_T1_NS0_13GridEvenShareISN_EET2_T4_:
	.zero		1068


//--------------------- .nv.shared._ZN3cub18CUB_300001_SM_10006detail6reduce28DeviceReduceSingleTileKernelINS2_10policy_hubIfyN4cuda3std3__44plusIfEEE10Policy1000EN6thrust24THRUST_300001_SM_1000_NS6detail15normal_iteratorINSD_10device_ptrIfEEEEPfyS9_ffNS7_10__identityEEEvT0_T1_T2_T3_T4_T6_ --------------------------
	.section	.nv.shared._ZN3cub18CUB_300001_SM_10006detail6reduce28DeviceReduceSingleTileKernelINS2_10policy_hubIfyN4cuda3std3__44plusIfEEE10Policy1000EN6thrust24THRUST_300001_SM_1000_NS6detail15normal_iteratorINSD_10device_ptrIfEEEEPfyS9_ffNS7_10__identityEEEvT0_T1_T2_T3_T4_T6_,"aw",@nobits
	.sectionflags	@""
	.align	4
.nv.shared._ZN3cub18CUB_300001_SM_10006detail6reduce28DeviceReduceSingleTileKernelINS2_10policy_hubIfyN4cuda3std3__44plusIfEEE10Policy1000EN6thrust24THRUST_300001_SM_1000_NS6detail15normal_iteratorINSD_10device_ptrIfEEEEPfyS9_ffNS7_10__identityEEEvT0_T1_T2_T3_T4_T6_:
	.zero		1068


//--------------------- .nv.shared._ZN3cub18CUB_300001_SM_10006detail6reduce28DeviceReduceSingleTileKernelINS2_10policy_hubIfjN4cuda3std3__44plusIfEEE10Policy1000EPfSC_iS9_ffNS7_10__identityEEEvT0_T1_T2_T3_T4_T6_ --------------------------
	.section	.nv.shared._ZN3cub18CUB_300001_SM_10006detail6reduce28DeviceReduceSingleTileKernelINS2_10policy_hubIfjN4cuda3std3__44plusIfEEE10Policy1000EPfSC_iS9_ffNS7_10__identityEEEvT0_T1_T2_T3_T4_T6_,"aw",@nobits
	.sectionflags	@""
	.align	4
.nv.shared._ZN3cub18CUB_300001_SM_10006detail6reduce28DeviceReduceSingleTileKernelINS2_10policy_hubIfjN4cuda3std3__44plusIfEEE10Policy1000EPfSC_iS9_ffNS7_10__identityEEEvT0_T1_T2_T3_T4_T6_:
	.zero		1108


//--------------------- .nv.shared._ZN3cub18CUB_300001_SM_10006detail6reduce18DeviceReduceKernelINS2_10policy_hubIfjN4cuda3std3__44plusIfEEE10Policy1000EN6thrust24THRUST_300001_SM_1000_NS6detail15normal_iteratorINSD_10device_ptrIfEEEEjS9_fNS7_10__identityEEEvT0_PT3_T1_NS0_13GridEvenShareISN_EET2_T4_ --------------------------
	.section	.nv.shared._ZN3cub18CUB_300001_SM_10006detail6reduce18DeviceReduceKernelINS2_10policy_hubIfjN4cuda3std3__44plusIfEEE10Policy1000EN6thrust24THRUST_300001_SM_1000_NS6detail15normal_iteratorINSD_10device_ptrIfEEEEjS9_fNS7_10__identityEEEvT0_PT3_T1_NS0_13GridEvenShareISN_EET2_T4_,"aw",@nobits
	.sectionflags	@""
	.align	4
.nv.shared._ZN3cub18CUB_300001_SM_10006detail6reduce18DeviceReduceKernelINS2_10policy_hubIfjN4cuda3std3__44plusIfEEE10Policy1000EN6thrust24THRUST_300001_SM_1000_NS6detail15normal_iteratorINSD_10device_ptrIfEEEEjS9_fNS7_10__identityEEEvT0_PT3_T1_NS0_13GridEvenShareISN_EET2_T4_:
	.zero		1108


//--------------------- .nv.shared._ZN3cub18CUB_300001_SM_10006detail6reduce28DeviceReduceSingleTileKernelINS2_10policy_hubIfjN4cuda3std3__44plusIfEEE10Policy1000EN6thrust24THRUST_300001_SM_1000_NS6detail15normal_iteratorINSD_10device_ptrIfEEEEPfjS9_ffNS7_10__identityEEEvT0_T1_T2_T3_T4_T6_ --------------------------
	.section	.nv.shared._ZN3cub18CUB_300001_SM_10006detail6reduce28DeviceReduceSingleTileKernelINS2_10policy_hubIfjN4cuda3std3__44plusIfEEE10Policy1000EN6thrust24THRUST_300001_SM_1000_NS6detail15normal_iteratorINSD_10device_ptrIfEEEEPfjS9_ffNS7_10__identityEEEvT0_T1_T2_T3_T4_T6_,"aw",@nobits
	.sectionflags	@""
	.align	4
.nv.shared._ZN3cub18CUB_300001_SM_10006detail6reduce28DeviceReduceSingleTileKernelINS2_10policy_hubIfjN4cuda3std3__44plusIfEEE10Policy1000EN6thrust24THRUST_300001_SM_1000_NS6detail15normal_iteratorINSD_10device_ptrIfEEEEPfjS9_ffNS7_10__identityEEEvT0_T1_T2_T3_T4_T6_:
	.zero		1108


//--------------------- .nv.shared._Z21differencingOperationPfS_S_i --------------------------
	.section	.nv.shared._Z21differencingOperationPfS_S_i,"aw",@nobits
	.sectionflags	@""
	.align	4
.nv.shared._Z21differencingOperationPfS_S_i:
	.zero		1028


//--------------------- .nv.constant0._ZN3cub18CUB_300001_SM_10006detail8for_each13static_kernelINS2_12policy_hub_t12policy_500_tElNS2_12op_wrapper_tIl7absdiffN6thrust24THRUST_300001_SM_1000_NS12zip_iteratorIN4cuda3std3__45tupleIJNS9_6detail15normal_iteratorINS9_10device_ptrIfEEEESJ_SJ_SJ_SJ_EEEEEEEEEvT0_T1_ --------------------------
	.section	.nv.constant0._ZN3cub18CUB_300001_SM_10006detail8for_each13static_kernelINS2_12policy_hub_t12policy_500_tElNS2_12op_wrapper_tIl7absdiffN6thrust24THRUST_300001_SM_1000_NS12zip_iteratorIN4cuda3std3__45tupleIJNS9_6detail15normal_iteratorINS9_10device_ptrIfEEEESJ_SJ_SJ_SJ_EEEEEEEEEvT0_T1_,"a",@progbits
	.sectionflags	@""
	.align	4
.nv.constant0._ZN3cub18CUB_300001_SM_10006detail8for_each13static_kernelINS2_12policy_hub_t12policy_500_tElNS2_12op_wrapper_tIl7absdiffN6thrust24THRUST_300001_SM_1000_NS12zip_iteratorIN4cuda3std3__45tupleIJNS9_6detail15normal_iteratorINS9_10device_ptrIfEEEESJ_SJ_SJ_SJ_EEEEEEEEEvT0_T1_:
	.zero		952


//--------------------- .nv.constant0._ZN3cub18CUB_300001_SM_10006detail8for_each13static_kernelINS2_12policy_hub_t12policy_500_tEmN6thrust24THRUST_300001_SM_1000_NS8cuda_cub20__uninitialized_fill7functorINS7_10device_ptrIfEEfEEEEvT0_T1_ --------------------------
	.section	.nv.constant0._ZN3cub18CUB_300001_SM_10006detail8for_each13static_kernelINS2_12policy_hub_t12policy_500_tEmN6thrust24THRUST_300001_SM_1000_NS8cuda_cub20__uninitialized_fill7functorINS7_10device_ptrIfEEfEEEEvT0_T1_,"a",@progbits
	.sectionflags	@""
	.align	4
.nv.constant0._ZN3cub18CUB_300001_SM_10006detail8for_each13static_kernelINS2_12policy_hub_t12policy_500_tEmN6thrust24THRUST_300001_SM_1000_NS8cuda_cub20__uninitialized_fill7functorINS7_10device_ptrIfEEfEEEEvT0_T1_:
	.zero		920


//--------------------- .nv.constant0._ZN3cub18CUB_300001_SM_10006detail6reduce28DeviceReduceSingleTileKernelINS2_10policy_hubIfyN4cuda3std3__44plusIfEEE10Policy1000EPfSC_iS9_ffNS7_10__identityEEEvT0_T1_T2_T3_T4_T6_ --------------------------
	.section	.nv.constant0._ZN3cub18CUB_300001_SM_10006detail6reduce28DeviceReduceSingleTileKernelINS2_10policy_hubIfyN4cuda3std3__44plusIfEEE10Policy1000EPfSC_iS9_ffNS7_10__identityEEEvT0_T1_T2_T3_T4_T6_,"a",@progbits
	.sectionflags	@""
	.align	4
.nv.constant0._ZN3cub18CUB_300001_SM_10006detail6reduce28DeviceReduceSingleTileKernelINS2_10policy_hubIfyN4cuda3std3__44plusIfEEE10Policy1000EPfSC_iS9_ffNS7_10__identityEEEvT0_T1_T2_T3_T4_T6_:
	.zero		925


//--------------------- .nv.constant0._ZN3cub18CUB_300001_SM_10006detail6reduce18DeviceReduceKernelINS2_10policy_hubIfyN4cuda3std3__44plusIfEEE10Policy1000EN6thrust24THRUST_300001_SM_1000_NS6detail15normal_iteratorINSD_10device_ptrIfEEEEyS9_fNS7_10__identityEEEvT0_PT3_T1_NS0_13GridEvenShareISN_EET2_T4_ --------------------------
	.section	.nv.constant0._ZN3cub18CUB_300001_SM_10006detail6reduce18DeviceReduceKernelINS2_10policy_hubIfyN4cuda3std3__44plusIfEEE10Policy1000EN6thrust24THRUST_300001_SM_1000_NS6detail15normal_iteratorINSD_10device_ptrIfEEEEyS9_fNS7_10__identityEEEvT0_PT3_T1_NS0_13GridEvenShareISN_EET2_T4_,"a",@progbits
	.sectionflags	@""
	.align	4
.nv.constant0._ZN3cub18CUB_300001_SM_10006detail6reduce18DeviceReduceKernelINS2_10policy_hubIfyN4cuda3std3__44plusIfEEE10Policy1000EN6thrust24THRUST_300001_SM_1000_NS6detail15normal_iteratorINSD_10device_ptrIfEEEEyS9_fNS7_10__identityEEEvT0_PT3_T1_NS0_13GridEvenShareISN_EET2_T4_:
	.zero		994


//--------------------- .nv.constant0._ZN3cub18CUB_300001_SM_10006detail6reduce28DeviceReduceSingleTileKernelINS2_10policy_hubIfyN4cuda3std3__44plusIfEEE10Policy1000EN6thrust24THRUST_300001_SM_1000_NS6detail15normal_iteratorINSD_10device_ptrIfEEEEPfyS9_ffNS7_10__identityEEEvT0_T1_T2_T3_T4_T6_ --------------------------
	.section	.nv.constant0._ZN3cub18CUB_300001_SM_10006detail6reduce28DeviceReduceSingleTileKernelINS2_10policy_hubIfyN4cuda3std3__44plusIfEEE10Policy1000EN6thrust24THRUST_300001_SM_1000_NS6detail15normal_iteratorINSD_10device_ptrIfEEEEPfyS9_ffNS7_10__identityEEEvT0_T1_T2_T3_T4_T6_,"a",@progbits
	.sectionflags	@""
	.align	4
.nv.constant0._ZN3cub18CUB_300001_SM_10006detail6reduce28DeviceReduceSingleTileKernelINS2_10policy_hubIfyN4cuda3std3__44plusIfEEE10Policy1000EN6thrust24THRUST_300001_SM_1000_NS6detail15normal_iteratorINSD_10device_ptrIfEEEEPfyS9_ffNS7_10__identityEEEvT0_T1_T2_T3_T4_T6_:
	.zero		929


//--------------------- .nv.constant0._ZN3cub18CUB_300001_SM_10006detail6reduce28DeviceReduceSingleTileKernelINS2_10policy_hubIfjN4cuda3std3__44plusIfEEE10Policy1000EPfSC_iS9_ffNS7_10__identityEEEvT0_T1_T2_T3_T4_T6_ --------------------------
	.section	.nv.constant0._ZN3cub18CUB_300001_SM_10006detail6reduce28DeviceReduceSingleTileKernelINS2_10policy_hubIfjN4cuda3std3__44plusIfEEE10Policy1000EPfSC_iS9_ffNS7_10__identityEEEvT0_T1_T2_T3_T4_T6_,"a",@progbits
	.sectionflags	@""
	.align	4
.nv.constant0._ZN3cub18CUB_300001_SM_10006detail6reduce28DeviceReduceSingleTileKernelINS2_10policy_hubIfjN4cuda3std3__44plusIfEEE10Policy1000EPfSC_iS9_ffNS7_10__identityEEEvT0_T1_T2_T3_T4_T6_:
	.zero		925


//--------------------- .nv.constant0._ZN3cub18CUB_300001_SM_10006detail6reduce18DeviceReduceKernelINS2_10policy_hubIfjN4cuda3std3__44plusIfEEE10Policy1000EN6thrust24THRUST_300001_SM_1000_NS6detail15normal_iteratorINSD_10device_ptrIfEEEEjS9_fNS7_10__identityEEEvT0_PT3_T1_NS0_13GridEvenShareISN_EET2_T4_ --------------------------
	.section	.nv.constant0._ZN3cub18CUB_300001_SM_10006detail6reduce18DeviceReduceKernelINS2_10policy_hubIfjN4cuda3std3__44plusIfEEE10Policy1000EN6thrust24THRUST_300001_SM_1000_NS6detail15normal_iteratorINSD_10device_ptrIfEEEEjS9_fNS7_10__identityEEEvT0_PT3_T1_NS0_13GridEvenShareISN_EET2_T4_,"a",@progbits
	.sectionflags	@""
	.align	4
.nv.constant0._ZN3cub18CUB_300001_SM_10006detail6reduce18DeviceReduceKernelINS2_10policy_hubIfjN4cuda3std3__44plusIfEEE10Policy1000EN6thrust24THRUST_300001_SM_1000_NS6detail15normal_iteratorINSD_10device_ptrIfEEEEjS9_fNS7_10__identityEEEvT0_PT3_T1_NS0_13GridEvenShareISN_EET2_T4_:
	.zero		958


//--------------------- .nv.constant0._ZN3cub18CUB_300001_SM_10006detail6reduce28DeviceReduceSingleTileKernelINS2_10policy_hubIfjN4cuda3std3__44plusIfEEE10Policy1000EN6thrust24THRUST_300001_SM_1000_NS6detail15normal_iteratorINSD_10device_ptrIfEEEEPfjS9_ffNS7_10__identityEEEvT0_T1_T2_T3_T4_T6_ --------------------------
	.section	.nv.constant0._ZN3cub18CUB_300001_SM_10006detail6reduce28DeviceReduceSingleTileKernelINS2_10policy_hubIfjN4cuda3std3__44plusIfEEE10Policy1000EN6thrust24THRUST_300001_SM_1000_NS6detail15normal_iteratorINSD_10device_ptrIfEEEEPfjS9_ffNS7_10__identityEEEvT0_T1_T2_T3_T4_T6_,"a",@progbits
	.sectionflags	@""
	.align	4
.nv.constant0._ZN3cub18CUB_300001_SM_10006detail6reduce28DeviceReduceSingleTileKernelINS2_10policy_hubIfjN4cuda3std3__44plusIfEEE10Policy1000EN6thrust24THRUST_300001_SM_1000_NS6detail15normal_iteratorINSD_10device_ptrIfEEEEPfjS9_ffNS7_10__identityEEEvT0_T1_T2_T3_T4_T6_:
	.zero		925


//--------------------- .nv.constant0._ZN3cub18CUB_300001_SM_10006detail11EmptyKernelIvEEvv --------------------------
	.section	.nv.constant0._ZN3cub18CUB_300001_SM_10006detail11EmptyKernelIvEEvv,"a",@progbits
	.sectionflags	@""
	.align	4
.nv.constant0._ZN3cub18CUB_300001_SM_10006detail11EmptyKernelIvEEvv:
	.zero		896


//--------------------- .nv.constant0._Z21differencingOperationPfS_S_i --------------------------
	.section	.nv.constant0._Z21differencingOperationPfS_S_i,"a",@progbits
	.sectionflags	@""
	.align	4
.nv.constant0._Z21differencingOperationPfS_S_i:
	.zero		924


//--------------------- SYMBOLS --------------------------

	.type		.nv.reservedSmem.offset0,@object
	.size		.nv.reservedSmem.offset0,0x4
	.type		.nv.reservedSmem.cap,@object
	.size		.nv.reservedSmem.cap,0x4
	.type		malloc,@function
	.type		free,@function
